//
// Generated by NVIDIA NVVM Compiler
//
// Compiler Build ID: CL-36424714
// Cuda compilation tools, release 13.0, V13.0.88
// Based on NVVM 20.0.0
//

.version 9.0
.target sm_100
.address_size 64

	// .globl	_Z13check_weightsPA5_A5_d
.extern .func  (.param .b32 func_retval0) vprintf
(
	.param .b64 vprintf_param_0,
	.param .b64 vprintf_param_1
)
;
.global .align 4 .b8 precalc_xorwow_matrix[102400];
.global .align 4 .b8 precalc_xorwow_offset_matrix[102400];
.global .align 4 .b8 mrg32k3aM1[2304];
.global .align 4 .b8 mrg32k3aM2[2304];
.global .align 4 .b8 mrg32k3aM1SubSeq[2016];
.global .align 4 .b8 mrg32k3aM2SubSeq[2016];
.global .align 4 .b8 mrg32k3aM1Seq[2304];
.global .align 4 .b8 mrg32k3aM2Seq[2304];
.const .align 8 .b8 __cr_lgamma_table[72];
.global .align 1 .b8 $str[18] = {104, 105, 95, 99, 104, 101, 99, 107, 95, 119, 101, 105, 103, 104, 116, 115, 10};
.global .align 1 .b8 $str$1[19] = {10, 110, 76, 32, 61, 32, 37, 100, 9, 110, 103, 32, 61, 32, 37, 100, 10, 9};
.global .align 1 .b8 $str$2[7] = {37, 46, 50, 108, 102, 32};
.global .align 1 .b8 $str$3[3] = {10, 9};
.global .align 1 .b8 $str$4[2] = {10};
.global .align 1 .b8 $str$5[16] = {104, 105, 95, 99, 104, 101, 99, 107, 95, 103, 95, 109, 101, 109, 10};
.global .align 1 .b8 $str$6[10] = {100, 116, 32, 61, 32, 37, 108, 102, 10};
.global .align 1 .b8 $str$7[15] = {101, 112, 115, 105, 108, 111, 110, 32, 61, 32, 37, 108, 102, 10};
.global .align 1 .b8 $str$8[11] = {118, 116, 104, 32, 61, 32, 37, 108, 102, 10};
.global .align 1 .b8 $str$9[14] = {118, 114, 101, 115, 101, 116, 32, 61, 32, 37, 108, 102, 10};
.global .align 1 .b8 $str$10[9] = {97, 32, 61, 32, 37, 108, 102, 10};
.global .align 1 .b8 $str$11[9] = {98, 32, 61, 32, 37, 108, 102, 10};
.global .align 1 .b8 $str$12[11] = {116, 111, 108, 32, 61, 32, 37, 108, 102, 10};
.global .align 1 .b8 $str$13[23] = {115, 117, 109, 49, 32, 61, 32, 37, 108, 102, 10, 115, 117, 109, 50, 32, 61, 32, 37, 108, 102, 10};
.global .align 1 .b8 $str$14[5] = {37, 108, 102, 9};
.global .align 1 .b8 $str$15[5] = {37, 108, 102, 32};
.global .align 1 .b8 $str$16[16] = {110, 101, 117, 114, 111, 110, 32, 105, 110, 45, 115, 121, 110, 99, 9};

.visible .entry _Z13check_weightsPA5_A5_d(
	.param .u64 .ptr .align 1 _Z13check_weightsPA5_A5_d_param_0
)
{
	.local .align 8 .b8 	__local_depot0[8];
	.reg .b64 	%SP;
	.reg .b64 	%SPL;
	.reg .b32 	%r<68>;
	.reg .b64 	%rd<15>;
	.reg .b64 	%fd<26>;

	mov.u64 	%SPL, __local_depot0;
	cvta.local.u64 	%SP, %SPL;
	ld.param.u64 	%rd1, [_Z13check_weightsPA5_A5_d_param_0];
	cvta.to.global.u64 	%rd2, %rd1;
	add.u64 	%rd3, %SP, 0;
	add.u64 	%rd4, %SPL, 0;
	mov.u64 	%rd5, $str;
	cvta.global.u64 	%rd6, %rd5;
	{ // callseq 0, 0
	.param .b64 param0;
	st.param.b64 	[param0], %rd6;
	.param .b64 param1;
	st.param.b64 	[param1], 0;
	.param .b32 retval0;
	call.uni (retval0), 
	vprintf, 
	(
	param0, 
	param1
	);
	ld.param.b32 	%r1, [retval0];
	} // callseq 0
	mov.b32 	%r3, 0;
	st.local.v2.u32 	[%rd4], {%r3, %r3};
	mov.u64 	%rd7, $str$1;
	cvta.global.u64 	%rd8, %rd7;
	{ // callseq 1, 0
	.param .b64 param0;
	st.param.b64 	[param0], %rd8;
	.param .b64 param1;
	st.param.b64 	[param1], %rd3;
	.param .b32 retval0;
	call.uni (retval0), 
	vprintf, 
	(
	param0, 
	param1
	);
	ld.param.b32 	%r4, [retval0];
	} // callseq 1
	ld.global.f64 	%fd1, [%rd2];
	st.local.f64 	[%rd4], %fd1;
	mov.u64 	%rd9, $str$2;
	cvta.global.u64 	%rd10, %rd9;
	{ // callseq 2, 0
	.param .b64 param0;
	st.param.b64 	[param0], %rd10;
	.param .b64 param1;
	st.param.b64 	[param1], %rd3;
	.param .b32 retval0;
	call.uni (retval0), 
	vprintf, 
	(
	param0, 
	param1
	);
	ld.param.b32 	%r6, [retval0];
	} // callseq 2
	ld.global.f64 	%fd2, [%rd2+8];
	st.local.f64 	[%rd4], %fd2;
	{ // callseq 3, 0
	.param .b64 param0;
	st.param.b64 	[param0], %rd10;
	.param .b64 param1;
	st.param.b64 	[param1], %rd3;
	.param .b32 retval0;
	call.uni (retval0), 
	vprintf, 
	(
	param0, 
	param1
	);
	ld.param.b32 	%r8, [retval0];
	} // callseq 3
	ld.global.f64 	%fd3, [%rd2+16];
	st.local.f64 	[%rd4], %fd3;
	{ // callseq 4, 0
	.param .b64 param0;
	st.param.b64 	[param0], %rd10;
	.param .b64 param1;
	st.param.b64 	[param1], %rd3;
	.param .b32 retval0;
	call.uni (retval0), 
	vprintf, 
	(
	param0, 
	param1
	);
	ld.param.b32 	%r10, [retval0];
	} // callseq 4
	ld.global.f64 	%fd4, [%rd2+24];
	st.local.f64 	[%rd4], %fd4;
	{ // callseq 5, 0
	.param .b64 param0;
	st.param.b64 	[param0], %rd10;
	.param .b64 param1;
	st.param.b64 	[param1], %rd3;
	.param .b32 retval0;
	call.uni (retval0), 
	vprintf, 
	(
	param0, 
	param1
	);
	ld.param.b32 	%r12, [retval0];
	} // callseq 5
	ld.global.f64 	%fd5, [%rd2+32];
	st.local.f64 	[%rd4], %fd5;
	{ // callseq 6, 0
	.param .b64 param0;
	st.param.b64 	[param0], %rd10;
	.param .b64 param1;
	st.param.b64 	[param1], %rd3;
	.param .b32 retval0;
	call.uni (retval0), 
	vprintf, 
	(
	param0, 
	param1
	);
	ld.param.b32 	%r14, [retval0];
	} // callseq 6
	mov.u64 	%rd11, $str$3;
	cvta.global.u64 	%rd12, %rd11;
	{ // callseq 7, 0
	.param .b64 param0;
	st.param.b64 	[param0], %rd12;
	.param .b64 param1;
	st.param.b64 	[param1], 0;
	.param .b32 retval0;
	call.uni (retval0), 
	vprintf, 
	(
	param0, 
	param1
	);
	ld.param.b32 	%r16, [retval0];
	} // callseq 7
	ld.global.f64 	%fd6, [%rd2+40];
	st.local.f64 	[%rd4], %fd6;
	{ // callseq 8, 0
	.param .b64 param0;
	st.param.b64 	[param0], %rd10;
	.param .b64 param1;
	st.param.b64 	[param1], %rd3;
	.param .b32 retval0;
	call.uni (retval0), 
	vprintf, 
	(
	param0, 
	param1
	);
	ld.param.b32 	%r18, [retval0];
	} // callseq 8
	ld.global.f64 	%fd7, [%rd2+48];
	st.local.f64 	[%rd4], %fd7;
	{ // callseq 9, 0
	.param .b64 param0;
	st.param.b64 	[param0], %rd10;
	.param .b64 param1;
	st.param.b64 	[param1], %rd3;
	.param .b32 retval0;
	call.uni (retval0), 
	vprintf, 
	(
	param0, 
	param1
	);
	ld.param.b32 	%r20, [retval0];
	} // callseq 9
	ld.global.f64 	%fd8, [%rd2+56];
	st.local.f64 	[%rd4], %fd8;
	{ // callseq 10, 0
	.param .b64 param0;
	st.param.b64 	[param0], %rd10;
	.param .b64 param1;
	st.param.b64 	[param1], %rd3;
	.param .b32 retval0;
	call.uni (retval0), 
	vprintf, 
	(
	param0, 
	param1
	);
	ld.param.b32 	%r22, [retval0];
	} // callseq 10
	ld.global.f64 	%fd9, [%rd2+64];
	st.local.f64 	[%rd4], %fd9;
	{ // callseq 11, 0
	.param .b64 param0;
	st.param.b64 	[param0], %rd10;
	.param .b64 param1;
	st.param.b64 	[param1], %rd3;
	.param .b32 retval0;
	call.uni (retval0), 
	vprintf, 
	(
	param0, 
	param1
	);
	ld.param.b32 	%r24, [retval0];
	} // callseq 11
	ld.global.f64 	%fd10, [%rd2+72];
	st.local.f64 	[%rd4], %fd10;
	{ // callseq 12, 0
	.param .b64 param0;
	st.param.b64 	[param0], %rd10;
	.param .b64 param1;
	st.param.b64 	[param1], %rd3;
	.param .b32 retval0;
	call.uni (retval0), 
	vprintf, 
	(
	param0, 
	param1
	);
	ld.param.b32 	%r26, [retval0];
	} // callseq 12
	{ // callseq 13, 0
	.param .b64 param0;
	st.param.b64 	[param0], %rd12;
	.param .b64 param1;
	st.param.b64 	[param1], 0;
	.param .b32 retval0;
	call.uni (retval0), 
	vprintf, 
	(
	param0, 
	param1
	);
	ld.param.b32 	%r28, [retval0];
	} // callseq 13
	ld.global.f64 	%fd11, [%rd2+80];
	st.local.f64 	[%rd4], %fd11;
	{ // callseq 14, 0
	.param .b64 param0;
	st.param.b64 	[param0], %rd10;
	.param .b64 param1;
	st.param.b64 	[param1], %rd3;
	.param .b32 retval0;
	call.uni (retval0), 
	vprintf, 
	(
	param0, 
	param1
	);
	ld.param.b32 	%r30, [retval0];
	} // callseq 14
	ld.global.f64 	%fd12, [%rd2+88];
	st.local.f64 	[%rd4], %fd12;
	{ // callseq 15, 0
	.param .b64 param0;
	st.param.b64 	[param0], %rd10;
	.param .b64 param1;
	st.param.b64 	[param1], %rd3;
	.param .b32 retval0;
	call.uni (retval0), 
	vprintf, 
	(
	param0, 
	param1
	);
	ld.param.b32 	%r32, [retval0];
	} // callseq 15
	ld.global.f64 	%fd13, [%rd2+96];
	st.local.f64 	[%rd4], %fd13;
	{ // callseq 16, 0
	.param .b64 param0;
	st.param.b64 	[param0], %rd10;
	.param .b64 param1;
	st.param.b64 	[param1], %rd3;
	.param .b32 retval0;
	call.uni (retval0), 
	vprintf, 
	(
	param0, 
	param1
	);
	ld.param.b32 	%r34, [retval0];
	} // callseq 16
	ld.global.f64 	%fd14, [%rd2+104];
	st.local.f64 	[%rd4], %fd14;
	{ // callseq 17, 0
	.param .b64 param0;
	st.param.b64 	[param0], %rd10;
	.param .b64 param1;
	st.param.b64 	[param1], %rd3;
	.param .b32 retval0;
	call.uni (retval0), 
	vprintf, 
	(
	param0, 
	param1
	);
	ld.param.b32 	%r36, [retval0];
	} // callseq 17
	ld.global.f64 	%fd15, [%rd2+112];
	st.local.f64 	[%rd4], %fd15;
	{ // callseq 18, 0
	.param .b64 param0;
	st.param.b64 	[param0], %rd10;
	.param .b64 param1;
	st.param.b64 	[param1], %rd3;
	.param .b32 retval0;
	call.uni (retval0), 
	vprintf, 
	(
	param0, 
	param1
	);
	ld.param.b32 	%r38, [retval0];
	} // callseq 18
	{ // callseq 19, 0
	.param .b64 param0;
	st.param.b64 	[param0], %rd12;
	.param .b64 param1;
	st.param.b64 	[param1], 0;
	.param .b32 retval0;
	call.uni (retval0), 
	vprintf, 
	(
	param0, 
	param1
	);
	ld.param.b32 	%r40, [retval0];
	} // callseq 19
	ld.global.f64 	%fd16, [%rd2+120];
	st.local.f64 	[%rd4], %fd16;
	{ // callseq 20, 0
	.param .b64 param0;
	st.param.b64 	[param0], %rd10;
	.param .b64 param1;
	st.param.b64 	[param1], %rd3;
	.param .b32 retval0;
	call.uni (retval0), 
	vprintf, 
	(
	param0, 
	param1
	);
	ld.param.b32 	%r42, [retval0];
	} // callseq 20
	ld.global.f64 	%fd17, [%rd2+128];
	st.local.f64 	[%rd4], %fd17;
	{ // callseq 21, 0
	.param .b64 param0;
	st.param.b64 	[param0], %rd10;
	.param .b64 param1;
	st.param.b64 	[param1], %rd3;
	.param .b32 retval0;
	call.uni (retval0), 
	vprintf, 
	(
	param0, 
	param1
	);
	ld.param.b32 	%r44, [retval0];
	} // callseq 21
	ld.global.f64 	%fd18, [%rd2+136];
	st.local.f64 	[%rd4], %fd18;
	{ // callseq 22, 0
	.param .b64 param0;
	st.param.b64 	[param0], %rd10;
	.param .b64 param1;
	st.param.b64 	[param1], %rd3;
	.param .b32 retval0;
	call.uni (retval0), 
	vprintf, 
	(
	param0, 
	param1
	);
	ld.param.b32 	%r46, [retval0];
	} // callseq 22
	ld.global.f64 	%fd19, [%rd2+144];
	st.local.f64 	[%rd4], %fd19;
	{ // callseq 23, 0
	.param .b64 param0;
	st.param.b64 	[param0], %rd10;
	.param .b64 param1;
	st.param.b64 	[param1], %rd3;
	.param .b32 retval0;
	call.uni (retval0), 
	vprintf, 
	(
	param0, 
	param1
	);
	ld.param.b32 	%r48, [retval0];
	} // callseq 23
	ld.global.f64 	%fd20, [%rd2+152];
	st.local.f64 	[%rd4], %fd20;
	{ // callseq 24, 0
	.param .b64 param0;
	st.param.b64 	[param0], %rd10;
	.param .b64 param1;
	st.param.b64 	[param1], %rd3;
	.param .b32 retval0;
	call.uni (retval0), 
	vprintf, 
	(
	param0, 
	param1
	);
	ld.param.b32 	%r50, [retval0];
	} // callseq 24
	{ // callseq 25, 0
	.param .b64 param0;
	st.param.b64 	[param0], %rd12;
	.param .b64 param1;
	st.param.b64 	[param1], 0;
	.param .b32 retval0;
	call.uni (retval0), 
	vprintf, 
	(
	param0, 
	param1
	);
	ld.param.b32 	%r52, [retval0];
	} // callseq 25
	ld.global.f64 	%fd21, [%rd2+160];
	st.local.f64 	[%rd4], %fd21;
	{ // callseq 26, 0
	.param .b64 param0;
	st.param.b64 	[param0], %rd10;
	.param .b64 param1;
	st.param.b64 	[param1], %rd3;
	.param .b32 retval0;
	call.uni (retval0), 
	vprintf, 
	(
	param0, 
	param1
	);
	ld.param.b32 	%r54, [retval0];
	} // callseq 26
	ld.global.f64 	%fd22, [%rd2+168];
	st.local.f64 	[%rd4], %fd22;
	{ // callseq 27, 0
	.param .b64 param0;
	st.param.b64 	[param0], %rd10;
	.param .b64 param1;
	st.param.b64 	[param1], %rd3;
	.param .b32 retval0;
	call.uni (retval0), 
	vprintf, 
	(
	param0, 
	param1
	);
	ld.param.b32 	%r56, [retval0];
	} // callseq 27
	ld.global.f64 	%fd23, [%rd2+176];
	st.local.f64 	[%rd4], %fd23;
	{ // callseq 28, 0
	.param .b64 param0;
	st.param.b64 	[param0], %rd10;
	.param .b64 param1;
	st.param.b64 	[param1], %rd3;
	.param .b32 retval0;
	call.uni (retval0), 
	vprintf, 
	(
	param0, 
	param1
	);
	ld.param.b32 	%r58, [retval0];
	} // callseq 28
	ld.global.f64 	%fd24, [%rd2+184];
	st.local.f64 	[%rd4], %fd24;
	{ // callseq 29, 0
	.param .b64 param0;
	st.param.b64 	[param0], %rd10;
	.param .b64 param1;
	st.param.b64 	[param1], %rd3;
	.param .b32 retval0;
	call.uni (retval0), 
	vprintf, 
	(
	param0, 
	param1
	);
	ld.param.b32 	%r60, [retval0];
	} // callseq 29
	ld.global.f64 	%fd25, [%rd2+192];
	st.local.f64 	[%rd4], %fd25;
	{ // callseq 30, 0
	.param .b64 param0;
	st.param.b64 	[param0], %rd10;
	.param .b64 param1;
	st.param.b64 	[param1], %rd3;
	.param .b32 retval0;
	call.uni (retval0), 
	vprintf, 
	(
	param0, 
	param1
	);
	ld.param.b32 	%r62, [retval0];
	} // callseq 30
	{ // callseq 31, 0
	.param .b64 param0;
	st.param.b64 	[param0], %rd12;
	.param .b64 param1;
	st.param.b64 	[param1], 0;
	.param .b32 retval0;
	call.uni (retval0), 
	vprintf, 
	(
	param0, 
	param1
	);
	ld.param.b32 	%r64, [retval0];
	} // callseq 31
	mov.u64 	%rd13, $str$4;
	cvta.global.u64 	%rd14, %rd13;
	{ // callseq 32, 0
	.param .b64 param0;
	st.param.b64 	[param0], %rd14;
	.param .b64 param1;
	st.param.b64 	[param1], 0;
	.param .b32 retval0;
	call.uni (retval0), 
	vprintf, 
	(
	param0, 
	param1
	);
	ld.param.b32 	%r66, [retval0];
	} // callseq 32
	ret;

}
	// .globl	_Z11check_g_memP10global_mem
.visible .entry _Z11check_g_memP10global_mem(
	.param .u64 .ptr .align 1 _Z11check_g_memP10global_mem_param_0
)
{
	.local .align 16 .b8 	__local_depot1[16];
	.reg .b64 	%SP;
	.reg .b64 	%SPL;
	.reg .b32 	%r<21>;
	.reg .b64 	%rd<23>;
	.reg .b64 	%fd<10>;

	mov.u64 	%SPL, __local_depot1;
	cvta.local.u64 	%SP, %SPL;
	ld.param.u64 	%rd1, [_Z11check_g_memP10global_mem_param_0];
	cvta.to.global.u64 	%rd2, %rd1;
	add.u64 	%rd3, %SP, 0;
	add.u64 	%rd4, %SPL, 0;
	mov.u64 	%rd5, $str$5;
	cvta.global.u64 	%rd6, %rd5;
	{ // callseq 33, 0
	.param .b64 param0;
	st.param.b64 	[param0], %rd6;
	.param .b64 param1;
	st.param.b64 	[param1], 0;
	.param .b32 retval0;
	call.uni (retval0), 
	vprintf, 
	(
	param0, 
	param1
	);
	ld.param.b32 	%r1, [retval0];
	} // callseq 33
	ld.global.f64 	%fd1, [%rd2+8];
	st.local.f64 	[%rd4], %fd1;
	mov.u64 	%rd7, $str$6;
	cvta.global.u64 	%rd8, %rd7;
	{ // callseq 34, 0
	.param .b64 param0;
	st.param.b64 	[param0], %rd8;
	.param .b64 param1;
	st.param.b64 	[param1], %rd3;
	.param .b32 retval0;
	call.uni (retval0), 
	vprintf, 
	(
	param0, 
	param1
	);
	ld.param.b32 	%r3, [retval0];
	} // callseq 34
	ld.global.f64 	%fd2, [%rd2+16];
	st.local.f64 	[%rd4], %fd2;
	mov.u64 	%rd9, $str$7;
	cvta.global.u64 	%rd10, %rd9;
	{ // callseq 35, 0
	.param .b64 param0;
	st.param.b64 	[param0], %rd10;
	.param .b64 param1;
	st.param.b64 	[param1], %rd3;
	.param .b32 retval0;
	call.uni (retval0), 
	vprintf, 
	(
	param0, 
	param1
	);
	ld.param.b32 	%r5, [retval0];
	} // callseq 35
	ld.global.f64 	%fd3, [%rd2+24];
	st.local.f64 	[%rd4], %fd3;
	mov.u64 	%rd11, $str$8;
	cvta.global.u64 	%rd12, %rd11;
	{ // callseq 36, 0
	.param .b64 param0;
	st.param.b64 	[param0], %rd12;
	.param .b64 param1;
	st.param.b64 	[param1], %rd3;
	.param .b32 retval0;
	call.uni (retval0), 
	vprintf, 
	(
	param0, 
	param1
	);
	ld.param.b32 	%r7, [retval0];
	} // callseq 36
	ld.global.f64 	%fd4, [%rd2+32];
	st.local.f64 	[%rd4], %fd4;
	mov.u64 	%rd13, $str$9;
	cvta.global.u64 	%rd14, %rd13;
	{ // callseq 37, 0
	.param .b64 param0;
	st.param.b64 	[param0], %rd14;
	.param .b64 param1;
	st.param.b64 	[param1], %rd3;
	.param .b32 retval0;
	call.uni (retval0), 
	vprintf, 
	(
	param0, 
	param1
	);
	ld.param.b32 	%r9, [retval0];
	} // callseq 37
	ld.global.f64 	%fd5, [%rd2+40];
	st.local.f64 	[%rd4], %fd5;
	mov.u64 	%rd15, $str$10;
	cvta.global.u64 	%rd16, %rd15;
	{ // callseq 38, 0
	.param .b64 param0;
	st.param.b64 	[param0], %rd16;
	.param .b64 param1;
	st.param.b64 	[param1], %rd3;
	.param .b32 retval0;
	call.uni (retval0), 
	vprintf, 
	(
	param0, 
	param1
	);
	ld.param.b32 	%r11, [retval0];
	} // callseq 38
	ld.global.f64 	%fd6, [%rd2+48];
	st.local.f64 	[%rd4], %fd6;
	mov.u64 	%rd17, $str$11;
	cvta.global.u64 	%rd18, %rd17;
	{ // callseq 39, 0
	.param .b64 param0;
	st.param.b64 	[param0], %rd18;
	.param .b64 param1;
	st.param.b64 	[param1], %rd3;
	.param .b32 retval0;
	call.uni (retval0), 
	vprintf, 
	(
	param0, 
	param1
	);
	ld.param.b32 	%r13, [retval0];
	} // callseq 39
	ld.global.f64 	%fd7, [%rd2+56];
	st.local.f64 	[%rd4], %fd7;
	mov.u64 	%rd19, $str$12;
	cvta.global.u64 	%rd20, %rd19;
	{ // callseq 40, 0
	.param .b64 param0;
	st.param.b64 	[param0], %rd20;
	.param .b64 param1;
	st.param.b64 	[param1], %rd3;
	.param .b32 retval0;
	call.uni (retval0), 
	vprintf, 
	(
	param0, 
	param1
	);
	ld.param.b32 	%r15, [retval0];
	} // callseq 40
	ld.global.u32 	%r17, [%rd2+4];
	cvt.rn.f64.s32 	%fd8, %r17;
	ld.global.u32 	%r18, [%rd2];
	cvt.rn.f64.s32 	%fd9, %r18;
	st.local.v2.f64 	[%rd4], {%fd9, %fd8};
	mov.u64 	%rd21, $str$13;
	cvta.global.u64 	%rd22, %rd21;
	{ // callseq 41, 0
	.param .b64 param0;
	st.param.b64 	[param0], %rd22;
	.param .b64 param1;
	st.param.b64 	[param1], %rd3;
	.param .b32 retval0;
	call.uni (retval0), 
	vprintf, 
	(
	param0, 
	param1
	);
	ld.param.b32 	%r19, [retval0];
	} // callseq 41
	ret;

}
	// .globl	_Z13store_weightsPA5_A5_d
.visible .entry _Z13store_weightsPA5_A5_d(
	.param .u64 .ptr .align 1 _Z13store_weightsPA5_A5_d_param_0
)
{
	.local .align 8 .b8 	__local_depot2[272];
	.reg .b64 	%SP;
	.reg .b64 	%SPL;
	.reg .pred 	%p<314>;
	.reg .b32 	%r<1938>;
	.reg .b64 	%rd<139>;
	.reg .b64 	%fd<12>;

	mov.u64 	%SPL, __local_depot2;
	ld.param.u64 	%rd28, [_Z13store_weightsPA5_A5_d_param_0];
	add.u64 	%rd1, %SPL, 0;
	add.u64 	%rd2, %SPL, 200;
	add.u64 	%rd3, %SPL, 224;
	mov.u32 	%r731, %ctaid.x;
	mov.u32 	%r732, %ntid.x;
	mov.u32 	%r733, %tid.x;
	mad.lo.s32 	%r734, %r731, %r732, %r733;
	cvt.s64.s32 	%rd4, %r734;
	mov.b32 	%r1577, 1593684748;
	mov.b32 	%r735, 832094735;
	st.local.v2.u32 	[%rd3], {%r735, %r1577};
	mov.b32 	%r1575, -123459836;
	mov.b32 	%r1576, 1111207954;
	st.local.v2.u32 	[%rd3+8], {%r1576, %r1575};
	mov.b32 	%r1573, 1476011280;
	mov.b32 	%r1574, -589760388;
	st.local.v2.u32 	[%rd3+16], {%r1574, %r1573};
	setp.eq.s32 	%p11, %r734, 0;
	@%p11 bra 	$L__BB2_115;
	mov.b32 	%r1560, 0;
	mov.b32 	%r1577, 1593684748;
	mov.b32 	%r1576, 1111207954;
	mov.b32 	%r1575, -123459836;
	mov.b32 	%r1574, -589760388;
	mov.b32 	%r1573, 1476011280;
	mov.u64 	%rd137, %rd4;
$L__BB2_2:
	mov.u64 	%rd5, %rd137;
	and.b64  	%rd6, %rd5, 3;
	setp.eq.s64 	%p12, %rd6, 0;
	@%p12 bra 	$L__BB2_114;
	mul.wide.u32 	%rd32, %r1560, 3200;
	mov.u64 	%rd33, precalc_xorwow_matrix;
	add.s64 	%rd7, %rd33, %rd32;
	mov.b32 	%r1573, 0;
	mov.u32 	%r1574, %r1573;
	mov.u32 	%r1575, %r1573;
	mov.u32 	%r1576, %r1573;
	mov.u32 	%r1577, %r1573;
	mov.u32 	%r1566, %r1573;
$L__BB2_4:
	mul.wide.u32 	%rd34, %r1566, 4;
	add.s64 	%rd35, %rd3, %rd34;
	ld.local.u32 	%r13, [%rd35+4];
	shl.b32 	%r14, %r1566, 5;
	mov.b32 	%r1572, 0;
$L__BB2_5:
	.pragma "nounroll";
	shr.u32 	%r744, %r13, %r1572;
	and.b32  	%r745, %r744, 1;
	setp.eq.b32 	%p13, %r745, 1;
	not.pred 	%p14, %p13;
	add.s32 	%r746, %r14, %r1572;
	mul.lo.s32 	%r747, %r746, 5;
	mul.wide.u32 	%rd36, %r747, 4;
	add.s64 	%rd8, %rd7, %rd36;
	@%p14 bra 	$L__BB2_7;
	ld.global.u32 	%r748, [%rd8];
	xor.b32  	%r1577, %r1577, %r748;
	ld.global.u32 	%r749, [%rd8+4];
	xor.b32  	%r1576, %r1576, %r749;
	ld.global.u32 	%r750, [%rd8+8];
	xor.b32  	%r1575, %r1575, %r750;
	ld.global.u32 	%r751, [%rd8+12];
	xor.b32  	%r1574, %r1574, %r751;
	ld.global.u32 	%r752, [%rd8+16];
	xor.b32  	%r1573, %r1573, %r752;
$L__BB2_7:
	and.b32  	%r754, %r744, 2;
	setp.eq.s32 	%p15, %r754, 0;
	@%p15 bra 	$L__BB2_9;
	ld.global.u32 	%r755, [%rd8+20];
	xor.b32  	%r1577, %r1577, %r755;
	ld.global.u32 	%r756, [%rd8+24];
	xor.b32  	%r1576, %r1576, %r756;
	ld.global.u32 	%r757, [%rd8+28];
	xor.b32  	%r1575, %r1575, %r757;
	ld.global.u32 	%r758, [%rd8+32];
	xor.b32  	%r1574, %r1574, %r758;
	ld.global.u32 	%r759, [%rd8+36];
	xor.b32  	%r1573, %r1573, %r759;
$L__BB2_9:
	and.b32  	%r761, %r744, 4;
	setp.eq.s32 	%p16, %r761, 0;
	@%p16 bra 	$L__BB2_11;
	ld.global.u32 	%r762, [%rd8+40];
	xor.b32  	%r1577, %r1577, %r762;
	ld.global.u32 	%r763, [%rd8+44];
	xor.b32  	%r1576, %r1576, %r763;
	ld.global.u32 	%r764, [%rd8+48];
	xor.b32  	%r1575, %r1575, %r764;
	ld.global.u32 	%r765, [%rd8+52];
	xor.b32  	%r1574, %r1574, %r765;
	ld.global.u32 	%r766, [%rd8+56];
	xor.b32  	%r1573, %r1573, %r766;
$L__BB2_11:
	and.b32  	%r768, %r744, 8;
	setp.eq.s32 	%p17, %r768, 0;
	@%p17 bra 	$L__BB2_13;
	ld.global.u32 	%r769, [%rd8+60];
	xor.b32  	%r1577, %r1577, %r769;
	ld.global.u32 	%r770, [%rd8+64];
	xor.b32  	%r1576, %r1576, %r770;
	ld.global.u32 	%r771, [%rd8+68];
	xor.b32  	%r1575, %r1575, %r771;
	ld.global.u32 	%r772, [%rd8+72];
	xor.b32  	%r1574, %r1574, %r772;
	ld.global.u32 	%r773, [%rd8+76];
	xor.b32  	%r1573, %r1573, %r773;
$L__BB2_13:
	and.b32  	%r775, %r744, 16;
	setp.eq.s32 	%p18, %r775, 0;
	@%p18 bra 	$L__BB2_15;
	ld.global.u32 	%r776, [%rd8+80];
	xor.b32  	%r1577, %r1577, %r776;
	ld.global.u32 	%r777, [%rd8+84];
	xor.b32  	%r1576, %r1576, %r777;
	ld.global.u32 	%r778, [%rd8+88];
	xor.b32  	%r1575, %r1575, %r778;
	ld.global.u32 	%r779, [%rd8+92];
	xor.b32  	%r1574, %r1574, %r779;
	ld.global.u32 	%r780, [%rd8+96];
	xor.b32  	%r1573, %r1573, %r780;
$L__BB2_15:
	and.b32  	%r782, %r744, 32;
	setp.eq.s32 	%p19, %r782, 0;
	@%p19 bra 	$L__BB2_17;
	ld.global.u32 	%r783, [%rd8+100];
	xor.b32  	%r1577, %r1577, %r783;
	ld.global.u32 	%r784, [%rd8+104];
	xor.b32  	%r1576, %r1576, %r784;
	ld.global.u32 	%r785, [%rd8+108];
	xor.b32  	%r1575, %r1575, %r785;
	ld.global.u32 	%r786, [%rd8+112];
	xor.b32  	%r1574, %r1574, %r786;
	ld.global.u32 	%r787, [%rd8+116];
	xor.b32  	%r1573, %r1573, %r787;
$L__BB2_17:
	and.b32  	%r789, %r744, 64;
	setp.eq.s32 	%p20, %r789, 0;
	@%p20 bra 	$L__BB2_19;
	ld.global.u32 	%r790, [%rd8+120];
	xor.b32  	%r1577, %r1577, %r790;
	ld.global.u32 	%r791, [%rd8+124];
	xor.b32  	%r1576, %r1576, %r791;
	ld.global.u32 	%r792, [%rd8+128];
	xor.b32  	%r1575, %r1575, %r792;
	ld.global.u32 	%r793, [%rd8+132];
	xor.b32  	%r1574, %r1574, %r793;
	ld.global.u32 	%r794, [%rd8+136];
	xor.b32  	%r1573, %r1573, %r794;
$L__BB2_19:
	and.b32  	%r796, %r744, 128;
	setp.eq.s32 	%p21, %r796, 0;
	@%p21 bra 	$L__BB2_21;
	ld.global.u32 	%r797, [%rd8+140];
	xor.b32  	%r1577, %r1577, %r797;
	ld.global.u32 	%r798, [%rd8+144];
	xor.b32  	%r1576, %r1576, %r798;
	ld.global.u32 	%r799, [%rd8+148];
	xor.b32  	%r1575, %r1575, %r799;
	ld.global.u32 	%r800, [%rd8+152];
	xor.b32  	%r1574, %r1574, %r800;
	ld.global.u32 	%r801, [%rd8+156];
	xor.b32  	%r1573, %r1573, %r801;
$L__BB2_21:
	and.b32  	%r803, %r744, 256;
	setp.eq.s32 	%p22, %r803, 0;
	@%p22 bra 	$L__BB2_23;
	ld.global.u32 	%r804, [%rd8+160];
	xor.b32  	%r1577, %r1577, %r804;
	ld.global.u32 	%r805, [%rd8+164];
	xor.b32  	%r1576, %r1576, %r805;
	ld.global.u32 	%r806, [%rd8+168];
	xor.b32  	%r1575, %r1575, %r806;
	ld.global.u32 	%r807, [%rd8+172];
	xor.b32  	%r1574, %r1574, %r807;
	ld.global.u32 	%r808, [%rd8+176];
	xor.b32  	%r1573, %r1573, %r808;
$L__BB2_23:
	and.b32  	%r810, %r744, 512;
	setp.eq.s32 	%p23, %r810, 0;
	@%p23 bra 	$L__BB2_25;
	ld.global.u32 	%r811, [%rd8+180];
	xor.b32  	%r1577, %r1577, %r811;
	ld.global.u32 	%r812, [%rd8+184];
	xor.b32  	%r1576, %r1576, %r812;
	ld.global.u32 	%r813, [%rd8+188];
	xor.b32  	%r1575, %r1575, %r813;
	ld.global.u32 	%r814, [%rd8+192];
	xor.b32  	%r1574, %r1574, %r814;
	ld.global.u32 	%r815, [%rd8+196];
	xor.b32  	%r1573, %r1573, %r815;
$L__BB2_25:
	and.b32  	%r817, %r744, 1024;
	setp.eq.s32 	%p24, %r817, 0;
	@%p24 bra 	$L__BB2_27;
	ld.global.u32 	%r818, [%rd8+200];
	xor.b32  	%r1577, %r1577, %r818;
	ld.global.u32 	%r819, [%rd8+204];
	xor.b32  	%r1576, %r1576, %r819;
	ld.global.u32 	%r820, [%rd8+208];
	xor.b32  	%r1575, %r1575, %r820;
	ld.global.u32 	%r821, [%rd8+212];
	xor.b32  	%r1574, %r1574, %r821;
	ld.global.u32 	%r822, [%rd8+216];
	xor.b32  	%r1573, %r1573, %r822;
$L__BB2_27:
	and.b32  	%r824, %r744, 2048;
	setp.eq.s32 	%p25, %r824, 0;
	@%p25 bra 	$L__BB2_29;
	ld.global.u32 	%r825, [%rd8+220];
	xor.b32  	%r1577, %r1577, %r825;
	ld.global.u32 	%r826, [%rd8+224];
	xor.b32  	%r1576, %r1576, %r826;
	ld.global.u32 	%r827, [%rd8+228];
	xor.b32  	%r1575, %r1575, %r827;
	ld.global.u32 	%r828, [%rd8+232];
	xor.b32  	%r1574, %r1574, %r828;
	ld.global.u32 	%r829, [%rd8+236];
	xor.b32  	%r1573, %r1573, %r829;
$L__BB2_29:
	and.b32  	%r831, %r744, 4096;
	setp.eq.s32 	%p26, %r831, 0;
	@%p26 bra 	$L__BB2_31;
	ld.global.u32 	%r832, [%rd8+240];
	xor.b32  	%r1577, %r1577, %r832;
	ld.global.u32 	%r833, [%rd8+244];
	xor.b32  	%r1576, %r1576, %r833;
	ld.global.u32 	%r834, [%rd8+248];
	xor.b32  	%r1575, %r1575, %r834;
	ld.global.u32 	%r835, [%rd8+252];
	xor.b32  	%r1574, %r1574, %r835;
	ld.global.u32 	%r836, [%rd8+256];
	xor.b32  	%r1573, %r1573, %r836;
$L__BB2_31:
	and.b32  	%r838, %r744, 8192;
	setp.eq.s32 	%p27, %r838, 0;
	@%p27 bra 	$L__BB2_33;
	ld.global.u32 	%r839, [%rd8+260];
	xor.b32  	%r1577, %r1577, %r839;
	ld.global.u32 	%r840, [%rd8+264];
	xor.b32  	%r1576, %r1576, %r840;
	ld.global.u32 	%r841, [%rd8+268];
	xor.b32  	%r1575, %r1575, %r841;
	ld.global.u32 	%r842, [%rd8+272];
	xor.b32  	%r1574, %r1574, %r842;
	ld.global.u32 	%r843, [%rd8+276];
	xor.b32  	%r1573, %r1573, %r843;
$L__BB2_33:
	and.b32  	%r845, %r744, 16384;
	setp.eq.s32 	%p28, %r845, 0;
	@%p28 bra 	$L__BB2_35;
	ld.global.u32 	%r846, [%rd8+280];
	xor.b32  	%r1577, %r1577, %r846;
	ld.global.u32 	%r847, [%rd8+284];
	xor.b32  	%r1576, %r1576, %r847;
	ld.global.u32 	%r848, [%rd8+288];
	xor.b32  	%r1575, %r1575, %r848;
	ld.global.u32 	%r849, [%rd8+292];
	xor.b32  	%r1574, %r1574, %r849;
	ld.global.u32 	%r850, [%rd8+296];
	xor.b32  	%r1573, %r1573, %r850;
$L__BB2_35:
	and.b32  	%r852, %r744, 32768;
	setp.eq.s32 	%p29, %r852, 0;
	@%p29 bra 	$L__BB2_37;
	ld.global.u32 	%r853, [%rd8+300];
	xor.b32  	%r1577, %r1577, %r853;
	ld.global.u32 	%r854, [%rd8+304];
	xor.b32  	%r1576, %r1576, %r854;
	ld.global.u32 	%r855, [%rd8+308];
	xor.b32  	%r1575, %r1575, %r855;
	ld.global.u32 	%r856, [%rd8+312];
	xor.b32  	%r1574, %r1574, %r856;
	ld.global.u32 	%r857, [%rd8+316];
	xor.b32  	%r1573, %r1573, %r857;
$L__BB2_37:
	add.s32 	%r1572, %r1572, 16;
	setp.ne.s32 	%p30, %r1572, 32;
	@%p30 bra 	$L__BB2_5;
	mad.lo.s32 	%r858, %r1566, -31, %r14;
	add.s32 	%r1566, %r858, 1;
	setp.ne.s32 	%p31, %r1566, 5;
	@%p31 bra 	$L__BB2_4;
	st.local.u32 	[%rd3+4], %r1577;
	st.local.v2.u32 	[%rd3+8], {%r1576, %r1575};
	st.local.v2.u32 	[%rd3+16], {%r1574, %r1573};
	setp.eq.s64 	%p32, %rd6, 1;
	@%p32 bra 	$L__BB2_114;
	mov.b32 	%r1573, 0;
	mov.u32 	%r1574, %r1573;
	mov.u32 	%r1575, %r1573;
	mov.u32 	%r1576, %r1573;
	mov.u32 	%r1577, %r1573;
	mov.u32 	%r1658, %r1573;
$L__BB2_41:
	mul.wide.u32 	%rd37, %r1658, 4;
	add.s64 	%rd38, %rd3, %rd37;
	ld.local.u32 	%r189, [%rd38+4];
	shl.b32 	%r190, %r1658, 5;
	mov.b32 	%r1664, 0;
$L__BB2_42:
	.pragma "nounroll";
	shr.u32 	%r861, %r189, %r1664;
	and.b32  	%r862, %r861, 1;
	setp.eq.b32 	%p33, %r862, 1;
	not.pred 	%p34, %p33;
	add.s32 	%r863, %r190, %r1664;
	mul.lo.s32 	%r864, %r863, 5;
	mul.wide.u32 	%rd39, %r864, 4;
	add.s64 	%rd9, %rd7, %rd39;
	@%p34 bra 	$L__BB2_44;
	ld.global.u32 	%r865, [%rd9];
	xor.b32  	%r1577, %r1577, %r865;
	ld.global.u32 	%r866, [%rd9+4];
	xor.b32  	%r1576, %r1576, %r866;
	ld.global.u32 	%r867, [%rd9+8];
	xor.b32  	%r1575, %r1575, %r867;
	ld.global.u32 	%r868, [%rd9+12];
	xor.b32  	%r1574, %r1574, %r868;
	ld.global.u32 	%r869, [%rd9+16];
	xor.b32  	%r1573, %r1573, %r869;
$L__BB2_44:
	and.b32  	%r871, %r861, 2;
	setp.eq.s32 	%p35, %r871, 0;
	@%p35 bra 	$L__BB2_46;
	ld.global.u32 	%r872, [%rd9+20];
	xor.b32  	%r1577, %r1577, %r872;
	ld.global.u32 	%r873, [%rd9+24];
	xor.b32  	%r1576, %r1576, %r873;
	ld.global.u32 	%r874, [%rd9+28];
	xor.b32  	%r1575, %r1575, %r874;
	ld.global.u32 	%r875, [%rd9+32];
	xor.b32  	%r1574, %r1574, %r875;
	ld.global.u32 	%r876, [%rd9+36];
	xor.b32  	%r1573, %r1573, %r876;
$L__BB2_46:
	and.b32  	%r878, %r861, 4;
	setp.eq.s32 	%p36, %r878, 0;
	@%p36 bra 	$L__BB2_48;
	ld.global.u32 	%r879, [%rd9+40];
	xor.b32  	%r1577, %r1577, %r879;
	ld.global.u32 	%r880, [%rd9+44];
	xor.b32  	%r1576, %r1576, %r880;
	ld.global.u32 	%r881, [%rd9+48];
	xor.b32  	%r1575, %r1575, %r881;
	ld.global.u32 	%r882, [%rd9+52];
	xor.b32  	%r1574, %r1574, %r882;
	ld.global.u32 	%r883, [%rd9+56];
	xor.b32  	%r1573, %r1573, %r883;
$L__BB2_48:
	and.b32  	%r885, %r861, 8;
	setp.eq.s32 	%p37, %r885, 0;
	@%p37 bra 	$L__BB2_50;
	ld.global.u32 	%r886, [%rd9+60];
	xor.b32  	%r1577, %r1577, %r886;
	ld.global.u32 	%r887, [%rd9+64];
	xor.b32  	%r1576, %r1576, %r887;
	ld.global.u32 	%r888, [%rd9+68];
	xor.b32  	%r1575, %r1575, %r888;
	ld.global.u32 	%r889, [%rd9+72];
	xor.b32  	%r1574, %r1574, %r889;
	ld.global.u32 	%r890, [%rd9+76];
	xor.b32  	%r1573, %r1573, %r890;
$L__BB2_50:
	and.b32  	%r892, %r861, 16;
	setp.eq.s32 	%p38, %r892, 0;
	@%p38 bra 	$L__BB2_52;
	ld.global.u32 	%r893, [%rd9+80];
	xor.b32  	%r1577, %r1577, %r893;
	ld.global.u32 	%r894, [%rd9+84];
	xor.b32  	%r1576, %r1576, %r894;
	ld.global.u32 	%r895, [%rd9+88];
	xor.b32  	%r1575, %r1575, %r895;
	ld.global.u32 	%r896, [%rd9+92];
	xor.b32  	%r1574, %r1574, %r896;
	ld.global.u32 	%r897, [%rd9+96];
	xor.b32  	%r1573, %r1573, %r897;
$L__BB2_52:
	and.b32  	%r899, %r861, 32;
	setp.eq.s32 	%p39, %r899, 0;
	@%p39 bra 	$L__BB2_54;
	ld.global.u32 	%r900, [%rd9+100];
	xor.b32  	%r1577, %r1577, %r900;
	ld.global.u32 	%r901, [%rd9+104];
	xor.b32  	%r1576, %r1576, %r901;
	ld.global.u32 	%r902, [%rd9+108];
	xor.b32  	%r1575, %r1575, %r902;
	ld.global.u32 	%r903, [%rd9+112];
	xor.b32  	%r1574, %r1574, %r903;
	ld.global.u32 	%r904, [%rd9+116];
	xor.b32  	%r1573, %r1573, %r904;
$L__BB2_54:
	and.b32  	%r906, %r861, 64;
	setp.eq.s32 	%p40, %r906, 0;
	@%p40 bra 	$L__BB2_56;
	ld.global.u32 	%r907, [%rd9+120];
	xor.b32  	%r1577, %r1577, %r907;
	ld.global.u32 	%r908, [%rd9+124];
	xor.b32  	%r1576, %r1576, %r908;
	ld.global.u32 	%r909, [%rd9+128];
	xor.b32  	%r1575, %r1575, %r909;
	ld.global.u32 	%r910, [%rd9+132];
	xor.b32  	%r1574, %r1574, %r910;
	ld.global.u32 	%r911, [%rd9+136];
	xor.b32  	%r1573, %r1573, %r911;
$L__BB2_56:
	and.b32  	%r913, %r861, 128;
	setp.eq.s32 	%p41, %r913, 0;
	@%p41 bra 	$L__BB2_58;
	ld.global.u32 	%r914, [%rd9+140];
	xor.b32  	%r1577, %r1577, %r914;
	ld.global.u32 	%r915, [%rd9+144];
	xor.b32  	%r1576, %r1576, %r915;
	ld.global.u32 	%r916, [%rd9+148];
	xor.b32  	%r1575, %r1575, %r916;
	ld.global.u32 	%r917, [%rd9+152];
	xor.b32  	%r1574, %r1574, %r917;
	ld.global.u32 	%r918, [%rd9+156];
	xor.b32  	%r1573, %r1573, %r918;
$L__BB2_58:
	and.b32  	%r920, %r861, 256;
	setp.eq.s32 	%p42, %r920, 0;
	@%p42 bra 	$L__BB2_60;
	ld.global.u32 	%r921, [%rd9+160];
	xor.b32  	%r1577, %r1577, %r921;
	ld.global.u32 	%r922, [%rd9+164];
	xor.b32  	%r1576, %r1576, %r922;
	ld.global.u32 	%r923, [%rd9+168];
	xor.b32  	%r1575, %r1575, %r923;
	ld.global.u32 	%r924, [%rd9+172];
	xor.b32  	%r1574, %r1574, %r924;
	ld.global.u32 	%r925, [%rd9+176];
	xor.b32  	%r1573, %r1573, %r925;
$L__BB2_60:
	and.b32  	%r927, %r861, 512;
	setp.eq.s32 	%p43, %r927, 0;
	@%p43 bra 	$L__BB2_62;
	ld.global.u32 	%r928, [%rd9+180];
	xor.b32  	%r1577, %r1577, %r928;
	ld.global.u32 	%r929, [%rd9+184];
	xor.b32  	%r1576, %r1576, %r929;
	ld.global.u32 	%r930, [%rd9+188];
	xor.b32  	%r1575, %r1575, %r930;
	ld.global.u32 	%r931, [%rd9+192];
	xor.b32  	%r1574, %r1574, %r931;
	ld.global.u32 	%r932, [%rd9+196];
	xor.b32  	%r1573, %r1573, %r932;
$L__BB2_62:
	and.b32  	%r934, %r861, 1024;
	setp.eq.s32 	%p44, %r934, 0;
	@%p44 bra 	$L__BB2_64;
	ld.global.u32 	%r935, [%rd9+200];
	xor.b32  	%r1577, %r1577, %r935;
	ld.global.u32 	%r936, [%rd9+204];
	xor.b32  	%r1576, %r1576, %r936;
	ld.global.u32 	%r937, [%rd9+208];
	xor.b32  	%r1575, %r1575, %r937;
	ld.global.u32 	%r938, [%rd9+212];
	xor.b32  	%r1574, %r1574, %r938;
	ld.global.u32 	%r939, [%rd9+216];
	xor.b32  	%r1573, %r1573, %r939;
$L__BB2_64:
	and.b32  	%r941, %r861, 2048;
	setp.eq.s32 	%p45, %r941, 0;
	@%p45 bra 	$L__BB2_66;
	ld.global.u32 	%r942, [%rd9+220];
	xor.b32  	%r1577, %r1577, %r942;
	ld.global.u32 	%r943, [%rd9+224];
	xor.b32  	%r1576, %r1576, %r943;
	ld.global.u32 	%r944, [%rd9+228];
	xor.b32  	%r1575, %r1575, %r944;
	ld.global.u32 	%r945, [%rd9+232];
	xor.b32  	%r1574, %r1574, %r945;
	ld.global.u32 	%r946, [%rd9+236];
	xor.b32  	%r1573, %r1573, %r946;
$L__BB2_66:
	and.b32  	%r948, %r861, 4096;
	setp.eq.s32 	%p46, %r948, 0;
	@%p46 bra 	$L__BB2_68;
	ld.global.u32 	%r949, [%rd9+240];
	xor.b32  	%r1577, %r1577, %r949;
	ld.global.u32 	%r950, [%rd9+244];
	xor.b32  	%r1576, %r1576, %r950;
	ld.global.u32 	%r951, [%rd9+248];
	xor.b32  	%r1575, %r1575, %r951;
	ld.global.u32 	%r952, [%rd9+252];
	xor.b32  	%r1574, %r1574, %r952;
	ld.global.u32 	%r953, [%rd9+256];
	xor.b32  	%r1573, %r1573, %r953;
$L__BB2_68:
	and.b32  	%r955, %r861, 8192;
	setp.eq.s32 	%p47, %r955, 0;
	@%p47 bra 	$L__BB2_70;
	ld.global.u32 	%r956, [%rd9+260];
	xor.b32  	%r1577, %r1577, %r956;
	ld.global.u32 	%r957, [%rd9+264];
	xor.b32  	%r1576, %r1576, %r957;
	ld.global.u32 	%r958, [%rd9+268];
	xor.b32  	%r1575, %r1575, %r958;
	ld.global.u32 	%r959, [%rd9+272];
	xor.b32  	%r1574, %r1574, %r959;
	ld.global.u32 	%r960, [%rd9+276];
	xor.b32  	%r1573, %r1573, %r960;
$L__BB2_70:
	and.b32  	%r962, %r861, 16384;
	setp.eq.s32 	%p48, %r962, 0;
	@%p48 bra 	$L__BB2_72;
	ld.global.u32 	%r963, [%rd9+280];
	xor.b32  	%r1577, %r1577, %r963;
	ld.global.u32 	%r964, [%rd9+284];
	xor.b32  	%r1576, %r1576, %r964;
	ld.global.u32 	%r965, [%rd9+288];
	xor.b32  	%r1575, %r1575, %r965;
	ld.global.u32 	%r966, [%rd9+292];
	xor.b32  	%r1574, %r1574, %r966;
	ld.global.u32 	%r967, [%rd9+296];
	xor.b32  	%r1573, %r1573, %r967;
$L__BB2_72:
	and.b32  	%r969, %r861, 32768;
	setp.eq.s32 	%p49, %r969, 0;
	@%p49 bra 	$L__BB2_74;
	ld.global.u32 	%r970, [%rd9+300];
	xor.b32  	%r1577, %r1577, %r970;
	ld.global.u32 	%r971, [%rd9+304];
	xor.b32  	%r1576, %r1576, %r971;
	ld.global.u32 	%r972, [%rd9+308];
	xor.b32  	%r1575, %r1575, %r972;
	ld.global.u32 	%r973, [%rd9+312];
	xor.b32  	%r1574, %r1574, %r973;
	ld.global.u32 	%r974, [%rd9+316];
	xor.b32  	%r1573, %r1573, %r974;
$L__BB2_74:
	add.s32 	%r1664, %r1664, 16;
	setp.ne.s32 	%p50, %r1664, 32;
	@%p50 bra 	$L__BB2_42;
	mad.lo.s32 	%r975, %r1658, -31, %r190;
	add.s32 	%r1658, %r975, 1;
	setp.ne.s32 	%p51, %r1658, 5;
	@%p51 bra 	$L__BB2_41;
	st.local.u32 	[%rd3+4], %r1577;
	st.local.v2.u32 	[%rd3+8], {%r1576, %r1575};
	st.local.v2.u32 	[%rd3+16], {%r1574, %r1573};
	setp.ne.s64 	%p52, %rd6, 3;
	@%p52 bra 	$L__BB2_114;
	mov.b32 	%r1573, 0;
	mov.u32 	%r1574, %r1573;
	mov.u32 	%r1575, %r1573;
	mov.u32 	%r1576, %r1573;
	mov.u32 	%r1577, %r1573;
	mov.u32 	%r1750, %r1573;
$L__BB2_78:
	mul.wide.u32 	%rd40, %r1750, 4;
	add.s64 	%rd41, %rd3, %rd40;
	ld.local.u32 	%r365, [%rd41+4];
	shl.b32 	%r366, %r1750, 5;
	mov.b32 	%r1756, 0;
$L__BB2_79:
	.pragma "nounroll";
	shr.u32 	%r978, %r365, %r1756;
	and.b32  	%r979, %r978, 1;
	setp.eq.b32 	%p53, %r979, 1;
	not.pred 	%p54, %p53;
	add.s32 	%r980, %r366, %r1756;
	mul.lo.s32 	%r981, %r980, 5;
	mul.wide.u32 	%rd42, %r981, 4;
	add.s64 	%rd10, %rd7, %rd42;
	@%p54 bra 	$L__BB2_81;
	ld.global.u32 	%r982, [%rd10];
	xor.b32  	%r1577, %r1577, %r982;
	ld.global.u32 	%r983, [%rd10+4];
	xor.b32  	%r1576, %r1576, %r983;
	ld.global.u32 	%r984, [%rd10+8];
	xor.b32  	%r1575, %r1575, %r984;
	ld.global.u32 	%r985, [%rd10+12];
	xor.b32  	%r1574, %r1574, %r985;
	ld.global.u32 	%r986, [%rd10+16];
	xor.b32  	%r1573, %r1573, %r986;
$L__BB2_81:
	and.b32  	%r988, %r978, 2;
	setp.eq.s32 	%p55, %r988, 0;
	@%p55 bra 	$L__BB2_83;
	ld.global.u32 	%r989, [%rd10+20];
	xor.b32  	%r1577, %r1577, %r989;
	ld.global.u32 	%r990, [%rd10+24];
	xor.b32  	%r1576, %r1576, %r990;
	ld.global.u32 	%r991, [%rd10+28];
	xor.b32  	%r1575, %r1575, %r991;
	ld.global.u32 	%r992, [%rd10+32];
	xor.b32  	%r1574, %r1574, %r992;
	ld.global.u32 	%r993, [%rd10+36];
	xor.b32  	%r1573, %r1573, %r993;
$L__BB2_83:
	and.b32  	%r995, %r978, 4;
	setp.eq.s32 	%p56, %r995, 0;
	@%p56 bra 	$L__BB2_85;
	ld.global.u32 	%r996, [%rd10+40];
	xor.b32  	%r1577, %r1577, %r996;
	ld.global.u32 	%r997, [%rd10+44];
	xor.b32  	%r1576, %r1576, %r997;
	ld.global.u32 	%r998, [%rd10+48];
	xor.b32  	%r1575, %r1575, %r998;
	ld.global.u32 	%r999, [%rd10+52];
	xor.b32  	%r1574, %r1574, %r999;
	ld.global.u32 	%r1000, [%rd10+56];
	xor.b32  	%r1573, %r1573, %r1000;
$L__BB2_85:
	and.b32  	%r1002, %r978, 8;
	setp.eq.s32 	%p57, %r1002, 0;
	@%p57 bra 	$L__BB2_87;
	ld.global.u32 	%r1003, [%rd10+60];
	xor.b32  	%r1577, %r1577, %r1003;
	ld.global.u32 	%r1004, [%rd10+64];
	xor.b32  	%r1576, %r1576, %r1004;
	ld.global.u32 	%r1005, [%rd10+68];
	xor.b32  	%r1575, %r1575, %r1005;
	ld.global.u32 	%r1006, [%rd10+72];
	xor.b32  	%r1574, %r1574, %r1006;
	ld.global.u32 	%r1007, [%rd10+76];
	xor.b32  	%r1573, %r1573, %r1007;
$L__BB2_87:
	and.b32  	%r1009, %r978, 16;
	setp.eq.s32 	%p58, %r1009, 0;
	@%p58 bra 	$L__BB2_89;
	ld.global.u32 	%r1010, [%rd10+80];
	xor.b32  	%r1577, %r1577, %r1010;
	ld.global.u32 	%r1011, [%rd10+84];
	xor.b32  	%r1576, %r1576, %r1011;
	ld.global.u32 	%r1012, [%rd10+88];
	xor.b32  	%r1575, %r1575, %r1012;
	ld.global.u32 	%r1013, [%rd10+92];
	xor.b32  	%r1574, %r1574, %r1013;
	ld.global.u32 	%r1014, [%rd10+96];
	xor.b32  	%r1573, %r1573, %r1014;
$L__BB2_89:
	and.b32  	%r1016, %r978, 32;
	setp.eq.s32 	%p59, %r1016, 0;
	@%p59 bra 	$L__BB2_91;
	ld.global.u32 	%r1017, [%rd10+100];
	xor.b32  	%r1577, %r1577, %r1017;
	ld.global.u32 	%r1018, [%rd10+104];
	xor.b32  	%r1576, %r1576, %r1018;
	ld.global.u32 	%r1019, [%rd10+108];
	xor.b32  	%r1575, %r1575, %r1019;
	ld.global.u32 	%r1020, [%rd10+112];
	xor.b32  	%r1574, %r1574, %r1020;
	ld.global.u32 	%r1021, [%rd10+116];
	xor.b32  	%r1573, %r1573, %r1021;
$L__BB2_91:
	and.b32  	%r1023, %r978, 64;
	setp.eq.s32 	%p60, %r1023, 0;
	@%p60 bra 	$L__BB2_93;
	ld.global.u32 	%r1024, [%rd10+120];
	xor.b32  	%r1577, %r1577, %r1024;
	ld.global.u32 	%r1025, [%rd10+124];
	xor.b32  	%r1576, %r1576, %r1025;
	ld.global.u32 	%r1026, [%rd10+128];
	xor.b32  	%r1575, %r1575, %r1026;
	ld.global.u32 	%r1027, [%rd10+132];
	xor.b32  	%r1574, %r1574, %r1027;
	ld.global.u32 	%r1028, [%rd10+136];
	xor.b32  	%r1573, %r1573, %r1028;
$L__BB2_93:
	and.b32  	%r1030, %r978, 128;
	setp.eq.s32 	%p61, %r1030, 0;
	@%p61 bra 	$L__BB2_95;
	ld.global.u32 	%r1031, [%rd10+140];
	xor.b32  	%r1577, %r1577, %r1031;
	ld.global.u32 	%r1032, [%rd10+144];
	xor.b32  	%r1576, %r1576, %r1032;
	ld.global.u32 	%r1033, [%rd10+148];
	xor.b32  	%r1575, %r1575, %r1033;
	ld.global.u32 	%r1034, [%rd10+152];
	xor.b32  	%r1574, %r1574, %r1034;
	ld.global.u32 	%r1035, [%rd10+156];
	xor.b32  	%r1573, %r1573, %r1035;
$L__BB2_95:
	and.b32  	%r1037, %r978, 256;
	setp.eq.s32 	%p62, %r1037, 0;
	@%p62 bra 	$L__BB2_97;
	ld.global.u32 	%r1038, [%rd10+160];
	xor.b32  	%r1577, %r1577, %r1038;
	ld.global.u32 	%r1039, [%rd10+164];
	xor.b32  	%r1576, %r1576, %r1039;
	ld.global.u32 	%r1040, [%rd10+168];
	xor.b32  	%r1575, %r1575, %r1040;
	ld.global.u32 	%r1041, [%rd10+172];
	xor.b32  	%r1574, %r1574, %r1041;
	ld.global.u32 	%r1042, [%rd10+176];
	xor.b32  	%r1573, %r1573, %r1042;
$L__BB2_97:
	and.b32  	%r1044, %r978, 512;
	setp.eq.s32 	%p63, %r1044, 0;
	@%p63 bra 	$L__BB2_99;
	ld.global.u32 	%r1045, [%rd10+180];
	xor.b32  	%r1577, %r1577, %r1045;
	ld.global.u32 	%r1046, [%rd10+184];
	xor.b32  	%r1576, %r1576, %r1046;
	ld.global.u32 	%r1047, [%rd10+188];
	xor.b32  	%r1575, %r1575, %r1047;
	ld.global.u32 	%r1048, [%rd10+192];
	xor.b32  	%r1574, %r1574, %r1048;
	ld.global.u32 	%r1049, [%rd10+196];
	xor.b32  	%r1573, %r1573, %r1049;
$L__BB2_99:
	and.b32  	%r1051, %r978, 1024;
	setp.eq.s32 	%p64, %r1051, 0;
	@%p64 bra 	$L__BB2_101;
	ld.global.u32 	%r1052, [%rd10+200];
	xor.b32  	%r1577, %r1577, %r1052;
	ld.global.u32 	%r1053, [%rd10+204];
	xor.b32  	%r1576, %r1576, %r1053;
	ld.global.u32 	%r1054, [%rd10+208];
	xor.b32  	%r1575, %r1575, %r1054;
	ld.global.u32 	%r1055, [%rd10+212];
	xor.b32  	%r1574, %r1574, %r1055;
	ld.global.u32 	%r1056, [%rd10+216];
	xor.b32  	%r1573, %r1573, %r1056;
$L__BB2_101:
	and.b32  	%r1058, %r978, 2048;
	setp.eq.s32 	%p65, %r1058, 0;
	@%p65 bra 	$L__BB2_103;
	ld.global.u32 	%r1059, [%rd10+220];
	xor.b32  	%r1577, %r1577, %r1059;
	ld.global.u32 	%r1060, [%rd10+224];
	xor.b32  	%r1576, %r1576, %r1060;
	ld.global.u32 	%r1061, [%rd10+228];
	xor.b32  	%r1575, %r1575, %r1061;
	ld.global.u32 	%r1062, [%rd10+232];
	xor.b32  	%r1574, %r1574, %r1062;
	ld.global.u32 	%r1063, [%rd10+236];
	xor.b32  	%r1573, %r1573, %r1063;
$L__BB2_103:
	and.b32  	%r1065, %r978, 4096;
	setp.eq.s32 	%p66, %r1065, 0;
	@%p66 bra 	$L__BB2_105;
	ld.global.u32 	%r1066, [%rd10+240];
	xor.b32  	%r1577, %r1577, %r1066;
	ld.global.u32 	%r1067, [%rd10+244];
	xor.b32  	%r1576, %r1576, %r1067;
	ld.global.u32 	%r1068, [%rd10+248];
	xor.b32  	%r1575, %r1575, %r1068;
	ld.global.u32 	%r1069, [%rd10+252];
	xor.b32  	%r1574, %r1574, %r1069;
	ld.global.u32 	%r1070, [%rd10+256];
	xor.b32  	%r1573, %r1573, %r1070;
$L__BB2_105:
	and.b32  	%r1072, %r978, 8192;
	setp.eq.s32 	%p67, %r1072, 0;
	@%p67 bra 	$L__BB2_107;
	ld.global.u32 	%r1073, [%rd10+260];
	xor.b32  	%r1577, %r1577, %r1073;
	ld.global.u32 	%r1074, [%rd10+264];
	xor.b32  	%r1576, %r1576, %r1074;
	ld.global.u32 	%r1075, [%rd10+268];
	xor.b32  	%r1575, %r1575, %r1075;
	ld.global.u32 	%r1076, [%rd10+272];
	xor.b32  	%r1574, %r1574, %r1076;
	ld.global.u32 	%r1077, [%rd10+276];
	xor.b32  	%r1573, %r1573, %r1077;
$L__BB2_107:
	and.b32  	%r1079, %r978, 16384;
	setp.eq.s32 	%p68, %r1079, 0;
	@%p68 bra 	$L__BB2_109;
	ld.global.u32 	%r1080, [%rd10+280];
	xor.b32  	%r1577, %r1577, %r1080;
	ld.global.u32 	%r1081, [%rd10+284];
	xor.b32  	%r1576, %r1576, %r1081;
	ld.global.u32 	%r1082, [%rd10+288];
	xor.b32  	%r1575, %r1575, %r1082;
	ld.global.u32 	%r1083, [%rd10+292];
	xor.b32  	%r1574, %r1574, %r1083;
	ld.global.u32 	%r1084, [%rd10+296];
	xor.b32  	%r1573, %r1573, %r1084;
$L__BB2_109:
	and.b32  	%r1086, %r978, 32768;
	setp.eq.s32 	%p69, %r1086, 0;
	@%p69 bra 	$L__BB2_111;
	ld.global.u32 	%r1087, [%rd10+300];
	xor.b32  	%r1577, %r1577, %r1087;
	ld.global.u32 	%r1088, [%rd10+304];
	xor.b32  	%r1576, %r1576, %r1088;
	ld.global.u32 	%r1089, [%rd10+308];
	xor.b32  	%r1575, %r1575, %r1089;
	ld.global.u32 	%r1090, [%rd10+312];
	xor.b32  	%r1574, %r1574, %r1090;
	ld.global.u32 	%r1091, [%rd10+316];
	xor.b32  	%r1573, %r1573, %r1091;
$L__BB2_111:
	add.s32 	%r1756, %r1756, 16;
	setp.ne.s32 	%p70, %r1756, 32;
	@%p70 bra 	$L__BB2_79;
	mad.lo.s32 	%r1092, %r1750, -31, %r366;
	add.s32 	%r1750, %r1092, 1;
	setp.ne.s32 	%p71, %r1750, 5;
	@%p71 bra 	$L__BB2_78;
	st.local.u32 	[%rd3+4], %r1577;
	st.local.v2.u32 	[%rd3+8], {%r1576, %r1575};
	st.local.v2.u32 	[%rd3+16], {%r1574, %r1573};
$L__BB2_114:
	shr.u64 	%rd137, %rd5, 2;
	add.s32 	%r1560, %r1560, 1;
	setp.gt.u64 	%p72, %rd5, 3;
	@%p72 bra 	$L__BB2_2;
$L__BB2_115:
	cvt.u32.u64 	%r546, %rd4;
	mov.b32 	%r1094, 0;
	st.local.v2.u32 	[%rd3+24], {%r1094, %r1094};
	st.local.u32 	[%rd3+32], %r1094;
	mov.b64 	%rd43, 0;
	st.local.u64 	[%rd3+40], %rd43;
	cvta.to.global.u64 	%rd44, %rd28;
	mad.lo.s64 	%rd12, %rd4, 200, %rd44;
	add.s64 	%rd13, %rd2, 32;
	mov.b32 	%r1861, 832094735;
$L__BB2_116:
	setp.lt.s32 	%p73, %r546, 1;
	mov.b64 	%rd45, 0;
	st.global.u64 	[%rd12], %rd45;
	mov.b64 	%rd46, 4607182418800017408;
	st.global.u64 	[%rd12+8], %rd46;
	st.global.u64 	[%rd12+16], %rd46;
	st.global.u64 	[%rd12+24], %rd46;
	st.global.u64 	[%rd12+32], %rd46;
	st.global.u64 	[%rd12+40], %rd46;
	st.global.u64 	[%rd12+48], %rd45;
	st.global.u64 	[%rd12+56], %rd46;
	st.global.u64 	[%rd12+64], %rd46;
	st.global.u64 	[%rd12+72], %rd46;
	st.global.u64 	[%rd12+80], %rd46;
	st.global.u64 	[%rd12+88], %rd46;
	st.global.u64 	[%rd12+96], %rd45;
	st.global.u64 	[%rd12+104], %rd46;
	st.global.u64 	[%rd12+112], %rd46;
	st.global.u64 	[%rd12+120], %rd46;
	st.global.u64 	[%rd12+128], %rd46;
	st.global.u64 	[%rd12+136], %rd46;
	st.global.u64 	[%rd12+144], %rd45;
	st.global.u64 	[%rd12+152], %rd46;
	st.global.u64 	[%rd12+160], %rd46;
	st.global.u64 	[%rd12+168], %rd46;
	st.global.u64 	[%rd12+176], %rd46;
	st.global.u64 	[%rd12+184], %rd46;
	st.global.u64 	[%rd12+192], %rd45;
	st.local.u64 	[%rd1], %rd45;
	st.local.u64 	[%rd1+8], %rd45;
	st.local.u64 	[%rd1+16], %rd45;
	st.local.u64 	[%rd1+24], %rd45;
	st.local.u64 	[%rd1+32], %rd45;
	st.local.u64 	[%rd1+40], %rd45;
	st.local.u64 	[%rd1+48], %rd45;
	st.local.u64 	[%rd1+56], %rd45;
	st.local.u64 	[%rd1+64], %rd45;
	st.local.u64 	[%rd1+72], %rd45;
	st.local.u64 	[%rd1+80], %rd45;
	st.local.u64 	[%rd1+88], %rd45;
	st.local.u64 	[%rd1+96], %rd45;
	st.local.u64 	[%rd1+104], %rd45;
	st.local.u64 	[%rd1+112], %rd45;
	st.local.u64 	[%rd1+120], %rd45;
	st.local.u64 	[%rd1+128], %rd45;
	st.local.u64 	[%rd1+136], %rd45;
	st.local.u64 	[%rd1+144], %rd45;
	st.local.u64 	[%rd1+152], %rd45;
	st.local.u64 	[%rd1+160], %rd45;
	st.local.u64 	[%rd1+168], %rd45;
	st.local.u64 	[%rd1+176], %rd45;
	st.local.u64 	[%rd1+184], %rd45;
	st.local.u64 	[%rd1+192], %rd45;
	@%p73 bra 	$L__BB2_122;
	mov.b32 	%r1859, 0;
$L__BB2_118:
	mov.u32 	%r558, %r1577;
	mov.u32 	%r557, %r1576;
	mov.u32 	%r1577, %r1575;
	mov.u32 	%r1576, %r1574;
	mov.u32 	%r1575, %r1573;
	shr.u32 	%r1096, %r558, 2;
	xor.b32  	%r1097, %r1096, %r558;
	shl.b32 	%r1098, %r1575, 4;
	shl.b32 	%r1099, %r1097, 1;
	xor.b32  	%r1100, %r1099, %r1098;
	xor.b32  	%r1101, %r1100, %r1097;
	xor.b32  	%r1574, %r1101, %r1575;
	add.s32 	%r1102, %r1861, %r1574;
	add.s32 	%r1103, %r1102, 362437;
	mul.hi.u32 	%r1104, %r1103, -858993459;
	shr.u32 	%r1105, %r1104, 2;
	mul.lo.s32 	%r1106, %r1105, 5;
	sub.s32 	%r561, %r1103, %r1106;
	shr.u32 	%r1107, %r557, 2;
	xor.b32  	%r1108, %r1107, %r557;
	shl.b32 	%r1109, %r1574, 4;
	shl.b32 	%r1110, %r1108, 1;
	xor.b32  	%r1111, %r1110, %r1109;
	xor.b32  	%r1112, %r1111, %r1108;
	xor.b32  	%r1573, %r1112, %r1574;
	add.s32 	%r1861, %r1861, 724874;
	add.s32 	%r1113, %r1573, %r1861;
	mul.hi.u32 	%r1114, %r1113, -858993459;
	shr.u32 	%r1115, %r1114, 2;
	mul.lo.s32 	%r1116, %r1115, 5;
	sub.s32 	%r564, %r1113, %r1116;
	setp.eq.s32 	%p74, %r561, %r564;
	@%p74 bra 	$L__BB2_121;
	mul.wide.u32 	%rd47, %r561, 40;
	add.s64 	%rd48, %rd1, %rd47;
	mul.wide.u32 	%rd49, %r564, 8;
	add.s64 	%rd14, %rd48, %rd49;
	ld.local.f64 	%fd1, [%rd14];
	setp.neu.f64 	%p75, %fd1, 0d0000000000000000;
	@%p75 bra 	$L__BB2_121;
	mov.b64 	%rd50, 4607182418800017408;
	st.local.u64 	[%rd14], %rd50;
	mul.wide.u32 	%rd51, %r564, 40;
	add.s64 	%rd52, %rd1, %rd51;
	mul.wide.u32 	%rd53, %r561, 8;
	add.s64 	%rd54, %rd52, %rd53;
	st.local.u64 	[%rd54], %rd50;
	add.s64 	%rd56, %rd12, %rd47;
	mul.wide.u32 	%rd57, %r564, 8;
	add.s64 	%rd58, %rd56, %rd57;
	mov.b64 	%rd59, 0;
	st.global.u64 	[%rd58], %rd59;
	add.s64 	%rd60, %rd12, %rd51;
	add.s64 	%rd61, %rd60, %rd53;
	st.global.u64 	[%rd61], %rd59;
	add.s32 	%r1859, %r1859, 1;
$L__BB2_121:
	cvt.u32.u64 	%r1117, %rd4;
	setp.lt.s32 	%p76, %r1859, %r1117;
	@%p76 bra 	$L__BB2_118;
$L__BB2_122:
	mov.b64 	%rd62, 0;
	st.local.u64 	[%rd1], %rd62;
	st.local.u64 	[%rd1+8], %rd62;
	st.local.u64 	[%rd1+16], %rd62;
	st.local.u64 	[%rd1+24], %rd62;
	st.local.u64 	[%rd1+32], %rd62;
	st.local.u64 	[%rd1+40], %rd62;
	st.local.u64 	[%rd1+48], %rd62;
	st.local.u64 	[%rd1+56], %rd62;
	st.local.u64 	[%rd1+64], %rd62;
	st.local.u64 	[%rd1+72], %rd62;
	st.local.u64 	[%rd1+80], %rd62;
	st.local.u64 	[%rd1+88], %rd62;
	st.local.u64 	[%rd1+96], %rd62;
	st.local.u64 	[%rd1+104], %rd62;
	st.local.u64 	[%rd1+112], %rd62;
	st.local.u64 	[%rd1+120], %rd62;
	st.local.u64 	[%rd1+128], %rd62;
	st.local.u64 	[%rd1+136], %rd62;
	st.local.u64 	[%rd1+144], %rd62;
	st.local.u64 	[%rd1+152], %rd62;
	st.local.u64 	[%rd1+160], %rd62;
	st.local.u64 	[%rd1+168], %rd62;
	st.local.u64 	[%rd1+176], %rd62;
	st.local.u64 	[%rd1+184], %rd62;
	st.local.u64 	[%rd1+192], %rd62;
	mov.b32 	%r1867, 0;
	st.local.u32 	[%rd2], %r1867;
	mov.b32 	%r1119, -1;
	st.local.u32 	[%rd2+4], %r1119;
	st.local.u32 	[%rd2+8], %r1119;
	st.local.u32 	[%rd2+12], %r1119;
	st.local.u32 	[%rd2+16], %r1119;
	mov.u32 	%r1868, %r1867;
$L__BB2_123:
	mov.u32 	%r574, %r1868;
	mul.wide.u32 	%rd63, %r574, 4;
	add.s64 	%rd15, %rd2, %rd63;
	ld.local.u32 	%r1895, [%rd15];
	setp.lt.s32 	%p78, %r1867, 0;
	mov.pred 	%p309, -1;
	@%p78 bra 	$L__BB2_138;
	add.s32 	%r576, %r1867, 1;
	and.b32  	%r577, %r576, 15;
	setp.lt.u32 	%p79, %r1867, 15;
	mov.b32 	%r1880, 0;
	mov.u32 	%r1876, %r1880;
	@%p79 bra 	$L__BB2_127;
	and.b32  	%r1876, %r576, -16;
	neg.s32 	%r1869, %r1876;
	mov.b32 	%r1880, 0;
	mov.u64 	%rd138, %rd13;
$L__BB2_126:
	.pragma "nounroll";
	ld.local.u32 	%r1123, [%rd138+-32];
	setp.eq.s32 	%p80, %r1123, 0;
	ld.local.u32 	%r1125, [%rd138+-28];
	setp.eq.s32 	%p81, %r1125, 0;
	ld.local.u32 	%r1127, [%rd138+-24];
	setp.eq.s32 	%p82, %r1127, 0;
	ld.local.u32 	%r1129, [%rd138+-20];
	setp.eq.s32 	%p83, %r1129, 0;
	ld.local.u32 	%r1131, [%rd138+-16];
	setp.eq.s32 	%p84, %r1131, 0;
	ld.local.u32 	%r1133, [%rd138+-12];
	setp.eq.s32 	%p85, %r1133, 0;
	ld.local.u32 	%r1135, [%rd138+-8];
	setp.eq.s32 	%p86, %r1135, 0;
	ld.local.u32 	%r1137, [%rd138+-4];
	setp.eq.s32 	%p87, %r1137, 0;
	ld.local.u32 	%r1139, [%rd138];
	setp.eq.s32 	%p88, %r1139, 0;
	ld.local.u32 	%r1141, [%rd138+4];
	setp.eq.s32 	%p89, %r1141, 0;
	ld.local.u32 	%r1143, [%rd138+8];
	setp.eq.s32 	%p90, %r1143, 0;
	ld.local.u32 	%r1145, [%rd138+12];
	setp.eq.s32 	%p91, %r1145, 0;
	ld.local.u32 	%r1147, [%rd138+16];
	setp.eq.s32 	%p92, %r1147, 0;
	ld.local.u32 	%r1149, [%rd138+20];
	setp.eq.s32 	%p93, %r1149, 0;
	ld.local.u32 	%r1151, [%rd138+24];
	setp.eq.s32 	%p94, %r1151, 0;
	ld.local.u32 	%r1153, [%rd138+28];
	setp.eq.s32 	%p95, %r1153, 0;
	selp.b32 	%r1154, 1, %r1880, %p80;
	selp.b32 	%r1155, 1, %r1154, %p81;
	selp.b32 	%r1156, 1, %r1155, %p82;
	selp.b32 	%r1157, 1, %r1156, %p83;
	selp.b32 	%r1158, 1, %r1157, %p84;
	selp.b32 	%r1159, 1, %r1158, %p85;
	selp.b32 	%r1160, 1, %r1159, %p86;
	selp.b32 	%r1161, 1, %r1160, %p87;
	selp.b32 	%r1162, 1, %r1161, %p88;
	selp.b32 	%r1163, 1, %r1162, %p89;
	selp.b32 	%r1164, 1, %r1163, %p90;
	selp.b32 	%r1165, 1, %r1164, %p91;
	selp.b32 	%r1166, 1, %r1165, %p92;
	selp.b32 	%r1167, 1, %r1166, %p93;
	selp.b32 	%r1168, 1, %r1167, %p94;
	selp.b32 	%r1880, 1, %r1168, %p95;
	add.s32 	%r1869, %r1869, 16;
	add.s64 	%rd138, %rd138, 64;
	setp.ne.s32 	%p96, %r1869, 0;
	@%p96 bra 	$L__BB2_126;
$L__BB2_127:
	setp.eq.s32 	%p97, %r577, 0;
	@%p97 bra 	$L__BB2_137;
	and.b32  	%r587, %r576, 7;
	setp.lt.u32 	%p98, %r577, 8;
	@%p98 bra 	$L__BB2_130;
	mul.wide.u32 	%rd64, %r1876, 4;
	add.s64 	%rd65, %rd2, %rd64;
	ld.local.u32 	%r1170, [%rd65];
	setp.eq.s32 	%p99, %r1170, 0;
	ld.local.u32 	%r1172, [%rd65+4];
	setp.eq.s32 	%p100, %r1172, 0;
	ld.local.u32 	%r1174, [%rd65+8];
	setp.eq.s32 	%p101, %r1174, 0;
	ld.local.u32 	%r1176, [%rd65+12];
	setp.eq.s32 	%p102, %r1176, 0;
	ld.local.u32 	%r1178, [%rd65+16];
	setp.eq.s32 	%p103, %r1178, 0;
	ld.local.u32 	%r1180, [%rd65+20];
	setp.eq.s32 	%p104, %r1180, 0;
	ld.local.u32 	%r1182, [%rd65+24];
	setp.eq.s32 	%p105, %r1182, 0;
	ld.local.u32 	%r1184, [%rd65+28];
	setp.eq.s32 	%p106, %r1184, 0;
	selp.b32 	%r1185, 1, %r1880, %p99;
	selp.b32 	%r1186, 1, %r1185, %p100;
	selp.b32 	%r1187, 1, %r1186, %p101;
	selp.b32 	%r1188, 1, %r1187, %p102;
	selp.b32 	%r1189, 1, %r1188, %p103;
	selp.b32 	%r1190, 1, %r1189, %p104;
	selp.b32 	%r1191, 1, %r1190, %p105;
	selp.b32 	%r1880, 1, %r1191, %p106;
	add.s32 	%r1876, %r1876, 8;
$L__BB2_130:
	setp.eq.s32 	%p107, %r587, 0;
	@%p107 bra 	$L__BB2_137;
	and.b32  	%r593, %r576, 3;
	setp.lt.u32 	%p108, %r587, 4;
	@%p108 bra 	$L__BB2_133;
	mul.wide.u32 	%rd66, %r1876, 4;
	add.s64 	%rd67, %rd2, %rd66;
	ld.local.u32 	%r1193, [%rd67];
	setp.eq.s32 	%p109, %r1193, 0;
	ld.local.u32 	%r1195, [%rd67+4];
	setp.eq.s32 	%p110, %r1195, 0;
	ld.local.u32 	%r1197, [%rd67+8];
	setp.eq.s32 	%p111, %r1197, 0;
	ld.local.u32 	%r1199, [%rd67+12];
	setp.eq.s32 	%p112, %r1199, 0;
	selp.b32 	%r1200, 1, %r1880, %p109;
	selp.b32 	%r1201, 1, %r1200, %p110;
	selp.b32 	%r1202, 1, %r1201, %p111;
	selp.b32 	%r1880, 1, %r1202, %p112;
	add.s32 	%r1876, %r1876, 4;
$L__BB2_133:
	setp.eq.s32 	%p113, %r593, 0;
	@%p113 bra 	$L__BB2_137;
	mul.wide.u32 	%rd68, %r1876, 4;
	add.s64 	%rd18, %rd2, %rd68;
	ld.local.u32 	%r1203, [%rd18];
	setp.eq.s32 	%p114, %r1203, 0;
	selp.b32 	%r1880, 1, %r1880, %p114;
	setp.eq.s32 	%p115, %r593, 1;
	@%p115 bra 	$L__BB2_137;
	ld.local.u32 	%r1204, [%rd18+4];
	setp.eq.s32 	%p116, %r1204, 0;
	selp.b32 	%r1880, 1, %r1880, %p116;
	setp.eq.s32 	%p117, %r593, 2;
	@%p117 bra 	$L__BB2_137;
	ld.local.u32 	%r1205, [%rd18+8];
	setp.eq.s32 	%p118, %r1205, 0;
	selp.b32 	%r1880, 1, %r1880, %p118;
$L__BB2_137:
	setp.eq.s32 	%p309, %r1880, 0;
$L__BB2_138:
	mul.wide.s32 	%rd69, %r1895, 40;
	add.s64 	%rd70, %rd12, %rd69;
	ld.global.f64 	%fd2, [%rd70];
	setp.neu.f64 	%p119, %fd2, 0d3FF0000000000000;
	@%p119 bra 	$L__BB2_141;
	add.s64 	%rd19, %rd1, %rd69;
	ld.local.f64 	%fd3, [%rd19];
	setp.neu.f64 	%p120, %fd3, 0d0000000000000000;
	not.pred 	%p121, %p309;
	or.pred  	%p122, %p120, %p121;
	@%p122 bra 	$L__BB2_141;
	add.s32 	%r603, %r1867, 1;
	mul.wide.s32 	%rd72, %r1867, 4;
	add.s64 	%rd73, %rd2, %rd72;
	mov.b32 	%r1206, 0;
	st.local.u32 	[%rd73+4], %r1206;
	mov.b64 	%rd74, 4607182418800017408;
	st.local.u64 	[%rd19], %rd74;
	mul.wide.s32 	%rd75, %r1895, 32;
	sub.s64 	%rd76, %rd19, %rd75;
	st.local.u64 	[%rd76], %rd74;
	ld.local.u32 	%r1895, [%rd15];
	mov.u32 	%r1867, %r603;
$L__BB2_141:
	setp.lt.s32 	%p124, %r1867, 0;
	mov.pred 	%p310, -1;
	@%p124 bra 	$L__BB2_156;
	add.s32 	%r607, %r1867, 1;
	and.b32  	%r608, %r607, 15;
	setp.lt.u32 	%p125, %r1867, 15;
	mov.b32 	%r1894, 0;
	mov.u32 	%r1890, %r1894;
	@%p125 bra 	$L__BB2_145;
	and.b32  	%r1890, %r607, -16;
	mov.b32 	%r1894, 0;
	mov.u32 	%r1884, %r1894;
$L__BB2_144:
	.pragma "nounroll";
	mul.wide.u32 	%rd77, %r1884, 4;
	add.s64 	%rd78, %rd2, %rd77;
	ld.local.u32 	%r1210, [%rd78];
	setp.eq.s32 	%p126, %r1210, 1;
	ld.local.u32 	%r1212, [%rd78+4];
	setp.eq.s32 	%p127, %r1212, 1;
	ld.local.u32 	%r1214, [%rd78+8];
	setp.eq.s32 	%p128, %r1214, 1;
	ld.local.u32 	%r1216, [%rd78+12];
	setp.eq.s32 	%p129, %r1216, 1;
	ld.local.u32 	%r1218, [%rd78+16];
	setp.eq.s32 	%p130, %r1218, 1;
	ld.local.u32 	%r1220, [%rd78+20];
	setp.eq.s32 	%p131, %r1220, 1;
	ld.local.u32 	%r1222, [%rd78+24];
	setp.eq.s32 	%p132, %r1222, 1;
	ld.local.u32 	%r1224, [%rd78+28];
	setp.eq.s32 	%p133, %r1224, 1;
	ld.local.u32 	%r1226, [%rd78+32];
	setp.eq.s32 	%p134, %r1226, 1;
	ld.local.u32 	%r1228, [%rd78+36];
	setp.eq.s32 	%p135, %r1228, 1;
	ld.local.u32 	%r1230, [%rd78+40];
	setp.eq.s32 	%p136, %r1230, 1;
	ld.local.u32 	%r1232, [%rd78+44];
	setp.eq.s32 	%p137, %r1232, 1;
	ld.local.u32 	%r1234, [%rd78+48];
	setp.eq.s32 	%p138, %r1234, 1;
	ld.local.u32 	%r1236, [%rd78+52];
	setp.eq.s32 	%p139, %r1236, 1;
	ld.local.u32 	%r1238, [%rd78+56];
	setp.eq.s32 	%p140, %r1238, 1;
	ld.local.u32 	%r1240, [%rd78+60];
	setp.eq.s32 	%p141, %r1240, 1;
	selp.b32 	%r1241, 1, %r1894, %p126;
	selp.b32 	%r1242, 1, %r1241, %p127;
	selp.b32 	%r1243, 1, %r1242, %p128;
	selp.b32 	%r1244, 1, %r1243, %p129;
	selp.b32 	%r1245, 1, %r1244, %p130;
	selp.b32 	%r1246, 1, %r1245, %p131;
	selp.b32 	%r1247, 1, %r1246, %p132;
	selp.b32 	%r1248, 1, %r1247, %p133;
	selp.b32 	%r1249, 1, %r1248, %p134;
	selp.b32 	%r1250, 1, %r1249, %p135;
	selp.b32 	%r1251, 1, %r1250, %p136;
	selp.b32 	%r1252, 1, %r1251, %p137;
	selp.b32 	%r1253, 1, %r1252, %p138;
	selp.b32 	%r1254, 1, %r1253, %p139;
	selp.b32 	%r1255, 1, %r1254, %p140;
	selp.b32 	%r1894, 1, %r1255, %p141;
	add.s32 	%r1884, %r1884, 16;
	setp.ne.s32 	%p142, %r1884, %r1890;
	@%p142 bra 	$L__BB2_144;
$L__BB2_145:
	setp.eq.s32 	%p143, %r608, 0;
	@%p143 bra 	$L__BB2_155;
	and.b32  	%r617, %r607, 7;
	setp.lt.u32 	%p144, %r608, 8;
	@%p144 bra 	$L__BB2_148;
	mul.wide.u32 	%rd79, %r1890, 4;
	add.s64 	%rd80, %rd2, %rd79;
	ld.local.u32 	%r1257, [%rd80];
	setp.eq.s32 	%p145, %r1257, 1;
	ld.local.u32 	%r1259, [%rd80+4];
	setp.eq.s32 	%p146, %r1259, 1;
	ld.local.u32 	%r1261, [%rd80+8];
	setp.eq.s32 	%p147, %r1261, 1;
	ld.local.u32 	%r1263, [%rd80+12];
	setp.eq.s32 	%p148, %r1263, 1;
	ld.local.u32 	%r1265, [%rd80+16];
	setp.eq.s32 	%p149, %r1265, 1;
	ld.local.u32 	%r1267, [%rd80+20];
	setp.eq.s32 	%p150, %r1267, 1;
	ld.local.u32 	%r1269, [%rd80+24];
	setp.eq.s32 	%p151, %r1269, 1;
	ld.local.u32 	%r1271, [%rd80+28];
	setp.eq.s32 	%p152, %r1271, 1;
	selp.b32 	%r1272, 1, %r1894, %p145;
	selp.b32 	%r1273, 1, %r1272, %p146;
	selp.b32 	%r1274, 1, %r1273, %p147;
	selp.b32 	%r1275, 1, %r1274, %p148;
	selp.b32 	%r1276, 1, %r1275, %p149;
	selp.b32 	%r1277, 1, %r1276, %p150;
	selp.b32 	%r1278, 1, %r1277, %p151;
	selp.b32 	%r1894, 1, %r1278, %p152;
	add.s32 	%r1890, %r1890, 8;
$L__BB2_148:
	setp.eq.s32 	%p153, %r617, 0;
	@%p153 bra 	$L__BB2_155;
	and.b32  	%r623, %r607, 3;
	setp.lt.u32 	%p154, %r617, 4;
	@%p154 bra 	$L__BB2_151;
	mul.wide.u32 	%rd81, %r1890, 4;
	add.s64 	%rd82, %rd2, %rd81;
	ld.local.u32 	%r1280, [%rd82];
	setp.eq.s32 	%p155, %r1280, 1;
	ld.local.u32 	%r1282, [%rd82+4];
	setp.eq.s32 	%p156, %r1282, 1;
	ld.local.u32 	%r1284, [%rd82+8];
	setp.eq.s32 	%p157, %r1284, 1;
	ld.local.u32 	%r1286, [%rd82+12];
	setp.eq.s32 	%p158, %r1286, 1;
	selp.b32 	%r1287, 1, %r1894, %p155;
	selp.b32 	%r1288, 1, %r1287, %p156;
	selp.b32 	%r1289, 1, %r1288, %p157;
	selp.b32 	%r1894, 1, %r1289, %p158;
	add.s32 	%r1890, %r1890, 4;
$L__BB2_151:
	setp.eq.s32 	%p159, %r623, 0;
	@%p159 bra 	$L__BB2_155;
	mul.wide.u32 	%rd83, %r1890, 4;
	add.s64 	%rd20, %rd2, %rd83;
	ld.local.u32 	%r1290, [%rd20];
	setp.eq.s32 	%p160, %r1290, 1;
	selp.b32 	%r1894, 1, %r1894, %p160;
	setp.eq.s32 	%p161, %r623, 1;
	@%p161 bra 	$L__BB2_155;
	ld.local.u32 	%r1291, [%rd20+4];
	setp.eq.s32 	%p162, %r1291, 1;
	selp.b32 	%r1894, 1, %r1894, %p162;
	setp.eq.s32 	%p163, %r623, 2;
	@%p163 bra 	$L__BB2_155;
	ld.local.u32 	%r1292, [%rd20+8];
	setp.eq.s32 	%p164, %r1292, 1;
	selp.b32 	%r1894, 1, %r1894, %p164;
$L__BB2_155:
	setp.eq.s32 	%p310, %r1894, 0;
$L__BB2_156:
	mul.wide.s32 	%rd84, %r1895, 40;
	add.s64 	%rd85, %rd12, %rd84;
	ld.global.f64 	%fd4, [%rd85+8];
	setp.neu.f64 	%p165, %fd4, 0d3FF0000000000000;
	@%p165 bra 	$L__BB2_159;
	add.s64 	%rd21, %rd1, %rd84;
	ld.local.f64 	%fd5, [%rd21+8];
	setp.neu.f64 	%p166, %fd5, 0d0000000000000000;
	not.pred 	%p167, %p310;
	or.pred  	%p168, %p166, %p167;
	@%p168 bra 	$L__BB2_159;
	add.s32 	%r633, %r1867, 1;
	mul.wide.s32 	%rd87, %r1867, 4;
	add.s64 	%rd88, %rd2, %rd87;
	mov.b32 	%r1293, 1;
	st.local.u32 	[%rd88+4], %r1293;
	mov.b64 	%rd89, 4607182418800017408;
	st.local.u64 	[%rd21+8], %rd89;
	mul.wide.s32 	%rd90, %r1895, 32;
	sub.s64 	%rd91, %rd21, %rd90;
	st.local.u64 	[%rd91+40], %rd89;
	ld.local.u32 	%r1895, [%rd15];
	mov.u32 	%r1867, %r633;
$L__BB2_159:
	setp.lt.s32 	%p170, %r1867, 0;
	mov.pred 	%p311, -1;
	@%p170 bra 	$L__BB2_174;
	add.s32 	%r637, %r1867, 1;
	and.b32  	%r638, %r637, 15;
	setp.lt.u32 	%p171, %r1867, 15;
	mov.b32 	%r1908, 0;
	mov.u32 	%r1904, %r1908;
	@%p171 bra 	$L__BB2_163;
	and.b32  	%r1904, %r637, -16;
	mov.b32 	%r1908, 0;
	mov.u32 	%r1898, %r1908;
$L__BB2_162:
	.pragma "nounroll";
	mul.wide.u32 	%rd92, %r1898, 4;
	add.s64 	%rd93, %rd2, %rd92;
	ld.local.u32 	%r1297, [%rd93];
	setp.eq.s32 	%p172, %r1297, 2;
	ld.local.u32 	%r1299, [%rd93+4];
	setp.eq.s32 	%p173, %r1299, 2;
	ld.local.u32 	%r1301, [%rd93+8];
	setp.eq.s32 	%p174, %r1301, 2;
	ld.local.u32 	%r1303, [%rd93+12];
	setp.eq.s32 	%p175, %r1303, 2;
	ld.local.u32 	%r1305, [%rd93+16];
	setp.eq.s32 	%p176, %r1305, 2;
	ld.local.u32 	%r1307, [%rd93+20];
	setp.eq.s32 	%p177, %r1307, 2;
	ld.local.u32 	%r1309, [%rd93+24];
	setp.eq.s32 	%p178, %r1309, 2;
	ld.local.u32 	%r1311, [%rd93+28];
	setp.eq.s32 	%p179, %r1311, 2;
	ld.local.u32 	%r1313, [%rd93+32];
	setp.eq.s32 	%p180, %r1313, 2;
	ld.local.u32 	%r1315, [%rd93+36];
	setp.eq.s32 	%p181, %r1315, 2;
	ld.local.u32 	%r1317, [%rd93+40];
	setp.eq.s32 	%p182, %r1317, 2;
	ld.local.u32 	%r1319, [%rd93+44];
	setp.eq.s32 	%p183, %r1319, 2;
	ld.local.u32 	%r1321, [%rd93+48];
	setp.eq.s32 	%p184, %r1321, 2;
	ld.local.u32 	%r1323, [%rd93+52];
	setp.eq.s32 	%p185, %r1323, 2;
	ld.local.u32 	%r1325, [%rd93+56];
	setp.eq.s32 	%p186, %r1325, 2;
	ld.local.u32 	%r1327, [%rd93+60];
	setp.eq.s32 	%p187, %r1327, 2;
	selp.b32 	%r1328, 1, %r1908, %p172;
	selp.b32 	%r1329, 1, %r1328, %p173;
	selp.b32 	%r1330, 1, %r1329, %p174;
	selp.b32 	%r1331, 1, %r1330, %p175;
	selp.b32 	%r1332, 1, %r1331, %p176;
	selp.b32 	%r1333, 1, %r1332, %p177;
	selp.b32 	%r1334, 1, %r1333, %p178;
	selp.b32 	%r1335, 1, %r1334, %p179;
	selp.b32 	%r1336, 1, %r1335, %p180;
	selp.b32 	%r1337, 1, %r1336, %p181;
	selp.b32 	%r1338, 1, %r1337, %p182;
	selp.b32 	%r1339, 1, %r1338, %p183;
	selp.b32 	%r1340, 1, %r1339, %p184;
	selp.b32 	%r1341, 1, %r1340, %p185;
	selp.b32 	%r1342, 1, %r1341, %p186;
	selp.b32 	%r1908, 1, %r1342, %p187;
	add.s32 	%r1898, %r1898, 16;
	setp.ne.s32 	%p188, %r1898, %r1904;
	@%p188 bra 	$L__BB2_162;
$L__BB2_163:
	setp.eq.s32 	%p189, %r638, 0;
	@%p189 bra 	$L__BB2_173;
	and.b32  	%r647, %r637, 7;
	setp.lt.u32 	%p190, %r638, 8;
	@%p190 bra 	$L__BB2_166;
	mul.wide.u32 	%rd94, %r1904, 4;
	add.s64 	%rd95, %rd2, %rd94;
	ld.local.u32 	%r1344, [%rd95];
	setp.eq.s32 	%p191, %r1344, 2;
	ld.local.u32 	%r1346, [%rd95+4];
	setp.eq.s32 	%p192, %r1346, 2;
	ld.local.u32 	%r1348, [%rd95+8];
	setp.eq.s32 	%p193, %r1348, 2;
	ld.local.u32 	%r1350, [%rd95+12];
	setp.eq.s32 	%p194, %r1350, 2;
	ld.local.u32 	%r1352, [%rd95+16];
	setp.eq.s32 	%p195, %r1352, 2;
	ld.local.u32 	%r1354, [%rd95+20];
	setp.eq.s32 	%p196, %r1354, 2;
	ld.local.u32 	%r1356, [%rd95+24];
	setp.eq.s32 	%p197, %r1356, 2;
	ld.local.u32 	%r1358, [%rd95+28];
	setp.eq.s32 	%p198, %r1358, 2;
	selp.b32 	%r1359, 1, %r1908, %p191;
	selp.b32 	%r1360, 1, %r1359, %p192;
	selp.b32 	%r1361, 1, %r1360, %p193;
	selp.b32 	%r1362, 1, %r1361, %p194;
	selp.b32 	%r1363, 1, %r1362, %p195;
	selp.b32 	%r1364, 1, %r1363, %p196;
	selp.b32 	%r1365, 1, %r1364, %p197;
	selp.b32 	%r1908, 1, %r1365, %p198;
	add.s32 	%r1904, %r1904, 8;
$L__BB2_166:
	setp.eq.s32 	%p199, %r647, 0;
	@%p199 bra 	$L__BB2_173;
	and.b32  	%r653, %r637, 3;
	setp.lt.u32 	%p200, %r647, 4;
	@%p200 bra 	$L__BB2_169;
	mul.wide.u32 	%rd96, %r1904, 4;
	add.s64 	%rd97, %rd2, %rd96;
	ld.local.u32 	%r1367, [%rd97];
	setp.eq.s32 	%p201, %r1367, 2;
	ld.local.u32 	%r1369, [%rd97+4];
	setp.eq.s32 	%p202, %r1369, 2;
	ld.local.u32 	%r1371, [%rd97+8];
	setp.eq.s32 	%p203, %r1371, 2;
	ld.local.u32 	%r1373, [%rd97+12];
	setp.eq.s32 	%p204, %r1373, 2;
	selp.b32 	%r1374, 1, %r1908, %p201;
	selp.b32 	%r1375, 1, %r1374, %p202;
	selp.b32 	%r1376, 1, %r1375, %p203;
	selp.b32 	%r1908, 1, %r1376, %p204;
	add.s32 	%r1904, %r1904, 4;
$L__BB2_169:
	setp.eq.s32 	%p205, %r653, 0;
	@%p205 bra 	$L__BB2_173;
	mul.wide.u32 	%rd98, %r1904, 4;
	add.s64 	%rd22, %rd2, %rd98;
	ld.local.u32 	%r1377, [%rd22];
	setp.eq.s32 	%p206, %r1377, 2;
	selp.b32 	%r1908, 1, %r1908, %p206;
	setp.eq.s32 	%p207, %r653, 1;
	@%p207 bra 	$L__BB2_173;
	ld.local.u32 	%r1378, [%rd22+4];
	setp.eq.s32 	%p208, %r1378, 2;
	selp.b32 	%r1908, 1, %r1908, %p208;
	setp.eq.s32 	%p209, %r653, 2;
	@%p209 bra 	$L__BB2_173;
	ld.local.u32 	%r1379, [%rd22+8];
	setp.eq.s32 	%p210, %r1379, 2;
	selp.b32 	%r1908, 1, %r1908, %p210;
$L__BB2_173:
	setp.eq.s32 	%p311, %r1908, 0;
$L__BB2_174:
	mul.wide.s32 	%rd99, %r1895, 40;
	add.s64 	%rd100, %rd12, %rd99;
	ld.global.f64 	%fd6, [%rd100+16];
	setp.neu.f64 	%p211, %fd6, 0d3FF0000000000000;
	@%p211 bra 	$L__BB2_177;
	add.s64 	%rd23, %rd1, %rd99;
	ld.local.f64 	%fd7, [%rd23+16];
	setp.neu.f64 	%p212, %fd7, 0d0000000000000000;
	not.pred 	%p213, %p311;
	or.pred  	%p214, %p212, %p213;
	@%p214 bra 	$L__BB2_177;
	add.s32 	%r663, %r1867, 1;
	mul.wide.s32 	%rd102, %r1867, 4;
	add.s64 	%rd103, %rd2, %rd102;
	mov.b32 	%r1380, 2;
	st.local.u32 	[%rd103+4], %r1380;
	mov.b64 	%rd104, 4607182418800017408;
	st.local.u64 	[%rd23+16], %rd104;
	mul.wide.s32 	%rd105, %r1895, 32;
	sub.s64 	%rd106, %rd23, %rd105;
	st.local.u64 	[%rd106+80], %rd104;
	ld.local.u32 	%r1895, [%rd15];
	mov.u32 	%r1867, %r663;
$L__BB2_177:
	setp.lt.s32 	%p216, %r1867, 0;
	mov.pred 	%p312, -1;
	@%p216 bra 	$L__BB2_192;
	add.s32 	%r667, %r1867, 1;
	and.b32  	%r668, %r667, 15;
	setp.lt.u32 	%p217, %r1867, 15;
	mov.b32 	%r1922, 0;
	mov.u32 	%r1918, %r1922;
	@%p217 bra 	$L__BB2_181;
	and.b32  	%r1918, %r667, -16;
	mov.b32 	%r1922, 0;
	mov.u32 	%r1912, %r1922;
$L__BB2_180:
	.pragma "nounroll";
	mul.wide.u32 	%rd107, %r1912, 4;
	add.s64 	%rd108, %rd2, %rd107;
	ld.local.u32 	%r1384, [%rd108];
	setp.eq.s32 	%p218, %r1384, 3;
	ld.local.u32 	%r1386, [%rd108+4];
	setp.eq.s32 	%p219, %r1386, 3;
	ld.local.u32 	%r1388, [%rd108+8];
	setp.eq.s32 	%p220, %r1388, 3;
	ld.local.u32 	%r1390, [%rd108+12];
	setp.eq.s32 	%p221, %r1390, 3;
	ld.local.u32 	%r1392, [%rd108+16];
	setp.eq.s32 	%p222, %r1392, 3;
	ld.local.u32 	%r1394, [%rd108+20];
	setp.eq.s32 	%p223, %r1394, 3;
	ld.local.u32 	%r1396, [%rd108+24];
	setp.eq.s32 	%p224, %r1396, 3;
	ld.local.u32 	%r1398, [%rd108+28];
	setp.eq.s32 	%p225, %r1398, 3;
	ld.local.u32 	%r1400, [%rd108+32];
	setp.eq.s32 	%p226, %r1400, 3;
	ld.local.u32 	%r1402, [%rd108+36];
	setp.eq.s32 	%p227, %r1402, 3;
	ld.local.u32 	%r1404, [%rd108+40];
	setp.eq.s32 	%p228, %r1404, 3;
	ld.local.u32 	%r1406, [%rd108+44];
	setp.eq.s32 	%p229, %r1406, 3;
	ld.local.u32 	%r1408, [%rd108+48];
	setp.eq.s32 	%p230, %r1408, 3;
	ld.local.u32 	%r1410, [%rd108+52];
	setp.eq.s32 	%p231, %r1410, 3;
	ld.local.u32 	%r1412, [%rd108+56];
	setp.eq.s32 	%p232, %r1412, 3;
	ld.local.u32 	%r1414, [%rd108+60];
	setp.eq.s32 	%p233, %r1414, 3;
	selp.b32 	%r1415, 1, %r1922, %p218;
	selp.b32 	%r1416, 1, %r1415, %p219;
	selp.b32 	%r1417, 1, %r1416, %p220;
	selp.b32 	%r1418, 1, %r1417, %p221;
	selp.b32 	%r1419, 1, %r1418, %p222;
	selp.b32 	%r1420, 1, %r1419, %p223;
	selp.b32 	%r1421, 1, %r1420, %p224;
	selp.b32 	%r1422, 1, %r1421, %p225;
	selp.b32 	%r1423, 1, %r1422, %p226;
	selp.b32 	%r1424, 1, %r1423, %p227;
	selp.b32 	%r1425, 1, %r1424, %p228;
	selp.b32 	%r1426, 1, %r1425, %p229;
	selp.b32 	%r1427, 1, %r1426, %p230;
	selp.b32 	%r1428, 1, %r1427, %p231;
	selp.b32 	%r1429, 1, %r1428, %p232;
	selp.b32 	%r1922, 1, %r1429, %p233;
	add.s32 	%r1912, %r1912, 16;
	setp.ne.s32 	%p234, %r1912, %r1918;
	@%p234 bra 	$L__BB2_180;
$L__BB2_181:
	setp.eq.s32 	%p235, %r668, 0;
	@%p235 bra 	$L__BB2_191;
	and.b32  	%r677, %r667, 7;
	setp.lt.u32 	%p236, %r668, 8;
	@%p236 bra 	$L__BB2_184;
	mul.wide.u32 	%rd109, %r1918, 4;
	add.s64 	%rd110, %rd2, %rd109;
	ld.local.u32 	%r1431, [%rd110];
	setp.eq.s32 	%p237, %r1431, 3;
	ld.local.u32 	%r1433, [%rd110+4];
	setp.eq.s32 	%p238, %r1433, 3;
	ld.local.u32 	%r1435, [%rd110+8];
	setp.eq.s32 	%p239, %r1435, 3;
	ld.local.u32 	%r1437, [%rd110+12];
	setp.eq.s32 	%p240, %r1437, 3;
	ld.local.u32 	%r1439, [%rd110+16];
	setp.eq.s32 	%p241, %r1439, 3;
	ld.local.u32 	%r1441, [%rd110+20];
	setp.eq.s32 	%p242, %r1441, 3;
	ld.local.u32 	%r1443, [%rd110+24];
	setp.eq.s32 	%p243, %r1443, 3;
	ld.local.u32 	%r1445, [%rd110+28];
	setp.eq.s32 	%p244, %r1445, 3;
	selp.b32 	%r1446, 1, %r1922, %p237;
	selp.b32 	%r1447, 1, %r1446, %p238;
	selp.b32 	%r1448, 1, %r1447, %p239;
	selp.b32 	%r1449, 1, %r1448, %p240;
	selp.b32 	%r1450, 1, %r1449, %p241;
	selp.b32 	%r1451, 1, %r1450, %p242;
	selp.b32 	%r1452, 1, %r1451, %p243;
	selp.b32 	%r1922, 1, %r1452, %p244;
	add.s32 	%r1918, %r1918, 8;
$L__BB2_184:
	setp.eq.s32 	%p245, %r677, 0;
	@%p245 bra 	$L__BB2_191;
	and.b32  	%r683, %r667, 3;
	setp.lt.u32 	%p246, %r677, 4;
	@%p246 bra 	$L__BB2_187;
	mul.wide.u32 	%rd111, %r1918, 4;
	add.s64 	%rd112, %rd2, %rd111;
	ld.local.u32 	%r1454, [%rd112];
	setp.eq.s32 	%p247, %r1454, 3;
	ld.local.u32 	%r1456, [%rd112+4];
	setp.eq.s32 	%p248, %r1456, 3;
	ld.local.u32 	%r1458, [%rd112+8];
	setp.eq.s32 	%p249, %r1458, 3;
	ld.local.u32 	%r1460, [%rd112+12];
	setp.eq.s32 	%p250, %r1460, 3;
	selp.b32 	%r1461, 1, %r1922, %p247;
	selp.b32 	%r1462, 1, %r1461, %p248;
	selp.b32 	%r1463, 1, %r1462, %p249;
	selp.b32 	%r1922, 1, %r1463, %p250;
	add.s32 	%r1918, %r1918, 4;
$L__BB2_187:
	setp.eq.s32 	%p251, %r683, 0;
	@%p251 bra 	$L__BB2_191;
	mul.wide.u32 	%rd113, %r1918, 4;
	add.s64 	%rd24, %rd2, %rd113;
	ld.local.u32 	%r1464, [%rd24];
	setp.eq.s32 	%p252, %r1464, 3;
	selp.b32 	%r1922, 1, %r1922, %p252;
	setp.eq.s32 	%p253, %r683, 1;
	@%p253 bra 	$L__BB2_191;
	ld.local.u32 	%r1465, [%rd24+4];
	setp.eq.s32 	%p254, %r1465, 3;
	selp.b32 	%r1922, 1, %r1922, %p254;
	setp.eq.s32 	%p255, %r683, 2;
	@%p255 bra 	$L__BB2_191;
	ld.local.u32 	%r1466, [%rd24+8];
	setp.eq.s32 	%p256, %r1466, 3;
	selp.b32 	%r1922, 1, %r1922, %p256;
$L__BB2_191:
	setp.eq.s32 	%p312, %r1922, 0;
$L__BB2_192:
	mul.wide.s32 	%rd114, %r1895, 40;
	add.s64 	%rd115, %rd12, %rd114;
	ld.global.f64 	%fd8, [%rd115+24];
	setp.neu.f64 	%p257, %fd8, 0d3FF0000000000000;
	@%p257 bra 	$L__BB2_195;
	add.s64 	%rd25, %rd1, %rd114;
	ld.local.f64 	%fd9, [%rd25+24];
	setp.neu.f64 	%p258, %fd9, 0d0000000000000000;
	not.pred 	%p259, %p312;
	or.pred  	%p260, %p258, %p259;
	@%p260 bra 	$L__BB2_195;
	add.s32 	%r693, %r1867, 1;
	mul.wide.s32 	%rd117, %r1867, 4;
	add.s64 	%rd118, %rd2, %rd117;
	mov.b32 	%r1467, 3;
	st.local.u32 	[%rd118+4], %r1467;
	mov.b64 	%rd119, 4607182418800017408;
	st.local.u64 	[%rd25+24], %rd119;
	mul.wide.s32 	%rd120, %r1895, 32;
	sub.s64 	%rd121, %rd25, %rd120;
	st.local.u64 	[%rd121+120], %rd119;
	ld.local.u32 	%r1895, [%rd15];
	mov.u32 	%r1867, %r693;
$L__BB2_195:
	setp.lt.s32 	%p262, %r1867, 0;
	mov.pred 	%p313, -1;
	@%p262 bra 	$L__BB2_210;
	add.s32 	%r697, %r1867, 1;
	and.b32  	%r698, %r697, 15;
	setp.lt.u32 	%p263, %r1867, 15;
	mov.b32 	%r1936, 0;
	mov.u32 	%r1932, %r1936;
	@%p263 bra 	$L__BB2_199;
	and.b32  	%r1932, %r697, -16;
	mov.b32 	%r1936, 0;
	mov.u32 	%r1926, %r1936;
$L__BB2_198:
	.pragma "nounroll";
	mul.wide.u32 	%rd122, %r1926, 4;
	add.s64 	%rd123, %rd2, %rd122;
	ld.local.u32 	%r1471, [%rd123];
	setp.eq.s32 	%p264, %r1471, 4;
	ld.local.u32 	%r1473, [%rd123+4];
	setp.eq.s32 	%p265, %r1473, 4;
	ld.local.u32 	%r1475, [%rd123+8];
	setp.eq.s32 	%p266, %r1475, 4;
	ld.local.u32 	%r1477, [%rd123+12];
	setp.eq.s32 	%p267, %r1477, 4;
	ld.local.u32 	%r1479, [%rd123+16];
	setp.eq.s32 	%p268, %r1479, 4;
	ld.local.u32 	%r1481, [%rd123+20];
	setp.eq.s32 	%p269, %r1481, 4;
	ld.local.u32 	%r1483, [%rd123+24];
	setp.eq.s32 	%p270, %r1483, 4;
	ld.local.u32 	%r1485, [%rd123+28];
	setp.eq.s32 	%p271, %r1485, 4;
	ld.local.u32 	%r1487, [%rd123+32];
	setp.eq.s32 	%p272, %r1487, 4;
	ld.local.u32 	%r1489, [%rd123+36];
	setp.eq.s32 	%p273, %r1489, 4;
	ld.local.u32 	%r1491, [%rd123+40];
	setp.eq.s32 	%p274, %r1491, 4;
	ld.local.u32 	%r1493, [%rd123+44];
	setp.eq.s32 	%p275, %r1493, 4;
	ld.local.u32 	%r1495, [%rd123+48];
	setp.eq.s32 	%p276, %r1495, 4;
	ld.local.u32 	%r1497, [%rd123+52];
	setp.eq.s32 	%p277, %r1497, 4;
	ld.local.u32 	%r1499, [%rd123+56];
	setp.eq.s32 	%p278, %r1499, 4;
	ld.local.u32 	%r1501, [%rd123+60];
	setp.eq.s32 	%p279, %r1501, 4;
	selp.b32 	%r1502, 1, %r1936, %p264;
	selp.b32 	%r1503, 1, %r1502, %p265;
	selp.b32 	%r1504, 1, %r1503, %p266;
	selp.b32 	%r1505, 1, %r1504, %p267;
	selp.b32 	%r1506, 1, %r1505, %p268;
	selp.b32 	%r1507, 1, %r1506, %p269;
	selp.b32 	%r1508, 1, %r1507, %p270;
	selp.b32 	%r1509, 1, %r1508, %p271;
	selp.b32 	%r1510, 1, %r1509, %p272;
	selp.b32 	%r1511, 1, %r1510, %p273;
	selp.b32 	%r1512, 1, %r1511, %p274;
	selp.b32 	%r1513, 1, %r1512, %p275;
	selp.b32 	%r1514, 1, %r1513, %p276;
	selp.b32 	%r1515, 1, %r1514, %p277;
	selp.b32 	%r1516, 1, %r1515, %p278;
	selp.b32 	%r1936, 1, %r1516, %p279;
	add.s32 	%r1926, %r1926, 16;
	setp.ne.s32 	%p280, %r1926, %r1932;
	@%p280 bra 	$L__BB2_198;
$L__BB2_199:
	setp.eq.s32 	%p281, %r698, 0;
	@%p281 bra 	$L__BB2_209;
	and.b32  	%r707, %r697, 7;
	setp.lt.u32 	%p282, %r698, 8;
	@%p282 bra 	$L__BB2_202;
	mul.wide.u32 	%rd124, %r1932, 4;
	add.s64 	%rd125, %rd2, %rd124;
	ld.local.u32 	%r1518, [%rd125];
	setp.eq.s32 	%p283, %r1518, 4;
	ld.local.u32 	%r1520, [%rd125+4];
	setp.eq.s32 	%p284, %r1520, 4;
	ld.local.u32 	%r1522, [%rd125+8];
	setp.eq.s32 	%p285, %r1522, 4;
	ld.local.u32 	%r1524, [%rd125+12];
	setp.eq.s32 	%p286, %r1524, 4;
	ld.local.u32 	%r1526, [%rd125+16];
	setp.eq.s32 	%p287, %r1526, 4;
	ld.local.u32 	%r1528, [%rd125+20];
	setp.eq.s32 	%p288, %r1528, 4;
	ld.local.u32 	%r1530, [%rd125+24];
	setp.eq.s32 	%p289, %r1530, 4;
	ld.local.u32 	%r1532, [%rd125+28];
	setp.eq.s32 	%p290, %r1532, 4;
	selp.b32 	%r1533, 1, %r1936, %p283;
	selp.b32 	%r1534, 1, %r1533, %p284;
	selp.b32 	%r1535, 1, %r1534, %p285;
	selp.b32 	%r1536, 1, %r1535, %p286;
	selp.b32 	%r1537, 1, %r1536, %p287;
	selp.b32 	%r1538, 1, %r1537, %p288;
	selp.b32 	%r1539, 1, %r1538, %p289;
	selp.b32 	%r1936, 1, %r1539, %p290;
	add.s32 	%r1932, %r1932, 8;
$L__BB2_202:
	setp.eq.s32 	%p291, %r707, 0;
	@%p291 bra 	$L__BB2_209;
	and.b32  	%r713, %r697, 3;
	setp.lt.u32 	%p292, %r707, 4;
	@%p292 bra 	$L__BB2_205;
	mul.wide.u32 	%rd126, %r1932, 4;
	add.s64 	%rd127, %rd2, %rd126;
	ld.local.u32 	%r1541, [%rd127];
	setp.eq.s32 	%p293, %r1541, 4;
	ld.local.u32 	%r1543, [%rd127+4];
	setp.eq.s32 	%p294, %r1543, 4;
	ld.local.u32 	%r1545, [%rd127+8];
	setp.eq.s32 	%p295, %r1545, 4;
	ld.local.u32 	%r1547, [%rd127+12];
	setp.eq.s32 	%p296, %r1547, 4;
	selp.b32 	%r1548, 1, %r1936, %p293;
	selp.b32 	%r1549, 1, %r1548, %p294;
	selp.b32 	%r1550, 1, %r1549, %p295;
	selp.b32 	%r1936, 1, %r1550, %p296;
	add.s32 	%r1932, %r1932, 4;
$L__BB2_205:
	setp.eq.s32 	%p297, %r713, 0;
	@%p297 bra 	$L__BB2_209;
	mul.wide.u32 	%rd128, %r1932, 4;
	add.s64 	%rd26, %rd2, %rd128;
	ld.local.u32 	%r1551, [%rd26];
	setp.eq.s32 	%p298, %r1551, 4;
	selp.b32 	%r1936, 1, %r1936, %p298;
	setp.eq.s32 	%p299, %r713, 1;
	@%p299 bra 	$L__BB2_209;
	ld.local.u32 	%r1552, [%rd26+4];
	setp.eq.s32 	%p300, %r1552, 4;
	selp.b32 	%r1936, 1, %r1936, %p300;
	setp.eq.s32 	%p301, %r713, 2;
	@%p301 bra 	$L__BB2_209;
	ld.local.u32 	%r1553, [%rd26+8];
	setp.eq.s32 	%p302, %r1553, 4;
	selp.b32 	%r1936, 1, %r1936, %p302;
$L__BB2_209:
	setp.eq.s32 	%p313, %r1936, 0;
$L__BB2_210:
	mul.wide.s32 	%rd129, %r1895, 40;
	add.s64 	%rd130, %rd12, %rd129;
	ld.global.f64 	%fd10, [%rd130+32];
	setp.neu.f64 	%p303, %fd10, 0d3FF0000000000000;
	@%p303 bra 	$L__BB2_213;
	add.s64 	%rd27, %rd1, %rd129;
	ld.local.f64 	%fd11, [%rd27+32];
	setp.neu.f64 	%p304, %fd11, 0d0000000000000000;
	not.pred 	%p305, %p313;
	or.pred  	%p306, %p304, %p305;
	@%p306 bra 	$L__BB2_213;
	add.s32 	%r723, %r1867, 1;
	mul.wide.s32 	%rd132, %r1867, 4;
	add.s64 	%rd133, %rd2, %rd132;
	mov.b32 	%r1554, 4;
	st.local.u32 	[%rd133+4], %r1554;
	mov.b64 	%rd134, 4607182418800017408;
	st.local.u64 	[%rd27+32], %rd134;
	mul.wide.s32 	%rd135, %r1895, 32;
	sub.s64 	%rd136, %rd27, %rd135;
	st.local.u64 	[%rd136+160], %rd134;
	mov.u32 	%r1867, %r723;
$L__BB2_213:
	add.s32 	%r1868, %r574, 1;
	setp.lt.s32 	%p307, %r574, %r1867;
	@%p307 bra 	$L__BB2_123;
	setp.ne.s32 	%p308, %r1867, 4;
	@%p308 bra 	$L__BB2_116;
	ret;

}
	// .globl	_Z8simulateP17simulation_resultP10global_memPA5_A5_d
.visible .entry _Z8simulateP17simulation_resultP10global_memPA5_A5_d(
	.param .u64 .ptr .align 1 _Z8simulateP17simulation_resultP10global_memPA5_A5_d_param_0,
	.param .u64 .ptr .align 1 _Z8simulateP17simulation_resultP10global_memPA5_A5_d_param_1,
	.param .u64 .ptr .align 1 _Z8simulateP17simulation_resultP10global_memPA5_A5_d_param_2
)
{
	.local .align 8 .b8 	__local_depot3[56];
	.reg .b64 	%SP;
	.reg .b64 	%SPL;
	.reg .pred 	%p<222>;
	.reg .b32 	%r<2619>;
	.reg .b64 	%rd<160>;
	.reg .b64 	%fd<448>;

	mov.u64 	%SPL, __local_depot3;
	cvta.local.u64 	%SP, %SPL;
	ld.param.u64 	%rd40, [_Z8simulateP17simulation_resultP10global_memPA5_A5_d_param_0];
	ld.param.u64 	%rd41, [_Z8simulateP17simulation_resultP10global_memPA5_A5_d_param_1];
	ld.param.u64 	%rd42, [_Z8simulateP17simulation_resultP10global_memPA5_A5_d_param_2];
	cvta.to.global.u64 	%rd1, %rd42;
	cvta.to.global.u64 	%rd2, %rd41;
	cvta.to.global.u64 	%rd3, %rd40;
	add.u64 	%rd4, %SPL, 0;
	mov.u32 	%r1131, %ctaid.x;
	mov.u32 	%r1132, %ntid.x;
	mov.u32 	%r1133, %tid.x;
	mad.lo.s32 	%r1134, %r1131, %r1132, %r1133;
	cvt.s64.s32 	%rd5, %r1134;
	xor.b32  	%r1135, %r1134, -1429050551;
	mul.lo.s32 	%r1136, %r1135, 1099087573;
	setp.gt.s32 	%p5, %r1134, -1;
	selp.b32 	%r1137, -644748465, -1947113066, %p5;
	add.s32 	%r1138, %r1137, %r1136;
	add.s32 	%r1, %r1138, 6615241;
	add.s32 	%r1139, %r1136, 123456789;
	st.local.v2.u32 	[%rd4], {%r1, %r1139};
	xor.b32  	%r1140, %r1136, 362436069;
	add.s32 	%r1141, %r1137, 521288629;
	st.local.v2.u32 	[%rd4+8], {%r1140, %r1141};
	xor.b32  	%r1142, %r1137, 88675123;
	add.s32 	%r1143, %r1136, 5783321;
	st.local.v2.u32 	[%rd4+16], {%r1142, %r1143};
	setp.eq.s32 	%p6, %r1134, 0;
	@%p6 bra 	$L__BB3_229;
	mov.b32 	%r2015, 0;
	mov.u64 	%rd153, %rd5;
$L__BB3_2:
	mov.u64 	%rd6, %rd153;
	and.b64  	%rd7, %rd6, 3;
	setp.eq.s64 	%p7, %rd7, 0;
	@%p7 bra 	$L__BB3_114;
	mul.wide.u32 	%rd44, %r2015, 3200;
	mov.u64 	%rd45, precalc_xorwow_matrix;
	add.s64 	%rd8, %rd45, %rd44;
	mov.b32 	%r2028, 0;
	mov.u32 	%r2029, %r2028;
	mov.u32 	%r2030, %r2028;
	mov.u32 	%r2031, %r2028;
	mov.u32 	%r2032, %r2028;
	mov.u32 	%r2021, %r2028;
$L__BB3_4:
	mul.wide.u32 	%rd46, %r2021, 4;
	add.s64 	%rd47, %rd4, %rd46;
	ld.local.u32 	%r9, [%rd47+4];
	shl.b32 	%r10, %r2021, 5;
	mov.b32 	%r2027, 0;
$L__BB3_5:
	.pragma "nounroll";
	shr.u32 	%r1147, %r9, %r2027;
	and.b32  	%r1148, %r1147, 1;
	setp.eq.b32 	%p8, %r1148, 1;
	not.pred 	%p9, %p8;
	add.s32 	%r1149, %r10, %r2027;
	mul.lo.s32 	%r1150, %r1149, 5;
	mul.wide.u32 	%rd48, %r1150, 4;
	add.s64 	%rd9, %rd8, %rd48;
	@%p9 bra 	$L__BB3_7;
	ld.global.u32 	%r1151, [%rd9];
	xor.b32  	%r2028, %r2028, %r1151;
	ld.global.u32 	%r1152, [%rd9+4];
	xor.b32  	%r2029, %r2029, %r1152;
	ld.global.u32 	%r1153, [%rd9+8];
	xor.b32  	%r2030, %r2030, %r1153;
	ld.global.u32 	%r1154, [%rd9+12];
	xor.b32  	%r2031, %r2031, %r1154;
	ld.global.u32 	%r1155, [%rd9+16];
	xor.b32  	%r2032, %r2032, %r1155;
$L__BB3_7:
	and.b32  	%r1157, %r1147, 2;
	setp.eq.s32 	%p10, %r1157, 0;
	@%p10 bra 	$L__BB3_9;
	ld.global.u32 	%r1158, [%rd9+20];
	xor.b32  	%r2028, %r2028, %r1158;
	ld.global.u32 	%r1159, [%rd9+24];
	xor.b32  	%r2029, %r2029, %r1159;
	ld.global.u32 	%r1160, [%rd9+28];
	xor.b32  	%r2030, %r2030, %r1160;
	ld.global.u32 	%r1161, [%rd9+32];
	xor.b32  	%r2031, %r2031, %r1161;
	ld.global.u32 	%r1162, [%rd9+36];
	xor.b32  	%r2032, %r2032, %r1162;
$L__BB3_9:
	and.b32  	%r1164, %r1147, 4;
	setp.eq.s32 	%p11, %r1164, 0;
	@%p11 bra 	$L__BB3_11;
	ld.global.u32 	%r1165, [%rd9+40];
	xor.b32  	%r2028, %r2028, %r1165;
	ld.global.u32 	%r1166, [%rd9+44];
	xor.b32  	%r2029, %r2029, %r1166;
	ld.global.u32 	%r1167, [%rd9+48];
	xor.b32  	%r2030, %r2030, %r1167;
	ld.global.u32 	%r1168, [%rd9+52];
	xor.b32  	%r2031, %r2031, %r1168;
	ld.global.u32 	%r1169, [%rd9+56];
	xor.b32  	%r2032, %r2032, %r1169;
$L__BB3_11:
	and.b32  	%r1171, %r1147, 8;
	setp.eq.s32 	%p12, %r1171, 0;
	@%p12 bra 	$L__BB3_13;
	ld.global.u32 	%r1172, [%rd9+60];
	xor.b32  	%r2028, %r2028, %r1172;
	ld.global.u32 	%r1173, [%rd9+64];
	xor.b32  	%r2029, %r2029, %r1173;
	ld.global.u32 	%r1174, [%rd9+68];
	xor.b32  	%r2030, %r2030, %r1174;
	ld.global.u32 	%r1175, [%rd9+72];
	xor.b32  	%r2031, %r2031, %r1175;
	ld.global.u32 	%r1176, [%rd9+76];
	xor.b32  	%r2032, %r2032, %r1176;
$L__BB3_13:
	and.b32  	%r1178, %r1147, 16;
	setp.eq.s32 	%p13, %r1178, 0;
	@%p13 bra 	$L__BB3_15;
	ld.global.u32 	%r1179, [%rd9+80];
	xor.b32  	%r2028, %r2028, %r1179;
	ld.global.u32 	%r1180, [%rd9+84];
	xor.b32  	%r2029, %r2029, %r1180;
	ld.global.u32 	%r1181, [%rd9+88];
	xor.b32  	%r2030, %r2030, %r1181;
	ld.global.u32 	%r1182, [%rd9+92];
	xor.b32  	%r2031, %r2031, %r1182;
	ld.global.u32 	%r1183, [%rd9+96];
	xor.b32  	%r2032, %r2032, %r1183;
$L__BB3_15:
	and.b32  	%r1185, %r1147, 32;
	setp.eq.s32 	%p14, %r1185, 0;
	@%p14 bra 	$L__BB3_17;
	ld.global.u32 	%r1186, [%rd9+100];
	xor.b32  	%r2028, %r2028, %r1186;
	ld.global.u32 	%r1187, [%rd9+104];
	xor.b32  	%r2029, %r2029, %r1187;
	ld.global.u32 	%r1188, [%rd9+108];
	xor.b32  	%r2030, %r2030, %r1188;
	ld.global.u32 	%r1189, [%rd9+112];
	xor.b32  	%r2031, %r2031, %r1189;
	ld.global.u32 	%r1190, [%rd9+116];
	xor.b32  	%r2032, %r2032, %r1190;
$L__BB3_17:
	and.b32  	%r1192, %r1147, 64;
	setp.eq.s32 	%p15, %r1192, 0;
	@%p15 bra 	$L__BB3_19;
	ld.global.u32 	%r1193, [%rd9+120];
	xor.b32  	%r2028, %r2028, %r1193;
	ld.global.u32 	%r1194, [%rd9+124];
	xor.b32  	%r2029, %r2029, %r1194;
	ld.global.u32 	%r1195, [%rd9+128];
	xor.b32  	%r2030, %r2030, %r1195;
	ld.global.u32 	%r1196, [%rd9+132];
	xor.b32  	%r2031, %r2031, %r1196;
	ld.global.u32 	%r1197, [%rd9+136];
	xor.b32  	%r2032, %r2032, %r1197;
$L__BB3_19:
	and.b32  	%r1199, %r1147, 128;
	setp.eq.s32 	%p16, %r1199, 0;
	@%p16 bra 	$L__BB3_21;
	ld.global.u32 	%r1200, [%rd9+140];
	xor.b32  	%r2028, %r2028, %r1200;
	ld.global.u32 	%r1201, [%rd9+144];
	xor.b32  	%r2029, %r2029, %r1201;
	ld.global.u32 	%r1202, [%rd9+148];
	xor.b32  	%r2030, %r2030, %r1202;
	ld.global.u32 	%r1203, [%rd9+152];
	xor.b32  	%r2031, %r2031, %r1203;
	ld.global.u32 	%r1204, [%rd9+156];
	xor.b32  	%r2032, %r2032, %r1204;
$L__BB3_21:
	and.b32  	%r1206, %r1147, 256;
	setp.eq.s32 	%p17, %r1206, 0;
	@%p17 bra 	$L__BB3_23;
	ld.global.u32 	%r1207, [%rd9+160];
	xor.b32  	%r2028, %r2028, %r1207;
	ld.global.u32 	%r1208, [%rd9+164];
	xor.b32  	%r2029, %r2029, %r1208;
	ld.global.u32 	%r1209, [%rd9+168];
	xor.b32  	%r2030, %r2030, %r1209;
	ld.global.u32 	%r1210, [%rd9+172];
	xor.b32  	%r2031, %r2031, %r1210;
	ld.global.u32 	%r1211, [%rd9+176];
	xor.b32  	%r2032, %r2032, %r1211;
$L__BB3_23:
	and.b32  	%r1213, %r1147, 512;
	setp.eq.s32 	%p18, %r1213, 0;
	@%p18 bra 	$L__BB3_25;
	ld.global.u32 	%r1214, [%rd9+180];
	xor.b32  	%r2028, %r2028, %r1214;
	ld.global.u32 	%r1215, [%rd9+184];
	xor.b32  	%r2029, %r2029, %r1215;
	ld.global.u32 	%r1216, [%rd9+188];
	xor.b32  	%r2030, %r2030, %r1216;
	ld.global.u32 	%r1217, [%rd9+192];
	xor.b32  	%r2031, %r2031, %r1217;
	ld.global.u32 	%r1218, [%rd9+196];
	xor.b32  	%r2032, %r2032, %r1218;
$L__BB3_25:
	and.b32  	%r1220, %r1147, 1024;
	setp.eq.s32 	%p19, %r1220, 0;
	@%p19 bra 	$L__BB3_27;
	ld.global.u32 	%r1221, [%rd9+200];
	xor.b32  	%r2028, %r2028, %r1221;
	ld.global.u32 	%r1222, [%rd9+204];
	xor.b32  	%r2029, %r2029, %r1222;
	ld.global.u32 	%r1223, [%rd9+208];
	xor.b32  	%r2030, %r2030, %r1223;
	ld.global.u32 	%r1224, [%rd9+212];
	xor.b32  	%r2031, %r2031, %r1224;
	ld.global.u32 	%r1225, [%rd9+216];
	xor.b32  	%r2032, %r2032, %r1225;
$L__BB3_27:
	and.b32  	%r1227, %r1147, 2048;
	setp.eq.s32 	%p20, %r1227, 0;
	@%p20 bra 	$L__BB3_29;
	ld.global.u32 	%r1228, [%rd9+220];
	xor.b32  	%r2028, %r2028, %r1228;
	ld.global.u32 	%r1229, [%rd9+224];
	xor.b32  	%r2029, %r2029, %r1229;
	ld.global.u32 	%r1230, [%rd9+228];
	xor.b32  	%r2030, %r2030, %r1230;
	ld.global.u32 	%r1231, [%rd9+232];
	xor.b32  	%r2031, %r2031, %r1231;
	ld.global.u32 	%r1232, [%rd9+236];
	xor.b32  	%r2032, %r2032, %r1232;
$L__BB3_29:
	and.b32  	%r1234, %r1147, 4096;
	setp.eq.s32 	%p21, %r1234, 0;
	@%p21 bra 	$L__BB3_31;
	ld.global.u32 	%r1235, [%rd9+240];
	xor.b32  	%r2028, %r2028, %r1235;
	ld.global.u32 	%r1236, [%rd9+244];
	xor.b32  	%r2029, %r2029, %r1236;
	ld.global.u32 	%r1237, [%rd9+248];
	xor.b32  	%r2030, %r2030, %r1237;
	ld.global.u32 	%r1238, [%rd9+252];
	xor.b32  	%r2031, %r2031, %r1238;
	ld.global.u32 	%r1239, [%rd9+256];
	xor.b32  	%r2032, %r2032, %r1239;
$L__BB3_31:
	and.b32  	%r1241, %r1147, 8192;
	setp.eq.s32 	%p22, %r1241, 0;
	@%p22 bra 	$L__BB3_33;
	ld.global.u32 	%r1242, [%rd9+260];
	xor.b32  	%r2028, %r2028, %r1242;
	ld.global.u32 	%r1243, [%rd9+264];
	xor.b32  	%r2029, %r2029, %r1243;
	ld.global.u32 	%r1244, [%rd9+268];
	xor.b32  	%r2030, %r2030, %r1244;
	ld.global.u32 	%r1245, [%rd9+272];
	xor.b32  	%r2031, %r2031, %r1245;
	ld.global.u32 	%r1246, [%rd9+276];
	xor.b32  	%r2032, %r2032, %r1246;
$L__BB3_33:
	and.b32  	%r1248, %r1147, 16384;
	setp.eq.s32 	%p23, %r1248, 0;
	@%p23 bra 	$L__BB3_35;
	ld.global.u32 	%r1249, [%rd9+280];
	xor.b32  	%r2028, %r2028, %r1249;
	ld.global.u32 	%r1250, [%rd9+284];
	xor.b32  	%r2029, %r2029, %r1250;
	ld.global.u32 	%r1251, [%rd9+288];
	xor.b32  	%r2030, %r2030, %r1251;
	ld.global.u32 	%r1252, [%rd9+292];
	xor.b32  	%r2031, %r2031, %r1252;
	ld.global.u32 	%r1253, [%rd9+296];
	xor.b32  	%r2032, %r2032, %r1253;
$L__BB3_35:
	and.b32  	%r1255, %r1147, 32768;
	setp.eq.s32 	%p24, %r1255, 0;
	@%p24 bra 	$L__BB3_37;
	ld.global.u32 	%r1256, [%rd9+300];
	xor.b32  	%r2028, %r2028, %r1256;
	ld.global.u32 	%r1257, [%rd9+304];
	xor.b32  	%r2029, %r2029, %r1257;
	ld.global.u32 	%r1258, [%rd9+308];
	xor.b32  	%r2030, %r2030, %r1258;
	ld.global.u32 	%r1259, [%rd9+312];
	xor.b32  	%r2031, %r2031, %r1259;
	ld.global.u32 	%r1260, [%rd9+316];
	xor.b32  	%r2032, %r2032, %r1260;
$L__BB3_37:
	add.s32 	%r2027, %r2027, 16;
	setp.ne.s32 	%p25, %r2027, 32;
	@%p25 bra 	$L__BB3_5;
	mad.lo.s32 	%r1261, %r2021, -31, %r10;
	add.s32 	%r2021, %r1261, 1;
	setp.ne.s32 	%p26, %r2021, 5;
	@%p26 bra 	$L__BB3_4;
	st.local.u32 	[%rd4+4], %r2028;
	st.local.v2.u32 	[%rd4+8], {%r2029, %r2030};
	st.local.v2.u32 	[%rd4+16], {%r2031, %r2032};
	setp.eq.s64 	%p27, %rd7, 1;
	@%p27 bra 	$L__BB3_114;
	mov.b32 	%r2120, 0;
	mov.u32 	%r2121, %r2120;
	mov.u32 	%r2122, %r2120;
	mov.u32 	%r2123, %r2120;
	mov.u32 	%r2124, %r2120;
	mov.u32 	%r2113, %r2120;
$L__BB3_41:
	mul.wide.u32 	%rd49, %r2113, 4;
	add.s64 	%rd50, %rd4, %rd49;
	ld.local.u32 	%r185, [%rd50+4];
	shl.b32 	%r186, %r2113, 5;
	mov.b32 	%r2119, 0;
$L__BB3_42:
	.pragma "nounroll";
	shr.u32 	%r1264, %r185, %r2119;
	and.b32  	%r1265, %r1264, 1;
	setp.eq.b32 	%p28, %r1265, 1;
	not.pred 	%p29, %p28;
	add.s32 	%r1266, %r186, %r2119;
	mul.lo.s32 	%r1267, %r1266, 5;
	mul.wide.u32 	%rd51, %r1267, 4;
	add.s64 	%rd10, %rd8, %rd51;
	@%p29 bra 	$L__BB3_44;
	ld.global.u32 	%r1268, [%rd10];
	xor.b32  	%r2120, %r2120, %r1268;
	ld.global.u32 	%r1269, [%rd10+4];
	xor.b32  	%r2121, %r2121, %r1269;
	ld.global.u32 	%r1270, [%rd10+8];
	xor.b32  	%r2122, %r2122, %r1270;
	ld.global.u32 	%r1271, [%rd10+12];
	xor.b32  	%r2123, %r2123, %r1271;
	ld.global.u32 	%r1272, [%rd10+16];
	xor.b32  	%r2124, %r2124, %r1272;
$L__BB3_44:
	and.b32  	%r1274, %r1264, 2;
	setp.eq.s32 	%p30, %r1274, 0;
	@%p30 bra 	$L__BB3_46;
	ld.global.u32 	%r1275, [%rd10+20];
	xor.b32  	%r2120, %r2120, %r1275;
	ld.global.u32 	%r1276, [%rd10+24];
	xor.b32  	%r2121, %r2121, %r1276;
	ld.global.u32 	%r1277, [%rd10+28];
	xor.b32  	%r2122, %r2122, %r1277;
	ld.global.u32 	%r1278, [%rd10+32];
	xor.b32  	%r2123, %r2123, %r1278;
	ld.global.u32 	%r1279, [%rd10+36];
	xor.b32  	%r2124, %r2124, %r1279;
$L__BB3_46:
	and.b32  	%r1281, %r1264, 4;
	setp.eq.s32 	%p31, %r1281, 0;
	@%p31 bra 	$L__BB3_48;
	ld.global.u32 	%r1282, [%rd10+40];
	xor.b32  	%r2120, %r2120, %r1282;
	ld.global.u32 	%r1283, [%rd10+44];
	xor.b32  	%r2121, %r2121, %r1283;
	ld.global.u32 	%r1284, [%rd10+48];
	xor.b32  	%r2122, %r2122, %r1284;
	ld.global.u32 	%r1285, [%rd10+52];
	xor.b32  	%r2123, %r2123, %r1285;
	ld.global.u32 	%r1286, [%rd10+56];
	xor.b32  	%r2124, %r2124, %r1286;
$L__BB3_48:
	and.b32  	%r1288, %r1264, 8;
	setp.eq.s32 	%p32, %r1288, 0;
	@%p32 bra 	$L__BB3_50;
	ld.global.u32 	%r1289, [%rd10+60];
	xor.b32  	%r2120, %r2120, %r1289;
	ld.global.u32 	%r1290, [%rd10+64];
	xor.b32  	%r2121, %r2121, %r1290;
	ld.global.u32 	%r1291, [%rd10+68];
	xor.b32  	%r2122, %r2122, %r1291;
	ld.global.u32 	%r1292, [%rd10+72];
	xor.b32  	%r2123, %r2123, %r1292;
	ld.global.u32 	%r1293, [%rd10+76];
	xor.b32  	%r2124, %r2124, %r1293;
$L__BB3_50:
	and.b32  	%r1295, %r1264, 16;
	setp.eq.s32 	%p33, %r1295, 0;
	@%p33 bra 	$L__BB3_52;
	ld.global.u32 	%r1296, [%rd10+80];
	xor.b32  	%r2120, %r2120, %r1296;
	ld.global.u32 	%r1297, [%rd10+84];
	xor.b32  	%r2121, %r2121, %r1297;
	ld.global.u32 	%r1298, [%rd10+88];
	xor.b32  	%r2122, %r2122, %r1298;
	ld.global.u32 	%r1299, [%rd10+92];
	xor.b32  	%r2123, %r2123, %r1299;
	ld.global.u32 	%r1300, [%rd10+96];
	xor.b32  	%r2124, %r2124, %r1300;
$L__BB3_52:
	and.b32  	%r1302, %r1264, 32;
	setp.eq.s32 	%p34, %r1302, 0;
	@%p34 bra 	$L__BB3_54;
	ld.global.u32 	%r1303, [%rd10+100];
	xor.b32  	%r2120, %r2120, %r1303;
	ld.global.u32 	%r1304, [%rd10+104];
	xor.b32  	%r2121, %r2121, %r1304;
	ld.global.u32 	%r1305, [%rd10+108];
	xor.b32  	%r2122, %r2122, %r1305;
	ld.global.u32 	%r1306, [%rd10+112];
	xor.b32  	%r2123, %r2123, %r1306;
	ld.global.u32 	%r1307, [%rd10+116];
	xor.b32  	%r2124, %r2124, %r1307;
$L__BB3_54:
	and.b32  	%r1309, %r1264, 64;
	setp.eq.s32 	%p35, %r1309, 0;
	@%p35 bra 	$L__BB3_56;
	ld.global.u32 	%r1310, [%rd10+120];
	xor.b32  	%r2120, %r2120, %r1310;
	ld.global.u32 	%r1311, [%rd10+124];
	xor.b32  	%r2121, %r2121, %r1311;
	ld.global.u32 	%r1312, [%rd10+128];
	xor.b32  	%r2122, %r2122, %r1312;
	ld.global.u32 	%r1313, [%rd10+132];
	xor.b32  	%r2123, %r2123, %r1313;
	ld.global.u32 	%r1314, [%rd10+136];
	xor.b32  	%r2124, %r2124, %r1314;
$L__BB3_56:
	and.b32  	%r1316, %r1264, 128;
	setp.eq.s32 	%p36, %r1316, 0;
	@%p36 bra 	$L__BB3_58;
	ld.global.u32 	%r1317, [%rd10+140];
	xor.b32  	%r2120, %r2120, %r1317;
	ld.global.u32 	%r1318, [%rd10+144];
	xor.b32  	%r2121, %r2121, %r1318;
	ld.global.u32 	%r1319, [%rd10+148];
	xor.b32  	%r2122, %r2122, %r1319;
	ld.global.u32 	%r1320, [%rd10+152];
	xor.b32  	%r2123, %r2123, %r1320;
	ld.global.u32 	%r1321, [%rd10+156];
	xor.b32  	%r2124, %r2124, %r1321;
$L__BB3_58:
	and.b32  	%r1323, %r1264, 256;
	setp.eq.s32 	%p37, %r1323, 0;
	@%p37 bra 	$L__BB3_60;
	ld.global.u32 	%r1324, [%rd10+160];
	xor.b32  	%r2120, %r2120, %r1324;
	ld.global.u32 	%r1325, [%rd10+164];
	xor.b32  	%r2121, %r2121, %r1325;
	ld.global.u32 	%r1326, [%rd10+168];
	xor.b32  	%r2122, %r2122, %r1326;
	ld.global.u32 	%r1327, [%rd10+172];
	xor.b32  	%r2123, %r2123, %r1327;
	ld.global.u32 	%r1328, [%rd10+176];
	xor.b32  	%r2124, %r2124, %r1328;
$L__BB3_60:
	and.b32  	%r1330, %r1264, 512;
	setp.eq.s32 	%p38, %r1330, 0;
	@%p38 bra 	$L__BB3_62;
	ld.global.u32 	%r1331, [%rd10+180];
	xor.b32  	%r2120, %r2120, %r1331;
	ld.global.u32 	%r1332, [%rd10+184];
	xor.b32  	%r2121, %r2121, %r1332;
	ld.global.u32 	%r1333, [%rd10+188];
	xor.b32  	%r2122, %r2122, %r1333;
	ld.global.u32 	%r1334, [%rd10+192];
	xor.b32  	%r2123, %r2123, %r1334;
	ld.global.u32 	%r1335, [%rd10+196];
	xor.b32  	%r2124, %r2124, %r1335;
$L__BB3_62:
	and.b32  	%r1337, %r1264, 1024;
	setp.eq.s32 	%p39, %r1337, 0;
	@%p39 bra 	$L__BB3_64;
	ld.global.u32 	%r1338, [%rd10+200];
	xor.b32  	%r2120, %r2120, %r1338;
	ld.global.u32 	%r1339, [%rd10+204];
	xor.b32  	%r2121, %r2121, %r1339;
	ld.global.u32 	%r1340, [%rd10+208];
	xor.b32  	%r2122, %r2122, %r1340;
	ld.global.u32 	%r1341, [%rd10+212];
	xor.b32  	%r2123, %r2123, %r1341;
	ld.global.u32 	%r1342, [%rd10+216];
	xor.b32  	%r2124, %r2124, %r1342;
$L__BB3_64:
	and.b32  	%r1344, %r1264, 2048;
	setp.eq.s32 	%p40, %r1344, 0;
	@%p40 bra 	$L__BB3_66;
	ld.global.u32 	%r1345, [%rd10+220];
	xor.b32  	%r2120, %r2120, %r1345;
	ld.global.u32 	%r1346, [%rd10+224];
	xor.b32  	%r2121, %r2121, %r1346;
	ld.global.u32 	%r1347, [%rd10+228];
	xor.b32  	%r2122, %r2122, %r1347;
	ld.global.u32 	%r1348, [%rd10+232];
	xor.b32  	%r2123, %r2123, %r1348;
	ld.global.u32 	%r1349, [%rd10+236];
	xor.b32  	%r2124, %r2124, %r1349;
$L__BB3_66:
	and.b32  	%r1351, %r1264, 4096;
	setp.eq.s32 	%p41, %r1351, 0;
	@%p41 bra 	$L__BB3_68;
	ld.global.u32 	%r1352, [%rd10+240];
	xor.b32  	%r2120, %r2120, %r1352;
	ld.global.u32 	%r1353, [%rd10+244];
	xor.b32  	%r2121, %r2121, %r1353;
	ld.global.u32 	%r1354, [%rd10+248];
	xor.b32  	%r2122, %r2122, %r1354;
	ld.global.u32 	%r1355, [%rd10+252];
	xor.b32  	%r2123, %r2123, %r1355;
	ld.global.u32 	%r1356, [%rd10+256];
	xor.b32  	%r2124, %r2124, %r1356;
$L__BB3_68:
	and.b32  	%r1358, %r1264, 8192;
	setp.eq.s32 	%p42, %r1358, 0;
	@%p42 bra 	$L__BB3_70;
	ld.global.u32 	%r1359, [%rd10+260];
	xor.b32  	%r2120, %r2120, %r1359;
	ld.global.u32 	%r1360, [%rd10+264];
	xor.b32  	%r2121, %r2121, %r1360;
	ld.global.u32 	%r1361, [%rd10+268];
	xor.b32  	%r2122, %r2122, %r1361;
	ld.global.u32 	%r1362, [%rd10+272];
	xor.b32  	%r2123, %r2123, %r1362;
	ld.global.u32 	%r1363, [%rd10+276];
	xor.b32  	%r2124, %r2124, %r1363;
$L__BB3_70:
	and.b32  	%r1365, %r1264, 16384;
	setp.eq.s32 	%p43, %r1365, 0;
	@%p43 bra 	$L__BB3_72;
	ld.global.u32 	%r1366, [%rd10+280];
	xor.b32  	%r2120, %r2120, %r1366;
	ld.global.u32 	%r1367, [%rd10+284];
	xor.b32  	%r2121, %r2121, %r1367;
	ld.global.u32 	%r1368, [%rd10+288];
	xor.b32  	%r2122, %r2122, %r1368;
	ld.global.u32 	%r1369, [%rd10+292];
	xor.b32  	%r2123, %r2123, %r1369;
	ld.global.u32 	%r1370, [%rd10+296];
	xor.b32  	%r2124, %r2124, %r1370;
$L__BB3_72:
	and.b32  	%r1372, %r1264, 32768;
	setp.eq.s32 	%p44, %r1372, 0;
	@%p44 bra 	$L__BB3_74;
	ld.global.u32 	%r1373, [%rd10+300];
	xor.b32  	%r2120, %r2120, %r1373;
	ld.global.u32 	%r1374, [%rd10+304];
	xor.b32  	%r2121, %r2121, %r1374;
	ld.global.u32 	%r1375, [%rd10+308];
	xor.b32  	%r2122, %r2122, %r1375;
	ld.global.u32 	%r1376, [%rd10+312];
	xor.b32  	%r2123, %r2123, %r1376;
	ld.global.u32 	%r1377, [%rd10+316];
	xor.b32  	%r2124, %r2124, %r1377;
$L__BB3_74:
	add.s32 	%r2119, %r2119, 16;
	setp.ne.s32 	%p45, %r2119, 32;
	@%p45 bra 	$L__BB3_42;
	mad.lo.s32 	%r1378, %r2113, -31, %r186;
	add.s32 	%r2113, %r1378, 1;
	setp.ne.s32 	%p46, %r2113, 5;
	@%p46 bra 	$L__BB3_41;
	st.local.u32 	[%rd4+4], %r2120;
	st.local.v2.u32 	[%rd4+8], {%r2121, %r2122};
	st.local.v2.u32 	[%rd4+16], {%r2123, %r2124};
	setp.ne.s64 	%p47, %rd7, 3;
	@%p47 bra 	$L__BB3_114;
	mov.b32 	%r2212, 0;
	mov.u32 	%r2213, %r2212;
	mov.u32 	%r2214, %r2212;
	mov.u32 	%r2215, %r2212;
	mov.u32 	%r2216, %r2212;
	mov.u32 	%r2205, %r2212;
$L__BB3_78:
	mul.wide.u32 	%rd52, %r2205, 4;
	add.s64 	%rd53, %rd4, %rd52;
	ld.local.u32 	%r361, [%rd53+4];
	shl.b32 	%r362, %r2205, 5;
	mov.b32 	%r2211, 0;
$L__BB3_79:
	.pragma "nounroll";
	shr.u32 	%r1381, %r361, %r2211;
	and.b32  	%r1382, %r1381, 1;
	setp.eq.b32 	%p48, %r1382, 1;
	not.pred 	%p49, %p48;
	add.s32 	%r1383, %r362, %r2211;
	mul.lo.s32 	%r1384, %r1383, 5;
	mul.wide.u32 	%rd54, %r1384, 4;
	add.s64 	%rd11, %rd8, %rd54;
	@%p49 bra 	$L__BB3_81;
	ld.global.u32 	%r1385, [%rd11];
	xor.b32  	%r2212, %r2212, %r1385;
	ld.global.u32 	%r1386, [%rd11+4];
	xor.b32  	%r2213, %r2213, %r1386;
	ld.global.u32 	%r1387, [%rd11+8];
	xor.b32  	%r2214, %r2214, %r1387;
	ld.global.u32 	%r1388, [%rd11+12];
	xor.b32  	%r2215, %r2215, %r1388;
	ld.global.u32 	%r1389, [%rd11+16];
	xor.b32  	%r2216, %r2216, %r1389;
$L__BB3_81:
	and.b32  	%r1391, %r1381, 2;
	setp.eq.s32 	%p50, %r1391, 0;
	@%p50 bra 	$L__BB3_83;
	ld.global.u32 	%r1392, [%rd11+20];
	xor.b32  	%r2212, %r2212, %r1392;
	ld.global.u32 	%r1393, [%rd11+24];
	xor.b32  	%r2213, %r2213, %r1393;
	ld.global.u32 	%r1394, [%rd11+28];
	xor.b32  	%r2214, %r2214, %r1394;
	ld.global.u32 	%r1395, [%rd11+32];
	xor.b32  	%r2215, %r2215, %r1395;
	ld.global.u32 	%r1396, [%rd11+36];
	xor.b32  	%r2216, %r2216, %r1396;
$L__BB3_83:
	and.b32  	%r1398, %r1381, 4;
	setp.eq.s32 	%p51, %r1398, 0;
	@%p51 bra 	$L__BB3_85;
	ld.global.u32 	%r1399, [%rd11+40];
	xor.b32  	%r2212, %r2212, %r1399;
	ld.global.u32 	%r1400, [%rd11+44];
	xor.b32  	%r2213, %r2213, %r1400;
	ld.global.u32 	%r1401, [%rd11+48];
	xor.b32  	%r2214, %r2214, %r1401;
	ld.global.u32 	%r1402, [%rd11+52];
	xor.b32  	%r2215, %r2215, %r1402;
	ld.global.u32 	%r1403, [%rd11+56];
	xor.b32  	%r2216, %r2216, %r1403;
$L__BB3_85:
	and.b32  	%r1405, %r1381, 8;
	setp.eq.s32 	%p52, %r1405, 0;
	@%p52 bra 	$L__BB3_87;
	ld.global.u32 	%r1406, [%rd11+60];
	xor.b32  	%r2212, %r2212, %r1406;
	ld.global.u32 	%r1407, [%rd11+64];
	xor.b32  	%r2213, %r2213, %r1407;
	ld.global.u32 	%r1408, [%rd11+68];
	xor.b32  	%r2214, %r2214, %r1408;
	ld.global.u32 	%r1409, [%rd11+72];
	xor.b32  	%r2215, %r2215, %r1409;
	ld.global.u32 	%r1410, [%rd11+76];
	xor.b32  	%r2216, %r2216, %r1410;
$L__BB3_87:
	and.b32  	%r1412, %r1381, 16;
	setp.eq.s32 	%p53, %r1412, 0;
	@%p53 bra 	$L__BB3_89;
	ld.global.u32 	%r1413, [%rd11+80];
	xor.b32  	%r2212, %r2212, %r1413;
	ld.global.u32 	%r1414, [%rd11+84];
	xor.b32  	%r2213, %r2213, %r1414;
	ld.global.u32 	%r1415, [%rd11+88];
	xor.b32  	%r2214, %r2214, %r1415;
	ld.global.u32 	%r1416, [%rd11+92];
	xor.b32  	%r2215, %r2215, %r1416;
	ld.global.u32 	%r1417, [%rd11+96];
	xor.b32  	%r2216, %r2216, %r1417;
$L__BB3_89:
	and.b32  	%r1419, %r1381, 32;
	setp.eq.s32 	%p54, %r1419, 0;
	@%p54 bra 	$L__BB3_91;
	ld.global.u32 	%r1420, [%rd11+100];
	xor.b32  	%r2212, %r2212, %r1420;
	ld.global.u32 	%r1421, [%rd11+104];
	xor.b32  	%r2213, %r2213, %r1421;
	ld.global.u32 	%r1422, [%rd11+108];
	xor.b32  	%r2214, %r2214, %r1422;
	ld.global.u32 	%r1423, [%rd11+112];
	xor.b32  	%r2215, %r2215, %r1423;
	ld.global.u32 	%r1424, [%rd11+116];
	xor.b32  	%r2216, %r2216, %r1424;
$L__BB3_91:
	and.b32  	%r1426, %r1381, 64;
	setp.eq.s32 	%p55, %r1426, 0;
	@%p55 bra 	$L__BB3_93;
	ld.global.u32 	%r1427, [%rd11+120];
	xor.b32  	%r2212, %r2212, %r1427;
	ld.global.u32 	%r1428, [%rd11+124];
	xor.b32  	%r2213, %r2213, %r1428;
	ld.global.u32 	%r1429, [%rd11+128];
	xor.b32  	%r2214, %r2214, %r1429;
	ld.global.u32 	%r1430, [%rd11+132];
	xor.b32  	%r2215, %r2215, %r1430;
	ld.global.u32 	%r1431, [%rd11+136];
	xor.b32  	%r2216, %r2216, %r1431;
$L__BB3_93:
	and.b32  	%r1433, %r1381, 128;
	setp.eq.s32 	%p56, %r1433, 0;
	@%p56 bra 	$L__BB3_95;
	ld.global.u32 	%r1434, [%rd11+140];
	xor.b32  	%r2212, %r2212, %r1434;
	ld.global.u32 	%r1435, [%rd11+144];
	xor.b32  	%r2213, %r2213, %r1435;
	ld.global.u32 	%r1436, [%rd11+148];
	xor.b32  	%r2214, %r2214, %r1436;
	ld.global.u32 	%r1437, [%rd11+152];
	xor.b32  	%r2215, %r2215, %r1437;
	ld.global.u32 	%r1438, [%rd11+156];
	xor.b32  	%r2216, %r2216, %r1438;
$L__BB3_95:
	and.b32  	%r1440, %r1381, 256;
	setp.eq.s32 	%p57, %r1440, 0;
	@%p57 bra 	$L__BB3_97;
	ld.global.u32 	%r1441, [%rd11+160];
	xor.b32  	%r2212, %r2212, %r1441;
	ld.global.u32 	%r1442, [%rd11+164];
	xor.b32  	%r2213, %r2213, %r1442;
	ld.global.u32 	%r1443, [%rd11+168];
	xor.b32  	%r2214, %r2214, %r1443;
	ld.global.u32 	%r1444, [%rd11+172];
	xor.b32  	%r2215, %r2215, %r1444;
	ld.global.u32 	%r1445, [%rd11+176];
	xor.b32  	%r2216, %r2216, %r1445;
$L__BB3_97:
	and.b32  	%r1447, %r1381, 512;
	setp.eq.s32 	%p58, %r1447, 0;
	@%p58 bra 	$L__BB3_99;
	ld.global.u32 	%r1448, [%rd11+180];
	xor.b32  	%r2212, %r2212, %r1448;
	ld.global.u32 	%r1449, [%rd11+184];
	xor.b32  	%r2213, %r2213, %r1449;
	ld.global.u32 	%r1450, [%rd11+188];
	xor.b32  	%r2214, %r2214, %r1450;
	ld.global.u32 	%r1451, [%rd11+192];
	xor.b32  	%r2215, %r2215, %r1451;
	ld.global.u32 	%r1452, [%rd11+196];
	xor.b32  	%r2216, %r2216, %r1452;
$L__BB3_99:
	and.b32  	%r1454, %r1381, 1024;
	setp.eq.s32 	%p59, %r1454, 0;
	@%p59 bra 	$L__BB3_101;
	ld.global.u32 	%r1455, [%rd11+200];
	xor.b32  	%r2212, %r2212, %r1455;
	ld.global.u32 	%r1456, [%rd11+204];
	xor.b32  	%r2213, %r2213, %r1456;
	ld.global.u32 	%r1457, [%rd11+208];
	xor.b32  	%r2214, %r2214, %r1457;
	ld.global.u32 	%r1458, [%rd11+212];
	xor.b32  	%r2215, %r2215, %r1458;
	ld.global.u32 	%r1459, [%rd11+216];
	xor.b32  	%r2216, %r2216, %r1459;
$L__BB3_101:
	and.b32  	%r1461, %r1381, 2048;
	setp.eq.s32 	%p60, %r1461, 0;
	@%p60 bra 	$L__BB3_103;
	ld.global.u32 	%r1462, [%rd11+220];
	xor.b32  	%r2212, %r2212, %r1462;
	ld.global.u32 	%r1463, [%rd11+224];
	xor.b32  	%r2213, %r2213, %r1463;
	ld.global.u32 	%r1464, [%rd11+228];
	xor.b32  	%r2214, %r2214, %r1464;
	ld.global.u32 	%r1465, [%rd11+232];
	xor.b32  	%r2215, %r2215, %r1465;
	ld.global.u32 	%r1466, [%rd11+236];
	xor.b32  	%r2216, %r2216, %r1466;
$L__BB3_103:
	and.b32  	%r1468, %r1381, 4096;
	setp.eq.s32 	%p61, %r1468, 0;
	@%p61 bra 	$L__BB3_105;
	ld.global.u32 	%r1469, [%rd11+240];
	xor.b32  	%r2212, %r2212, %r1469;
	ld.global.u32 	%r1470, [%rd11+244];
	xor.b32  	%r2213, %r2213, %r1470;
	ld.global.u32 	%r1471, [%rd11+248];
	xor.b32  	%r2214, %r2214, %r1471;
	ld.global.u32 	%r1472, [%rd11+252];
	xor.b32  	%r2215, %r2215, %r1472;
	ld.global.u32 	%r1473, [%rd11+256];
	xor.b32  	%r2216, %r2216, %r1473;
$L__BB3_105:
	and.b32  	%r1475, %r1381, 8192;
	setp.eq.s32 	%p62, %r1475, 0;
	@%p62 bra 	$L__BB3_107;
	ld.global.u32 	%r1476, [%rd11+260];
	xor.b32  	%r2212, %r2212, %r1476;
	ld.global.u32 	%r1477, [%rd11+264];
	xor.b32  	%r2213, %r2213, %r1477;
	ld.global.u32 	%r1478, [%rd11+268];
	xor.b32  	%r2214, %r2214, %r1478;
	ld.global.u32 	%r1479, [%rd11+272];
	xor.b32  	%r2215, %r2215, %r1479;
	ld.global.u32 	%r1480, [%rd11+276];
	xor.b32  	%r2216, %r2216, %r1480;
$L__BB3_107:
	and.b32  	%r1482, %r1381, 16384;
	setp.eq.s32 	%p63, %r1482, 0;
	@%p63 bra 	$L__BB3_109;
	ld.global.u32 	%r1483, [%rd11+280];
	xor.b32  	%r2212, %r2212, %r1483;
	ld.global.u32 	%r1484, [%rd11+284];
	xor.b32  	%r2213, %r2213, %r1484;
	ld.global.u32 	%r1485, [%rd11+288];
	xor.b32  	%r2214, %r2214, %r1485;
	ld.global.u32 	%r1486, [%rd11+292];
	xor.b32  	%r2215, %r2215, %r1486;
	ld.global.u32 	%r1487, [%rd11+296];
	xor.b32  	%r2216, %r2216, %r1487;
$L__BB3_109:
	and.b32  	%r1489, %r1381, 32768;
	setp.eq.s32 	%p64, %r1489, 0;
	@%p64 bra 	$L__BB3_111;
	ld.global.u32 	%r1490, [%rd11+300];
	xor.b32  	%r2212, %r2212, %r1490;
	ld.global.u32 	%r1491, [%rd11+304];
	xor.b32  	%r2213, %r2213, %r1491;
	ld.global.u32 	%r1492, [%rd11+308];
	xor.b32  	%r2214, %r2214, %r1492;
	ld.global.u32 	%r1493, [%rd11+312];
	xor.b32  	%r2215, %r2215, %r1493;
	ld.global.u32 	%r1494, [%rd11+316];
	xor.b32  	%r2216, %r2216, %r1494;
$L__BB3_111:
	add.s32 	%r2211, %r2211, 16;
	setp.ne.s32 	%p65, %r2211, 32;
	@%p65 bra 	$L__BB3_79;
	mad.lo.s32 	%r1495, %r2205, -31, %r362;
	add.s32 	%r2205, %r1495, 1;
	setp.ne.s32 	%p66, %r2205, 5;
	@%p66 bra 	$L__BB3_78;
	st.local.u32 	[%rd4+4], %r2212;
	st.local.v2.u32 	[%rd4+8], {%r2213, %r2214};
	st.local.v2.u32 	[%rd4+16], {%r2215, %r2216};
$L__BB3_114:
	shr.u64 	%rd153, %rd6, 2;
	add.s32 	%r2015, %r2015, 1;
	setp.gt.u64 	%p67, %rd6, 3;
	@%p67 bra 	$L__BB3_2;
	mov.b32 	%r2292, 0;
	mov.u64 	%rd56, precalc_xorwow_offset_matrix;
	mov.u64 	%rd154, %rd5;
$L__BB3_116:
	mov.u64 	%rd13, %rd154;
	and.b64  	%rd14, %rd13, 3;
	setp.eq.s64 	%p68, %rd14, 0;
	@%p68 bra 	$L__BB3_228;
	mul.wide.u32 	%rd55, %r2292, 3200;
	add.s64 	%rd15, %rd56, %rd55;
	mov.b32 	%r2305, 0;
	mov.u32 	%r2306, %r2305;
	mov.u32 	%r2307, %r2305;
	mov.u32 	%r2308, %r2305;
	mov.u32 	%r2309, %r2305;
	mov.u32 	%r2298, %r2305;
$L__BB3_118:
	mul.wide.u32 	%rd57, %r2298, 4;
	add.s64 	%rd58, %rd4, %rd57;
	ld.local.u32 	%r539, [%rd58+4];
	shl.b32 	%r540, %r2298, 5;
	mov.b32 	%r2304, 0;
$L__BB3_119:
	.pragma "nounroll";
	shr.u32 	%r1499, %r539, %r2304;
	and.b32  	%r1500, %r1499, 1;
	setp.eq.b32 	%p69, %r1500, 1;
	not.pred 	%p70, %p69;
	add.s32 	%r1501, %r540, %r2304;
	mul.lo.s32 	%r1502, %r1501, 5;
	mul.wide.u32 	%rd59, %r1502, 4;
	add.s64 	%rd16, %rd15, %rd59;
	@%p70 bra 	$L__BB3_121;
	ld.global.u32 	%r1503, [%rd16];
	xor.b32  	%r2305, %r2305, %r1503;
	ld.global.u32 	%r1504, [%rd16+4];
	xor.b32  	%r2306, %r2306, %r1504;
	ld.global.u32 	%r1505, [%rd16+8];
	xor.b32  	%r2307, %r2307, %r1505;
	ld.global.u32 	%r1506, [%rd16+12];
	xor.b32  	%r2308, %r2308, %r1506;
	ld.global.u32 	%r1507, [%rd16+16];
	xor.b32  	%r2309, %r2309, %r1507;
$L__BB3_121:
	and.b32  	%r1509, %r1499, 2;
	setp.eq.s32 	%p71, %r1509, 0;
	@%p71 bra 	$L__BB3_123;
	ld.global.u32 	%r1510, [%rd16+20];
	xor.b32  	%r2305, %r2305, %r1510;
	ld.global.u32 	%r1511, [%rd16+24];
	xor.b32  	%r2306, %r2306, %r1511;
	ld.global.u32 	%r1512, [%rd16+28];
	xor.b32  	%r2307, %r2307, %r1512;
	ld.global.u32 	%r1513, [%rd16+32];
	xor.b32  	%r2308, %r2308, %r1513;
	ld.global.u32 	%r1514, [%rd16+36];
	xor.b32  	%r2309, %r2309, %r1514;
$L__BB3_123:
	and.b32  	%r1516, %r1499, 4;
	setp.eq.s32 	%p72, %r1516, 0;
	@%p72 bra 	$L__BB3_125;
	ld.global.u32 	%r1517, [%rd16+40];
	xor.b32  	%r2305, %r2305, %r1517;
	ld.global.u32 	%r1518, [%rd16+44];
	xor.b32  	%r2306, %r2306, %r1518;
	ld.global.u32 	%r1519, [%rd16+48];
	xor.b32  	%r2307, %r2307, %r1519;
	ld.global.u32 	%r1520, [%rd16+52];
	xor.b32  	%r2308, %r2308, %r1520;
	ld.global.u32 	%r1521, [%rd16+56];
	xor.b32  	%r2309, %r2309, %r1521;
$L__BB3_125:
	and.b32  	%r1523, %r1499, 8;
	setp.eq.s32 	%p73, %r1523, 0;
	@%p73 bra 	$L__BB3_127;
	ld.global.u32 	%r1524, [%rd16+60];
	xor.b32  	%r2305, %r2305, %r1524;
	ld.global.u32 	%r1525, [%rd16+64];
	xor.b32  	%r2306, %r2306, %r1525;
	ld.global.u32 	%r1526, [%rd16+68];
	xor.b32  	%r2307, %r2307, %r1526;
	ld.global.u32 	%r1527, [%rd16+72];
	xor.b32  	%r2308, %r2308, %r1527;
	ld.global.u32 	%r1528, [%rd16+76];
	xor.b32  	%r2309, %r2309, %r1528;
$L__BB3_127:
	and.b32  	%r1530, %r1499, 16;
	setp.eq.s32 	%p74, %r1530, 0;
	@%p74 bra 	$L__BB3_129;
	ld.global.u32 	%r1531, [%rd16+80];
	xor.b32  	%r2305, %r2305, %r1531;
	ld.global.u32 	%r1532, [%rd16+84];
	xor.b32  	%r2306, %r2306, %r1532;
	ld.global.u32 	%r1533, [%rd16+88];
	xor.b32  	%r2307, %r2307, %r1533;
	ld.global.u32 	%r1534, [%rd16+92];
	xor.b32  	%r2308, %r2308, %r1534;
	ld.global.u32 	%r1535, [%rd16+96];
	xor.b32  	%r2309, %r2309, %r1535;
$L__BB3_129:
	and.b32  	%r1537, %r1499, 32;
	setp.eq.s32 	%p75, %r1537, 0;
	@%p75 bra 	$L__BB3_131;
	ld.global.u32 	%r1538, [%rd16+100];
	xor.b32  	%r2305, %r2305, %r1538;
	ld.global.u32 	%r1539, [%rd16+104];
	xor.b32  	%r2306, %r2306, %r1539;
	ld.global.u32 	%r1540, [%rd16+108];
	xor.b32  	%r2307, %r2307, %r1540;
	ld.global.u32 	%r1541, [%rd16+112];
	xor.b32  	%r2308, %r2308, %r1541;
	ld.global.u32 	%r1542, [%rd16+116];
	xor.b32  	%r2309, %r2309, %r1542;
$L__BB3_131:
	and.b32  	%r1544, %r1499, 64;
	setp.eq.s32 	%p76, %r1544, 0;
	@%p76 bra 	$L__BB3_133;
	ld.global.u32 	%r1545, [%rd16+120];
	xor.b32  	%r2305, %r2305, %r1545;
	ld.global.u32 	%r1546, [%rd16+124];
	xor.b32  	%r2306, %r2306, %r1546;
	ld.global.u32 	%r1547, [%rd16+128];
	xor.b32  	%r2307, %r2307, %r1547;
	ld.global.u32 	%r1548, [%rd16+132];
	xor.b32  	%r2308, %r2308, %r1548;
	ld.global.u32 	%r1549, [%rd16+136];
	xor.b32  	%r2309, %r2309, %r1549;
$L__BB3_133:
	and.b32  	%r1551, %r1499, 128;
	setp.eq.s32 	%p77, %r1551, 0;
	@%p77 bra 	$L__BB3_135;
	ld.global.u32 	%r1552, [%rd16+140];
	xor.b32  	%r2305, %r2305, %r1552;
	ld.global.u32 	%r1553, [%rd16+144];
	xor.b32  	%r2306, %r2306, %r1553;
	ld.global.u32 	%r1554, [%rd16+148];
	xor.b32  	%r2307, %r2307, %r1554;
	ld.global.u32 	%r1555, [%rd16+152];
	xor.b32  	%r2308, %r2308, %r1555;
	ld.global.u32 	%r1556, [%rd16+156];
	xor.b32  	%r2309, %r2309, %r1556;
$L__BB3_135:
	and.b32  	%r1558, %r1499, 256;
	setp.eq.s32 	%p78, %r1558, 0;
	@%p78 bra 	$L__BB3_137;
	ld.global.u32 	%r1559, [%rd16+160];
	xor.b32  	%r2305, %r2305, %r1559;
	ld.global.u32 	%r1560, [%rd16+164];
	xor.b32  	%r2306, %r2306, %r1560;
	ld.global.u32 	%r1561, [%rd16+168];
	xor.b32  	%r2307, %r2307, %r1561;
	ld.global.u32 	%r1562, [%rd16+172];
	xor.b32  	%r2308, %r2308, %r1562;
	ld.global.u32 	%r1563, [%rd16+176];
	xor.b32  	%r2309, %r2309, %r1563;
$L__BB3_137:
	and.b32  	%r1565, %r1499, 512;
	setp.eq.s32 	%p79, %r1565, 0;
	@%p79 bra 	$L__BB3_139;
	ld.global.u32 	%r1566, [%rd16+180];
	xor.b32  	%r2305, %r2305, %r1566;
	ld.global.u32 	%r1567, [%rd16+184];
	xor.b32  	%r2306, %r2306, %r1567;
	ld.global.u32 	%r1568, [%rd16+188];
	xor.b32  	%r2307, %r2307, %r1568;
	ld.global.u32 	%r1569, [%rd16+192];
	xor.b32  	%r2308, %r2308, %r1569;
	ld.global.u32 	%r1570, [%rd16+196];
	xor.b32  	%r2309, %r2309, %r1570;
$L__BB3_139:
	and.b32  	%r1572, %r1499, 1024;
	setp.eq.s32 	%p80, %r1572, 0;
	@%p80 bra 	$L__BB3_141;
	ld.global.u32 	%r1573, [%rd16+200];
	xor.b32  	%r2305, %r2305, %r1573;
	ld.global.u32 	%r1574, [%rd16+204];
	xor.b32  	%r2306, %r2306, %r1574;
	ld.global.u32 	%r1575, [%rd16+208];
	xor.b32  	%r2307, %r2307, %r1575;
	ld.global.u32 	%r1576, [%rd16+212];
	xor.b32  	%r2308, %r2308, %r1576;
	ld.global.u32 	%r1577, [%rd16+216];
	xor.b32  	%r2309, %r2309, %r1577;
$L__BB3_141:
	and.b32  	%r1579, %r1499, 2048;
	setp.eq.s32 	%p81, %r1579, 0;
	@%p81 bra 	$L__BB3_143;
	ld.global.u32 	%r1580, [%rd16+220];
	xor.b32  	%r2305, %r2305, %r1580;
	ld.global.u32 	%r1581, [%rd16+224];
	xor.b32  	%r2306, %r2306, %r1581;
	ld.global.u32 	%r1582, [%rd16+228];
	xor.b32  	%r2307, %r2307, %r1582;
	ld.global.u32 	%r1583, [%rd16+232];
	xor.b32  	%r2308, %r2308, %r1583;
	ld.global.u32 	%r1584, [%rd16+236];
	xor.b32  	%r2309, %r2309, %r1584;
$L__BB3_143:
	and.b32  	%r1586, %r1499, 4096;
	setp.eq.s32 	%p82, %r1586, 0;
	@%p82 bra 	$L__BB3_145;
	ld.global.u32 	%r1587, [%rd16+240];
	xor.b32  	%r2305, %r2305, %r1587;
	ld.global.u32 	%r1588, [%rd16+244];
	xor.b32  	%r2306, %r2306, %r1588;
	ld.global.u32 	%r1589, [%rd16+248];
	xor.b32  	%r2307, %r2307, %r1589;
	ld.global.u32 	%r1590, [%rd16+252];
	xor.b32  	%r2308, %r2308, %r1590;
	ld.global.u32 	%r1591, [%rd16+256];
	xor.b32  	%r2309, %r2309, %r1591;
$L__BB3_145:
	and.b32  	%r1593, %r1499, 8192;
	setp.eq.s32 	%p83, %r1593, 0;
	@%p83 bra 	$L__BB3_147;
	ld.global.u32 	%r1594, [%rd16+260];
	xor.b32  	%r2305, %r2305, %r1594;
	ld.global.u32 	%r1595, [%rd16+264];
	xor.b32  	%r2306, %r2306, %r1595;
	ld.global.u32 	%r1596, [%rd16+268];
	xor.b32  	%r2307, %r2307, %r1596;
	ld.global.u32 	%r1597, [%rd16+272];
	xor.b32  	%r2308, %r2308, %r1597;
	ld.global.u32 	%r1598, [%rd16+276];
	xor.b32  	%r2309, %r2309, %r1598;
$L__BB3_147:
	and.b32  	%r1600, %r1499, 16384;
	setp.eq.s32 	%p84, %r1600, 0;
	@%p84 bra 	$L__BB3_149;
	ld.global.u32 	%r1601, [%rd16+280];
	xor.b32  	%r2305, %r2305, %r1601;
	ld.global.u32 	%r1602, [%rd16+284];
	xor.b32  	%r2306, %r2306, %r1602;
	ld.global.u32 	%r1603, [%rd16+288];
	xor.b32  	%r2307, %r2307, %r1603;
	ld.global.u32 	%r1604, [%rd16+292];
	xor.b32  	%r2308, %r2308, %r1604;
	ld.global.u32 	%r1605, [%rd16+296];
	xor.b32  	%r2309, %r2309, %r1605;
$L__BB3_149:
	and.b32  	%r1607, %r1499, 32768;
	setp.eq.s32 	%p85, %r1607, 0;
	@%p85 bra 	$L__BB3_151;
	ld.global.u32 	%r1608, [%rd16+300];
	xor.b32  	%r2305, %r2305, %r1608;
	ld.global.u32 	%r1609, [%rd16+304];
	xor.b32  	%r2306, %r2306, %r1609;
	ld.global.u32 	%r1610, [%rd16+308];
	xor.b32  	%r2307, %r2307, %r1610;
	ld.global.u32 	%r1611, [%rd16+312];
	xor.b32  	%r2308, %r2308, %r1611;
	ld.global.u32 	%r1612, [%rd16+316];
	xor.b32  	%r2309, %r2309, %r1612;
$L__BB3_151:
	add.s32 	%r2304, %r2304, 16;
	setp.ne.s32 	%p86, %r2304, 32;
	@%p86 bra 	$L__BB3_119;
	mad.lo.s32 	%r1613, %r2298, -31, %r540;
	add.s32 	%r2298, %r1613, 1;
	setp.ne.s32 	%p87, %r2298, 5;
	@%p87 bra 	$L__BB3_118;
	st.local.u32 	[%rd4+4], %r2305;
	st.local.v2.u32 	[%rd4+8], {%r2306, %r2307};
	st.local.v2.u32 	[%rd4+16], {%r2308, %r2309};
	setp.eq.s64 	%p88, %rd14, 1;
	@%p88 bra 	$L__BB3_228;
	mov.b32 	%r2397, 0;
	mov.u32 	%r2398, %r2397;
	mov.u32 	%r2399, %r2397;
	mov.u32 	%r2400, %r2397;
	mov.u32 	%r2401, %r2397;
	mov.u32 	%r2390, %r2397;
$L__BB3_155:
	mul.wide.u32 	%rd60, %r2390, 4;
	add.s64 	%rd61, %rd4, %rd60;
	ld.local.u32 	%r715, [%rd61+4];
	shl.b32 	%r716, %r2390, 5;
	mov.b32 	%r2396, 0;
$L__BB3_156:
	.pragma "nounroll";
	shr.u32 	%r1616, %r715, %r2396;
	and.b32  	%r1617, %r1616, 1;
	setp.eq.b32 	%p89, %r1617, 1;
	not.pred 	%p90, %p89;
	add.s32 	%r1618, %r716, %r2396;
	mul.lo.s32 	%r1619, %r1618, 5;
	mul.wide.u32 	%rd62, %r1619, 4;
	add.s64 	%rd17, %rd15, %rd62;
	@%p90 bra 	$L__BB3_158;
	ld.global.u32 	%r1620, [%rd17];
	xor.b32  	%r2397, %r2397, %r1620;
	ld.global.u32 	%r1621, [%rd17+4];
	xor.b32  	%r2398, %r2398, %r1621;
	ld.global.u32 	%r1622, [%rd17+8];
	xor.b32  	%r2399, %r2399, %r1622;
	ld.global.u32 	%r1623, [%rd17+12];
	xor.b32  	%r2400, %r2400, %r1623;
	ld.global.u32 	%r1624, [%rd17+16];
	xor.b32  	%r2401, %r2401, %r1624;
$L__BB3_158:
	and.b32  	%r1626, %r1616, 2;
	setp.eq.s32 	%p91, %r1626, 0;
	@%p91 bra 	$L__BB3_160;
	ld.global.u32 	%r1627, [%rd17+20];
	xor.b32  	%r2397, %r2397, %r1627;
	ld.global.u32 	%r1628, [%rd17+24];
	xor.b32  	%r2398, %r2398, %r1628;
	ld.global.u32 	%r1629, [%rd17+28];
	xor.b32  	%r2399, %r2399, %r1629;
	ld.global.u32 	%r1630, [%rd17+32];
	xor.b32  	%r2400, %r2400, %r1630;
	ld.global.u32 	%r1631, [%rd17+36];
	xor.b32  	%r2401, %r2401, %r1631;
$L__BB3_160:
	and.b32  	%r1633, %r1616, 4;
	setp.eq.s32 	%p92, %r1633, 0;
	@%p92 bra 	$L__BB3_162;
	ld.global.u32 	%r1634, [%rd17+40];
	xor.b32  	%r2397, %r2397, %r1634;
	ld.global.u32 	%r1635, [%rd17+44];
	xor.b32  	%r2398, %r2398, %r1635;
	ld.global.u32 	%r1636, [%rd17+48];
	xor.b32  	%r2399, %r2399, %r1636;
	ld.global.u32 	%r1637, [%rd17+52];
	xor.b32  	%r2400, %r2400, %r1637;
	ld.global.u32 	%r1638, [%rd17+56];
	xor.b32  	%r2401, %r2401, %r1638;
$L__BB3_162:
	and.b32  	%r1640, %r1616, 8;
	setp.eq.s32 	%p93, %r1640, 0;
	@%p93 bra 	$L__BB3_164;
	ld.global.u32 	%r1641, [%rd17+60];
	xor.b32  	%r2397, %r2397, %r1641;
	ld.global.u32 	%r1642, [%rd17+64];
	xor.b32  	%r2398, %r2398, %r1642;
	ld.global.u32 	%r1643, [%rd17+68];
	xor.b32  	%r2399, %r2399, %r1643;
	ld.global.u32 	%r1644, [%rd17+72];
	xor.b32  	%r2400, %r2400, %r1644;
	ld.global.u32 	%r1645, [%rd17+76];
	xor.b32  	%r2401, %r2401, %r1645;
$L__BB3_164:
	and.b32  	%r1647, %r1616, 16;
	setp.eq.s32 	%p94, %r1647, 0;
	@%p94 bra 	$L__BB3_166;
	ld.global.u32 	%r1648, [%rd17+80];
	xor.b32  	%r2397, %r2397, %r1648;
	ld.global.u32 	%r1649, [%rd17+84];
	xor.b32  	%r2398, %r2398, %r1649;
	ld.global.u32 	%r1650, [%rd17+88];
	xor.b32  	%r2399, %r2399, %r1650;
	ld.global.u32 	%r1651, [%rd17+92];
	xor.b32  	%r2400, %r2400, %r1651;
	ld.global.u32 	%r1652, [%rd17+96];
	xor.b32  	%r2401, %r2401, %r1652;
$L__BB3_166:
	and.b32  	%r1654, %r1616, 32;
	setp.eq.s32 	%p95, %r1654, 0;
	@%p95 bra 	$L__BB3_168;
	ld.global.u32 	%r1655, [%rd17+100];
	xor.b32  	%r2397, %r2397, %r1655;
	ld.global.u32 	%r1656, [%rd17+104];
	xor.b32  	%r2398, %r2398, %r1656;
	ld.global.u32 	%r1657, [%rd17+108];
	xor.b32  	%r2399, %r2399, %r1657;
	ld.global.u32 	%r1658, [%rd17+112];
	xor.b32  	%r2400, %r2400, %r1658;
	ld.global.u32 	%r1659, [%rd17+116];
	xor.b32  	%r2401, %r2401, %r1659;
$L__BB3_168:
	and.b32  	%r1661, %r1616, 64;
	setp.eq.s32 	%p96, %r1661, 0;
	@%p96 bra 	$L__BB3_170;
	ld.global.u32 	%r1662, [%rd17+120];
	xor.b32  	%r2397, %r2397, %r1662;
	ld.global.u32 	%r1663, [%rd17+124];
	xor.b32  	%r2398, %r2398, %r1663;
	ld.global.u32 	%r1664, [%rd17+128];
	xor.b32  	%r2399, %r2399, %r1664;
	ld.global.u32 	%r1665, [%rd17+132];
	xor.b32  	%r2400, %r2400, %r1665;
	ld.global.u32 	%r1666, [%rd17+136];
	xor.b32  	%r2401, %r2401, %r1666;
$L__BB3_170:
	and.b32  	%r1668, %r1616, 128;
	setp.eq.s32 	%p97, %r1668, 0;
	@%p97 bra 	$L__BB3_172;
	ld.global.u32 	%r1669, [%rd17+140];
	xor.b32  	%r2397, %r2397, %r1669;
	ld.global.u32 	%r1670, [%rd17+144];
	xor.b32  	%r2398, %r2398, %r1670;
	ld.global.u32 	%r1671, [%rd17+148];
	xor.b32  	%r2399, %r2399, %r1671;
	ld.global.u32 	%r1672, [%rd17+152];
	xor.b32  	%r2400, %r2400, %r1672;
	ld.global.u32 	%r1673, [%rd17+156];
	xor.b32  	%r2401, %r2401, %r1673;
$L__BB3_172:
	and.b32  	%r1675, %r1616, 256;
	setp.eq.s32 	%p98, %r1675, 0;
	@%p98 bra 	$L__BB3_174;
	ld.global.u32 	%r1676, [%rd17+160];
	xor.b32  	%r2397, %r2397, %r1676;
	ld.global.u32 	%r1677, [%rd17+164];
	xor.b32  	%r2398, %r2398, %r1677;
	ld.global.u32 	%r1678, [%rd17+168];
	xor.b32  	%r2399, %r2399, %r1678;
	ld.global.u32 	%r1679, [%rd17+172];
	xor.b32  	%r2400, %r2400, %r1679;
	ld.global.u32 	%r1680, [%rd17+176];
	xor.b32  	%r2401, %r2401, %r1680;
$L__BB3_174:
	and.b32  	%r1682, %r1616, 512;
	setp.eq.s32 	%p99, %r1682, 0;
	@%p99 bra 	$L__BB3_176;
	ld.global.u32 	%r1683, [%rd17+180];
	xor.b32  	%r2397, %r2397, %r1683;
	ld.global.u32 	%r1684, [%rd17+184];
	xor.b32  	%r2398, %r2398, %r1684;
	ld.global.u32 	%r1685, [%rd17+188];
	xor.b32  	%r2399, %r2399, %r1685;
	ld.global.u32 	%r1686, [%rd17+192];
	xor.b32  	%r2400, %r2400, %r1686;
	ld.global.u32 	%r1687, [%rd17+196];
	xor.b32  	%r2401, %r2401, %r1687;
$L__BB3_176:
	and.b32  	%r1689, %r1616, 1024;
	setp.eq.s32 	%p100, %r1689, 0;
	@%p100 bra 	$L__BB3_178;
	ld.global.u32 	%r1690, [%rd17+200];
	xor.b32  	%r2397, %r2397, %r1690;
	ld.global.u32 	%r1691, [%rd17+204];
	xor.b32  	%r2398, %r2398, %r1691;
	ld.global.u32 	%r1692, [%rd17+208];
	xor.b32  	%r2399, %r2399, %r1692;
	ld.global.u32 	%r1693, [%rd17+212];
	xor.b32  	%r2400, %r2400, %r1693;
	ld.global.u32 	%r1694, [%rd17+216];
	xor.b32  	%r2401, %r2401, %r1694;
$L__BB3_178:
	and.b32  	%r1696, %r1616, 2048;
	setp.eq.s32 	%p101, %r1696, 0;
	@%p101 bra 	$L__BB3_180;
	ld.global.u32 	%r1697, [%rd17+220];
	xor.b32  	%r2397, %r2397, %r1697;
	ld.global.u32 	%r1698, [%rd17+224];
	xor.b32  	%r2398, %r2398, %r1698;
	ld.global.u32 	%r1699, [%rd17+228];
	xor.b32  	%r2399, %r2399, %r1699;
	ld.global.u32 	%r1700, [%rd17+232];
	xor.b32  	%r2400, %r2400, %r1700;
	ld.global.u32 	%r1701, [%rd17+236];
	xor.b32  	%r2401, %r2401, %r1701;
$L__BB3_180:
	and.b32  	%r1703, %r1616, 4096;
	setp.eq.s32 	%p102, %r1703, 0;
	@%p102 bra 	$L__BB3_182;
	ld.global.u32 	%r1704, [%rd17+240];
	xor.b32  	%r2397, %r2397, %r1704;
	ld.global.u32 	%r1705, [%rd17+244];
	xor.b32  	%r2398, %r2398, %r1705;
	ld.global.u32 	%r1706, [%rd17+248];
	xor.b32  	%r2399, %r2399, %r1706;
	ld.global.u32 	%r1707, [%rd17+252];
	xor.b32  	%r2400, %r2400, %r1707;
	ld.global.u32 	%r1708, [%rd17+256];
	xor.b32  	%r2401, %r2401, %r1708;
$L__BB3_182:
	and.b32  	%r1710, %r1616, 8192;
	setp.eq.s32 	%p103, %r1710, 0;
	@%p103 bra 	$L__BB3_184;
	ld.global.u32 	%r1711, [%rd17+260];
	xor.b32  	%r2397, %r2397, %r1711;
	ld.global.u32 	%r1712, [%rd17+264];
	xor.b32  	%r2398, %r2398, %r1712;
	ld.global.u32 	%r1713, [%rd17+268];
	xor.b32  	%r2399, %r2399, %r1713;
	ld.global.u32 	%r1714, [%rd17+272];
	xor.b32  	%r2400, %r2400, %r1714;
	ld.global.u32 	%r1715, [%rd17+276];
	xor.b32  	%r2401, %r2401, %r1715;
$L__BB3_184:
	and.b32  	%r1717, %r1616, 16384;
	setp.eq.s32 	%p104, %r1717, 0;
	@%p104 bra 	$L__BB3_186;
	ld.global.u32 	%r1718, [%rd17+280];
	xor.b32  	%r2397, %r2397, %r1718;
	ld.global.u32 	%r1719, [%rd17+284];
	xor.b32  	%r2398, %r2398, %r1719;
	ld.global.u32 	%r1720, [%rd17+288];
	xor.b32  	%r2399, %r2399, %r1720;
	ld.global.u32 	%r1721, [%rd17+292];
	xor.b32  	%r2400, %r2400, %r1721;
	ld.global.u32 	%r1722, [%rd17+296];
	xor.b32  	%r2401, %r2401, %r1722;
$L__BB3_186:
	and.b32  	%r1724, %r1616, 32768;
	setp.eq.s32 	%p105, %r1724, 0;
	@%p105 bra 	$L__BB3_188;
	ld.global.u32 	%r1725, [%rd17+300];
	xor.b32  	%r2397, %r2397, %r1725;
	ld.global.u32 	%r1726, [%rd17+304];
	xor.b32  	%r2398, %r2398, %r1726;
	ld.global.u32 	%r1727, [%rd17+308];
	xor.b32  	%r2399, %r2399, %r1727;
	ld.global.u32 	%r1728, [%rd17+312];
	xor.b32  	%r2400, %r2400, %r1728;
	ld.global.u32 	%r1729, [%rd17+316];
	xor.b32  	%r2401, %r2401, %r1729;
$L__BB3_188:
	add.s32 	%r2396, %r2396, 16;
	setp.ne.s32 	%p106, %r2396, 32;
	@%p106 bra 	$L__BB3_156;
	mad.lo.s32 	%r1730, %r2390, -31, %r716;
	add.s32 	%r2390, %r1730, 1;
	setp.ne.s32 	%p107, %r2390, 5;
	@%p107 bra 	$L__BB3_155;
	st.local.u32 	[%rd4+4], %r2397;
	st.local.v2.u32 	[%rd4+8], {%r2398, %r2399};
	st.local.v2.u32 	[%rd4+16], {%r2400, %r2401};
	setp.ne.s64 	%p108, %rd14, 3;
	@%p108 bra 	$L__BB3_228;
	mov.b32 	%r2489, 0;
	mov.u32 	%r2490, %r2489;
	mov.u32 	%r2491, %r2489;
	mov.u32 	%r2492, %r2489;
	mov.u32 	%r2493, %r2489;
	mov.u32 	%r2482, %r2489;
$L__BB3_192:
	mul.wide.u32 	%rd63, %r2482, 4;
	add.s64 	%rd64, %rd4, %rd63;
	ld.local.u32 	%r891, [%rd64+4];
	shl.b32 	%r892, %r2482, 5;
	mov.b32 	%r2488, 0;
$L__BB3_193:
	.pragma "nounroll";
	shr.u32 	%r1733, %r891, %r2488;
	and.b32  	%r1734, %r1733, 1;
	setp.eq.b32 	%p109, %r1734, 1;
	not.pred 	%p110, %p109;
	add.s32 	%r1735, %r892, %r2488;
	mul.lo.s32 	%r1736, %r1735, 5;
	mul.wide.u32 	%rd65, %r1736, 4;
	add.s64 	%rd18, %rd15, %rd65;
	@%p110 bra 	$L__BB3_195;
	ld.global.u32 	%r1737, [%rd18];
	xor.b32  	%r2489, %r2489, %r1737;
	ld.global.u32 	%r1738, [%rd18+4];
	xor.b32  	%r2490, %r2490, %r1738;
	ld.global.u32 	%r1739, [%rd18+8];
	xor.b32  	%r2491, %r2491, %r1739;
	ld.global.u32 	%r1740, [%rd18+12];
	xor.b32  	%r2492, %r2492, %r1740;
	ld.global.u32 	%r1741, [%rd18+16];
	xor.b32  	%r2493, %r2493, %r1741;
$L__BB3_195:
	and.b32  	%r1743, %r1733, 2;
	setp.eq.s32 	%p111, %r1743, 0;
	@%p111 bra 	$L__BB3_197;
	ld.global.u32 	%r1744, [%rd18+20];
	xor.b32  	%r2489, %r2489, %r1744;
	ld.global.u32 	%r1745, [%rd18+24];
	xor.b32  	%r2490, %r2490, %r1745;
	ld.global.u32 	%r1746, [%rd18+28];
	xor.b32  	%r2491, %r2491, %r1746;
	ld.global.u32 	%r1747, [%rd18+32];
	xor.b32  	%r2492, %r2492, %r1747;
	ld.global.u32 	%r1748, [%rd18+36];
	xor.b32  	%r2493, %r2493, %r1748;
$L__BB3_197:
	and.b32  	%r1750, %r1733, 4;
	setp.eq.s32 	%p112, %r1750, 0;
	@%p112 bra 	$L__BB3_199;
	ld.global.u32 	%r1751, [%rd18+40];
	xor.b32  	%r2489, %r2489, %r1751;
	ld.global.u32 	%r1752, [%rd18+44];
	xor.b32  	%r2490, %r2490, %r1752;
	ld.global.u32 	%r1753, [%rd18+48];
	xor.b32  	%r2491, %r2491, %r1753;
	ld.global.u32 	%r1754, [%rd18+52];
	xor.b32  	%r2492, %r2492, %r1754;
	ld.global.u32 	%r1755, [%rd18+56];
	xor.b32  	%r2493, %r2493, %r1755;
$L__BB3_199:
	and.b32  	%r1757, %r1733, 8;
	setp.eq.s32 	%p113, %r1757, 0;
	@%p113 bra 	$L__BB3_201;
	ld.global.u32 	%r1758, [%rd18+60];
	xor.b32  	%r2489, %r2489, %r1758;
	ld.global.u32 	%r1759, [%rd18+64];
	xor.b32  	%r2490, %r2490, %r1759;
	ld.global.u32 	%r1760, [%rd18+68];
	xor.b32  	%r2491, %r2491, %r1760;
	ld.global.u32 	%r1761, [%rd18+72];
	xor.b32  	%r2492, %r2492, %r1761;
	ld.global.u32 	%r1762, [%rd18+76];
	xor.b32  	%r2493, %r2493, %r1762;
$L__BB3_201:
	and.b32  	%r1764, %r1733, 16;
	setp.eq.s32 	%p114, %r1764, 0;
	@%p114 bra 	$L__BB3_203;
	ld.global.u32 	%r1765, [%rd18+80];
	xor.b32  	%r2489, %r2489, %r1765;
	ld.global.u32 	%r1766, [%rd18+84];
	xor.b32  	%r2490, %r2490, %r1766;
	ld.global.u32 	%r1767, [%rd18+88];
	xor.b32  	%r2491, %r2491, %r1767;
	ld.global.u32 	%r1768, [%rd18+92];
	xor.b32  	%r2492, %r2492, %r1768;
	ld.global.u32 	%r1769, [%rd18+96];
	xor.b32  	%r2493, %r2493, %r1769;
$L__BB3_203:
	and.b32  	%r1771, %r1733, 32;
	setp.eq.s32 	%p115, %r1771, 0;
	@%p115 bra 	$L__BB3_205;
	ld.global.u32 	%r1772, [%rd18+100];
	xor.b32  	%r2489, %r2489, %r1772;
	ld.global.u32 	%r1773, [%rd18+104];
	xor.b32  	%r2490, %r2490, %r1773;
	ld.global.u32 	%r1774, [%rd18+108];
	xor.b32  	%r2491, %r2491, %r1774;
	ld.global.u32 	%r1775, [%rd18+112];
	xor.b32  	%r2492, %r2492, %r1775;
	ld.global.u32 	%r1776, [%rd18+116];
	xor.b32  	%r2493, %r2493, %r1776;
$L__BB3_205:
	and.b32  	%r1778, %r1733, 64;
	setp.eq.s32 	%p116, %r1778, 0;
	@%p116 bra 	$L__BB3_207;
	ld.global.u32 	%r1779, [%rd18+120];
	xor.b32  	%r2489, %r2489, %r1779;
	ld.global.u32 	%r1780, [%rd18+124];
	xor.b32  	%r2490, %r2490, %r1780;
	ld.global.u32 	%r1781, [%rd18+128];
	xor.b32  	%r2491, %r2491, %r1781;
	ld.global.u32 	%r1782, [%rd18+132];
	xor.b32  	%r2492, %r2492, %r1782;
	ld.global.u32 	%r1783, [%rd18+136];
	xor.b32  	%r2493, %r2493, %r1783;
$L__BB3_207:
	and.b32  	%r1785, %r1733, 128;
	setp.eq.s32 	%p117, %r1785, 0;
	@%p117 bra 	$L__BB3_209;
	ld.global.u32 	%r1786, [%rd18+140];
	xor.b32  	%r2489, %r2489, %r1786;
	ld.global.u32 	%r1787, [%rd18+144];
	xor.b32  	%r2490, %r2490, %r1787;
	ld.global.u32 	%r1788, [%rd18+148];
	xor.b32  	%r2491, %r2491, %r1788;
	ld.global.u32 	%r1789, [%rd18+152];
	xor.b32  	%r2492, %r2492, %r1789;
	ld.global.u32 	%r1790, [%rd18+156];
	xor.b32  	%r2493, %r2493, %r1790;
$L__BB3_209:
	and.b32  	%r1792, %r1733, 256;
	setp.eq.s32 	%p118, %r1792, 0;
	@%p118 bra 	$L__BB3_211;
	ld.global.u32 	%r1793, [%rd18+160];
	xor.b32  	%r2489, %r2489, %r1793;
	ld.global.u32 	%r1794, [%rd18+164];
	xor.b32  	%r2490, %r2490, %r1794;
	ld.global.u32 	%r1795, [%rd18+168];
	xor.b32  	%r2491, %r2491, %r1795;
	ld.global.u32 	%r1796, [%rd18+172];
	xor.b32  	%r2492, %r2492, %r1796;
	ld.global.u32 	%r1797, [%rd18+176];
	xor.b32  	%r2493, %r2493, %r1797;
$L__BB3_211:
	and.b32  	%r1799, %r1733, 512;
	setp.eq.s32 	%p119, %r1799, 0;
	@%p119 bra 	$L__BB3_213;
	ld.global.u32 	%r1800, [%rd18+180];
	xor.b32  	%r2489, %r2489, %r1800;
	ld.global.u32 	%r1801, [%rd18+184];
	xor.b32  	%r2490, %r2490, %r1801;
	ld.global.u32 	%r1802, [%rd18+188];
	xor.b32  	%r2491, %r2491, %r1802;
	ld.global.u32 	%r1803, [%rd18+192];
	xor.b32  	%r2492, %r2492, %r1803;
	ld.global.u32 	%r1804, [%rd18+196];
	xor.b32  	%r2493, %r2493, %r1804;
$L__BB3_213:
	and.b32  	%r1806, %r1733, 1024;
	setp.eq.s32 	%p120, %r1806, 0;
	@%p120 bra 	$L__BB3_215;
	ld.global.u32 	%r1807, [%rd18+200];
	xor.b32  	%r2489, %r2489, %r1807;
	ld.global.u32 	%r1808, [%rd18+204];
	xor.b32  	%r2490, %r2490, %r1808;
	ld.global.u32 	%r1809, [%rd18+208];
	xor.b32  	%r2491, %r2491, %r1809;
	ld.global.u32 	%r1810, [%rd18+212];
	xor.b32  	%r2492, %r2492, %r1810;
	ld.global.u32 	%r1811, [%rd18+216];
	xor.b32  	%r2493, %r2493, %r1811;
$L__BB3_215:
	and.b32  	%r1813, %r1733, 2048;
	setp.eq.s32 	%p121, %r1813, 0;
	@%p121 bra 	$L__BB3_217;
	ld.global.u32 	%r1814, [%rd18+220];
	xor.b32  	%r2489, %r2489, %r1814;
	ld.global.u32 	%r1815, [%rd18+224];
	xor.b32  	%r2490, %r2490, %r1815;
	ld.global.u32 	%r1816, [%rd18+228];
	xor.b32  	%r2491, %r2491, %r1816;
	ld.global.u32 	%r1817, [%rd18+232];
	xor.b32  	%r2492, %r2492, %r1817;
	ld.global.u32 	%r1818, [%rd18+236];
	xor.b32  	%r2493, %r2493, %r1818;
$L__BB3_217:
	and.b32  	%r1820, %r1733, 4096;
	setp.eq.s32 	%p122, %r1820, 0;
	@%p122 bra 	$L__BB3_219;
	ld.global.u32 	%r1821, [%rd18+240];
	xor.b32  	%r2489, %r2489, %r1821;
	ld.global.u32 	%r1822, [%rd18+244];
	xor.b32  	%r2490, %r2490, %r1822;
	ld.global.u32 	%r1823, [%rd18+248];
	xor.b32  	%r2491, %r2491, %r1823;
	ld.global.u32 	%r1824, [%rd18+252];
	xor.b32  	%r2492, %r2492, %r1824;
	ld.global.u32 	%r1825, [%rd18+256];
	xor.b32  	%r2493, %r2493, %r1825;
$L__BB3_219:
	and.b32  	%r1827, %r1733, 8192;
	setp.eq.s32 	%p123, %r1827, 0;
	@%p123 bra 	$L__BB3_221;
	ld.global.u32 	%r1828, [%rd18+260];
	xor.b32  	%r2489, %r2489, %r1828;
	ld.global.u32 	%r1829, [%rd18+264];
	xor.b32  	%r2490, %r2490, %r1829;
	ld.global.u32 	%r1830, [%rd18+268];
	xor.b32  	%r2491, %r2491, %r1830;
	ld.global.u32 	%r1831, [%rd18+272];
	xor.b32  	%r2492, %r2492, %r1831;
	ld.global.u32 	%r1832, [%rd18+276];
	xor.b32  	%r2493, %r2493, %r1832;
$L__BB3_221:
	and.b32  	%r1834, %r1733, 16384;
	setp.eq.s32 	%p124, %r1834, 0;
	@%p124 bra 	$L__BB3_223;
	ld.global.u32 	%r1835, [%rd18+280];
	xor.b32  	%r2489, %r2489, %r1835;
	ld.global.u32 	%r1836, [%rd18+284];
	xor.b32  	%r2490, %r2490, %r1836;
	ld.global.u32 	%r1837, [%rd18+288];
	xor.b32  	%r2491, %r2491, %r1837;
	ld.global.u32 	%r1838, [%rd18+292];
	xor.b32  	%r2492, %r2492, %r1838;
	ld.global.u32 	%r1839, [%rd18+296];
	xor.b32  	%r2493, %r2493, %r1839;
$L__BB3_223:
	and.b32  	%r1841, %r1733, 32768;
	setp.eq.s32 	%p125, %r1841, 0;
	@%p125 bra 	$L__BB3_225;
	ld.global.u32 	%r1842, [%rd18+300];
	xor.b32  	%r2489, %r2489, %r1842;
	ld.global.u32 	%r1843, [%rd18+304];
	xor.b32  	%r2490, %r2490, %r1843;
	ld.global.u32 	%r1844, [%rd18+308];
	xor.b32  	%r2491, %r2491, %r1844;
	ld.global.u32 	%r1845, [%rd18+312];
	xor.b32  	%r2492, %r2492, %r1845;
	ld.global.u32 	%r1846, [%rd18+316];
	xor.b32  	%r2493, %r2493, %r1846;
$L__BB3_225:
	add.s32 	%r2488, %r2488, 16;
	setp.ne.s32 	%p126, %r2488, 32;
	@%p126 bra 	$L__BB3_193;
	mad.lo.s32 	%r1847, %r2482, -31, %r892;
	add.s32 	%r2482, %r1847, 1;
	setp.ne.s32 	%p127, %r2482, 5;
	@%p127 bra 	$L__BB3_192;
	st.local.u32 	[%rd4+4], %r2489;
	st.local.v2.u32 	[%rd4+8], {%r2490, %r2491};
	st.local.v2.u32 	[%rd4+16], {%r2492, %r2493};
$L__BB3_228:
	shr.u64 	%rd154, %rd13, 2;
	add.s32 	%r2292, %r2292, 1;
	setp.gt.u64 	%p128, %rd13, 3;
	@%p128 bra 	$L__BB3_116;
$L__BB3_229:
	cvt.u32.u64 	%r1849, %rd5;
	mad.lo.s32 	%r1850, %r1849, 362437, %r1;
	st.local.u32 	[%rd4], %r1850;
	mov.b32 	%r2569, 0;
	st.local.v2.u32 	[%rd4+24], {%r2569, %r2569};
	st.local.u32 	[%rd4+32], %r2569;
	mov.b64 	%rd66, 0;
	st.local.u64 	[%rd4+40], %rd66;
	mul.lo.s64 	%rd21, %rd5, 400056;
	add.s64 	%rd20, %rd3, %rd21;
	st.global.v2.u32 	[%rd20], {%r2569, %r1849};
	st.global.v2.u32 	[%rd20+8], {%r1849, %r2569};
	mov.b64 	%rd67, 4575629343766442542;
	st.global.u64 	[%rd20+16], %rd67;
	mov.b64 	%rd68, 4600083286621002238;
	st.global.u64 	[%rd20+24], %rd68;
	mov.b64 	%rd69, 4601351284103287656;
	st.global.u64 	[%rd20+32], %rd69;
	mov.b64 	%rd70, 4595763523930421006;
	st.global.u64 	[%rd20+40], %rd70;
	mov.b64 	%rd71, 4598585263284149245;
	st.global.u64 	[%rd20+48], %rd71;
	add.s64 	%rd155, %rd20, 88;
$L__BB3_230:
	mov.b64 	%rd72, 0;
	st.global.u64 	[%rd155+-32], %rd72;
	st.global.u64 	[%rd155+-24], %rd72;
	st.global.u64 	[%rd155+-16], %rd72;
	st.global.u64 	[%rd155+-8], %rd72;
	st.global.u64 	[%rd155], %rd72;
	st.global.u64 	[%rd155+8], %rd72;
	st.global.u64 	[%rd155+16], %rd72;
	st.global.u64 	[%rd155+24], %rd72;
	st.global.u64 	[%rd155+32], %rd72;
	st.global.u64 	[%rd155+40], %rd72;
	st.global.u64 	[%rd155+48], %rd72;
	st.global.u64 	[%rd155+56], %rd72;
	st.global.u64 	[%rd155+64], %rd72;
	st.global.u64 	[%rd155+72], %rd72;
	st.global.u64 	[%rd155+80], %rd72;
	st.global.u64 	[%rd155+88], %rd72;
	add.s32 	%r2569, %r2569, 16;
	add.s64 	%rd155, %rd155, 128;
	setp.ne.s32 	%p129, %r2569, 10000;
	@%p129 bra 	$L__BB3_230;
	add.s64 	%rd73, %rd21, %rd3;
	add.s64 	%rd156, %rd73, 80176;
	mov.b32 	%r2570, 0;
$L__BB3_232:
	mov.b64 	%rd74, 0;
	st.global.u64 	[%rd156+-120], %rd74;
	st.global.u64 	[%rd156+-112], %rd74;
	st.global.u64 	[%rd156+-104], %rd74;
	st.global.u64 	[%rd156+-96], %rd74;
	st.global.u64 	[%rd156+-88], %rd74;
	st.global.u64 	[%rd156+-80], %rd74;
	st.global.u64 	[%rd156+-72], %rd74;
	st.global.u64 	[%rd156+-64], %rd74;
	st.global.u64 	[%rd156+-56], %rd74;
	st.global.u64 	[%rd156+-48], %rd74;
	st.global.u64 	[%rd156+-40], %rd74;
	st.global.u64 	[%rd156+-32], %rd74;
	st.global.u64 	[%rd156+-24], %rd74;
	st.global.u64 	[%rd156+-16], %rd74;
	st.global.u64 	[%rd156+-8], %rd74;
	st.global.u64 	[%rd156], %rd74;
	add.s32 	%r2570, %r2570, 16;
	add.s64 	%rd156, %rd156, 128;
	setp.ne.s32 	%p130, %r2570, 10000;
	@%p130 bra 	$L__BB3_232;
	add.s64 	%rd157, %rd73, 160176;
	mov.b32 	%r2571, 0;
$L__BB3_234:
	mov.b64 	%rd76, 0;
	st.global.u64 	[%rd157+-120], %rd76;
	st.global.u64 	[%rd157+-112], %rd76;
	st.global.u64 	[%rd157+-104], %rd76;
	st.global.u64 	[%rd157+-96], %rd76;
	st.global.u64 	[%rd157+-88], %rd76;
	st.global.u64 	[%rd157+-80], %rd76;
	st.global.u64 	[%rd157+-72], %rd76;
	st.global.u64 	[%rd157+-64], %rd76;
	st.global.u64 	[%rd157+-56], %rd76;
	st.global.u64 	[%rd157+-48], %rd76;
	st.global.u64 	[%rd157+-40], %rd76;
	st.global.u64 	[%rd157+-32], %rd76;
	st.global.u64 	[%rd157+-24], %rd76;
	st.global.u64 	[%rd157+-16], %rd76;
	st.global.u64 	[%rd157+-8], %rd76;
	st.global.u64 	[%rd157], %rd76;
	add.s32 	%r2571, %r2571, 16;
	add.s64 	%rd157, %rd157, 128;
	setp.ne.s32 	%p131, %r2571, 10000;
	@%p131 bra 	$L__BB3_234;
	add.s64 	%rd158, %rd73, 240176;
	mov.b32 	%r2572, 0;
$L__BB3_236:
	mov.b64 	%rd78, 0;
	st.global.u64 	[%rd158+-120], %rd78;
	st.global.u64 	[%rd158+-112], %rd78;
	st.global.u64 	[%rd158+-104], %rd78;
	st.global.u64 	[%rd158+-96], %rd78;
	st.global.u64 	[%rd158+-88], %rd78;
	st.global.u64 	[%rd158+-80], %rd78;
	st.global.u64 	[%rd158+-72], %rd78;
	st.global.u64 	[%rd158+-64], %rd78;
	st.global.u64 	[%rd158+-56], %rd78;
	st.global.u64 	[%rd158+-48], %rd78;
	st.global.u64 	[%rd158+-40], %rd78;
	st.global.u64 	[%rd158+-32], %rd78;
	st.global.u64 	[%rd158+-24], %rd78;
	st.global.u64 	[%rd158+-16], %rd78;
	st.global.u64 	[%rd158+-8], %rd78;
	st.global.u64 	[%rd158], %rd78;
	add.s32 	%r2572, %r2572, 16;
	add.s64 	%rd158, %rd158, 128;
	setp.ne.s32 	%p132, %r2572, 10000;
	@%p132 bra 	$L__BB3_236;
	add.s64 	%rd159, %rd73, 320176;
	mov.b32 	%r2573, 0;
$L__BB3_238:
	mov.b64 	%rd80, 0;
	st.global.u64 	[%rd159+-120], %rd80;
	st.global.u64 	[%rd159+-112], %rd80;
	st.global.u64 	[%rd159+-104], %rd80;
	st.global.u64 	[%rd159+-96], %rd80;
	st.global.u64 	[%rd159+-88], %rd80;
	st.global.u64 	[%rd159+-80], %rd80;
	st.global.u64 	[%rd159+-72], %rd80;
	st.global.u64 	[%rd159+-64], %rd80;
	st.global.u64 	[%rd159+-56], %rd80;
	st.global.u64 	[%rd159+-48], %rd80;
	st.global.u64 	[%rd159+-40], %rd80;
	st.global.u64 	[%rd159+-32], %rd80;
	st.global.u64 	[%rd159+-24], %rd80;
	st.global.u64 	[%rd159+-16], %rd80;
	st.global.u64 	[%rd159+-8], %rd80;
	st.global.u64 	[%rd159], %rd80;
	add.s32 	%r2573, %r2573, 16;
	add.s64 	%rd159, %rd159, 128;
	setp.ne.s32 	%p133, %r2573, 10000;
	@%p133 bra 	$L__BB3_238;
	add.s64 	%rd37, %rd20, 240056;
	ld.global.u64 	%rd81, [%rd2+64];
	setp.gt.s64 	%p134, %rd81, 1;
	mov.b32 	%r2610, 0;
	mov.u32 	%r2611, %r2610;
	mov.u32 	%r2612, %r2610;
	mov.u32 	%r2613, %r2610;
	mov.u32 	%r2614, %r2610;
	@%p134 bra 	$L__BB3_251;
$L__BB3_240:
	add.s64 	%rd120, %rd20, 56;
	ld.global.f64 	%fd311, [%rd20+56];
	add.u64 	%rd121, %SP, 48;
	add.u64 	%rd122, %SPL, 48;
	st.local.f64 	[%rd122], %fd311;
	mov.u64 	%rd123, $str$15;
	cvta.global.u64 	%rd124, %rd123;
	{ // callseq 47, 0
	.param .b64 param0;
	st.param.b64 	[param0], %rd124;
	.param .b64 param1;
	st.param.b64 	[param1], %rd121;
	.param .b32 retval0;
	call.uni (retval0), 
	vprintf, 
	(
	param0, 
	param1
	);
	ld.param.b32 	%r1894, [retval0];
	} // callseq 47
	ld.global.f64 	%fd312, [%rd20+8056];
	st.local.f64 	[%rd122], %fd312;
	{ // callseq 48, 0
	.param .b64 param0;
	st.param.b64 	[param0], %rd124;
	.param .b64 param1;
	st.param.b64 	[param1], %rd121;
	.param .b32 retval0;
	call.uni (retval0), 
	vprintf, 
	(
	param0, 
	param1
	);
	ld.param.b32 	%r1896, [retval0];
	} // callseq 48
	ld.global.f64 	%fd313, [%rd20+16056];
	st.local.f64 	[%rd122], %fd313;
	{ // callseq 49, 0
	.param .b64 param0;
	st.param.b64 	[param0], %rd124;
	.param .b64 param1;
	st.param.b64 	[param1], %rd121;
	.param .b32 retval0;
	call.uni (retval0), 
	vprintf, 
	(
	param0, 
	param1
	);
	ld.param.b32 	%r1898, [retval0];
	} // callseq 49
	ld.global.f64 	%fd314, [%rd20+24056];
	st.local.f64 	[%rd122], %fd314;
	{ // callseq 50, 0
	.param .b64 param0;
	st.param.b64 	[param0], %rd124;
	.param .b64 param1;
	st.param.b64 	[param1], %rd121;
	.param .b32 retval0;
	call.uni (retval0), 
	vprintf, 
	(
	param0, 
	param1
	);
	ld.param.b32 	%r1900, [retval0];
	} // callseq 50
	ld.global.f64 	%fd315, [%rd20+32056];
	st.local.f64 	[%rd122], %fd315;
	{ // callseq 51, 0
	.param .b64 param0;
	st.param.b64 	[param0], %rd124;
	.param .b64 param1;
	st.param.b64 	[param1], %rd121;
	.param .b32 retval0;
	call.uni (retval0), 
	vprintf, 
	(
	param0, 
	param1
	);
	ld.param.b32 	%r1902, [retval0];
	} // callseq 51
	ld.global.f64 	%fd316, [%rd20+40056];
	st.local.f64 	[%rd122], %fd316;
	{ // callseq 52, 0
	.param .b64 param0;
	st.param.b64 	[param0], %rd124;
	.param .b64 param1;
	st.param.b64 	[param1], %rd121;
	.param .b32 retval0;
	call.uni (retval0), 
	vprintf, 
	(
	param0, 
	param1
	);
	ld.param.b32 	%r1904, [retval0];
	} // callseq 52
	ld.global.f64 	%fd317, [%rd20+48056];
	st.local.f64 	[%rd122], %fd317;
	{ // callseq 53, 0
	.param .b64 param0;
	st.param.b64 	[param0], %rd124;
	.param .b64 param1;
	st.param.b64 	[param1], %rd121;
	.param .b32 retval0;
	call.uni (retval0), 
	vprintf, 
	(
	param0, 
	param1
	);
	ld.param.b32 	%r1906, [retval0];
	} // callseq 53
	ld.global.f64 	%fd318, [%rd20+56056];
	st.local.f64 	[%rd122], %fd318;
	{ // callseq 54, 0
	.param .b64 param0;
	st.param.b64 	[param0], %rd124;
	.param .b64 param1;
	st.param.b64 	[param1], %rd121;
	.param .b32 retval0;
	call.uni (retval0), 
	vprintf, 
	(
	param0, 
	param1
	);
	ld.param.b32 	%r1908, [retval0];
	} // callseq 54
	ld.global.f64 	%fd319, [%rd20+64056];
	st.local.f64 	[%rd122], %fd319;
	{ // callseq 55, 0
	.param .b64 param0;
	st.param.b64 	[param0], %rd124;
	.param .b64 param1;
	st.param.b64 	[param1], %rd121;
	.param .b32 retval0;
	call.uni (retval0), 
	vprintf, 
	(
	param0, 
	param1
	);
	ld.param.b32 	%r1910, [retval0];
	} // callseq 55
	ld.global.f64 	%fd320, [%rd20+72056];
	st.local.f64 	[%rd122], %fd320;
	{ // callseq 56, 0
	.param .b64 param0;
	st.param.b64 	[param0], %rd124;
	.param .b64 param1;
	st.param.b64 	[param1], %rd121;
	.param .b32 retval0;
	call.uni (retval0), 
	vprintf, 
	(
	param0, 
	param1
	);
	ld.param.b32 	%r1912, [retval0];
	} // callseq 56
	mov.u64 	%rd125, $str$3;
	cvta.global.u64 	%rd126, %rd125;
	{ // callseq 57, 0
	.param .b64 param0;
	st.param.b64 	[param0], %rd126;
	.param .b64 param1;
	st.param.b64 	[param1], 0;
	.param .b32 retval0;
	call.uni (retval0), 
	vprintf, 
	(
	param0, 
	param1
	);
	ld.param.b32 	%r1914, [retval0];
	} // callseq 57
	add.s64 	%rd127, %rd20, 80056;
	ld.global.f64 	%fd321, [%rd20+80056];
	st.local.f64 	[%rd122], %fd321;
	{ // callseq 58, 0
	.param .b64 param0;
	st.param.b64 	[param0], %rd124;
	.param .b64 param1;
	st.param.b64 	[param1], %rd121;
	.param .b32 retval0;
	call.uni (retval0), 
	vprintf, 
	(
	param0, 
	param1
	);
	ld.param.b32 	%r1916, [retval0];
	} // callseq 58
	ld.global.f64 	%fd322, [%rd20+88056];
	st.local.f64 	[%rd122], %fd322;
	{ // callseq 59, 0
	.param .b64 param0;
	st.param.b64 	[param0], %rd124;
	.param .b64 param1;
	st.param.b64 	[param1], %rd121;
	.param .b32 retval0;
	call.uni (retval0), 
	vprintf, 
	(
	param0, 
	param1
	);
	ld.param.b32 	%r1918, [retval0];
	} // callseq 59
	ld.global.f64 	%fd323, [%rd20+96056];
	st.local.f64 	[%rd122], %fd323;
	{ // callseq 60, 0
	.param .b64 param0;
	st.param.b64 	[param0], %rd124;
	.param .b64 param1;
	st.param.b64 	[param1], %rd121;
	.param .b32 retval0;
	call.uni (retval0), 
	vprintf, 
	(
	param0, 
	param1
	);
	ld.param.b32 	%r1920, [retval0];
	} // callseq 60
	ld.global.f64 	%fd324, [%rd20+104056];
	st.local.f64 	[%rd122], %fd324;
	{ // callseq 61, 0
	.param .b64 param0;
	st.param.b64 	[param0], %rd124;
	.param .b64 param1;
	st.param.b64 	[param1], %rd121;
	.param .b32 retval0;
	call.uni (retval0), 
	vprintf, 
	(
	param0, 
	param1
	);
	ld.param.b32 	%r1922, [retval0];
	} // callseq 61
	ld.global.f64 	%fd325, [%rd20+112056];
	st.local.f64 	[%rd122], %fd325;
	{ // callseq 62, 0
	.param .b64 param0;
	st.param.b64 	[param0], %rd124;
	.param .b64 param1;
	st.param.b64 	[param1], %rd121;
	.param .b32 retval0;
	call.uni (retval0), 
	vprintf, 
	(
	param0, 
	param1
	);
	ld.param.b32 	%r1924, [retval0];
	} // callseq 62
	ld.global.f64 	%fd326, [%rd20+120056];
	st.local.f64 	[%rd122], %fd326;
	{ // callseq 63, 0
	.param .b64 param0;
	st.param.b64 	[param0], %rd124;
	.param .b64 param1;
	st.param.b64 	[param1], %rd121;
	.param .b32 retval0;
	call.uni (retval0), 
	vprintf, 
	(
	param0, 
	param1
	);
	ld.param.b32 	%r1926, [retval0];
	} // callseq 63
	ld.global.f64 	%fd327, [%rd20+128056];
	st.local.f64 	[%rd122], %fd327;
	{ // callseq 64, 0
	.param .b64 param0;
	st.param.b64 	[param0], %rd124;
	.param .b64 param1;
	st.param.b64 	[param1], %rd121;
	.param .b32 retval0;
	call.uni (retval0), 
	vprintf, 
	(
	param0, 
	param1
	);
	ld.param.b32 	%r1928, [retval0];
	} // callseq 64
	ld.global.f64 	%fd328, [%rd20+136056];
	st.local.f64 	[%rd122], %fd328;
	{ // callseq 65, 0
	.param .b64 param0;
	st.param.b64 	[param0], %rd124;
	.param .b64 param1;
	st.param.b64 	[param1], %rd121;
	.param .b32 retval0;
	call.uni (retval0), 
	vprintf, 
	(
	param0, 
	param1
	);
	ld.param.b32 	%r1930, [retval0];
	} // callseq 65
	ld.global.f64 	%fd329, [%rd20+144056];
	st.local.f64 	[%rd122], %fd329;
	{ // callseq 66, 0
	.param .b64 param0;
	st.param.b64 	[param0], %rd124;
	.param .b64 param1;
	st.param.b64 	[param1], %rd121;
	.param .b32 retval0;
	call.uni (retval0), 
	vprintf, 
	(
	param0, 
	param1
	);
	ld.param.b32 	%r1932, [retval0];
	} // callseq 66
	ld.global.f64 	%fd330, [%rd20+152056];
	st.local.f64 	[%rd122], %fd330;
	{ // callseq 67, 0
	.param .b64 param0;
	st.param.b64 	[param0], %rd124;
	.param .b64 param1;
	st.param.b64 	[param1], %rd121;
	.param .b32 retval0;
	call.uni (retval0), 
	vprintf, 
	(
	param0, 
	param1
	);
	ld.param.b32 	%r1934, [retval0];
	} // callseq 67
	{ // callseq 68, 0
	.param .b64 param0;
	st.param.b64 	[param0], %rd126;
	.param .b64 param1;
	st.param.b64 	[param1], 0;
	.param .b32 retval0;
	call.uni (retval0), 
	vprintf, 
	(
	param0, 
	param1
	);
	ld.param.b32 	%r1936, [retval0];
	} // callseq 68
	ld.global.f64 	%fd331, [%rd20+160056];
	st.local.f64 	[%rd122], %fd331;
	{ // callseq 69, 0
	.param .b64 param0;
	st.param.b64 	[param0], %rd124;
	.param .b64 param1;
	st.param.b64 	[param1], %rd121;
	.param .b32 retval0;
	call.uni (retval0), 
	vprintf, 
	(
	param0, 
	param1
	);
	ld.param.b32 	%r1938, [retval0];
	} // callseq 69
	ld.global.f64 	%fd332, [%rd20+168056];
	st.local.f64 	[%rd122], %fd332;
	{ // callseq 70, 0
	.param .b64 param0;
	st.param.b64 	[param0], %rd124;
	.param .b64 param1;
	st.param.b64 	[param1], %rd121;
	.param .b32 retval0;
	call.uni (retval0), 
	vprintf, 
	(
	param0, 
	param1
	);
	ld.param.b32 	%r1940, [retval0];
	} // callseq 70
	ld.global.f64 	%fd333, [%rd20+176056];
	st.local.f64 	[%rd122], %fd333;
	{ // callseq 71, 0
	.param .b64 param0;
	st.param.b64 	[param0], %rd124;
	.param .b64 param1;
	st.param.b64 	[param1], %rd121;
	.param .b32 retval0;
	call.uni (retval0), 
	vprintf, 
	(
	param0, 
	param1
	);
	ld.param.b32 	%r1942, [retval0];
	} // callseq 71
	ld.global.f64 	%fd334, [%rd20+184056];
	st.local.f64 	[%rd122], %fd334;
	{ // callseq 72, 0
	.param .b64 param0;
	st.param.b64 	[param0], %rd124;
	.param .b64 param1;
	st.param.b64 	[param1], %rd121;
	.param .b32 retval0;
	call.uni (retval0), 
	vprintf, 
	(
	param0, 
	param1
	);
	ld.param.b32 	%r1944, [retval0];
	} // callseq 72
	ld.global.f64 	%fd335, [%rd20+192056];
	st.local.f64 	[%rd122], %fd335;
	{ // callseq 73, 0
	.param .b64 param0;
	st.param.b64 	[param0], %rd124;
	.param .b64 param1;
	st.param.b64 	[param1], %rd121;
	.param .b32 retval0;
	call.uni (retval0), 
	vprintf, 
	(
	param0, 
	param1
	);
	ld.param.b32 	%r1946, [retval0];
	} // callseq 73
	ld.global.f64 	%fd336, [%rd20+200056];
	st.local.f64 	[%rd122], %fd336;
	{ // callseq 74, 0
	.param .b64 param0;
	st.param.b64 	[param0], %rd124;
	.param .b64 param1;
	st.param.b64 	[param1], %rd121;
	.param .b32 retval0;
	call.uni (retval0), 
	vprintf, 
	(
	param0, 
	param1
	);
	ld.param.b32 	%r1948, [retval0];
	} // callseq 74
	ld.global.f64 	%fd337, [%rd20+208056];
	st.local.f64 	[%rd122], %fd337;
	{ // callseq 75, 0
	.param .b64 param0;
	st.param.b64 	[param0], %rd124;
	.param .b64 param1;
	st.param.b64 	[param1], %rd121;
	.param .b32 retval0;
	call.uni (retval0), 
	vprintf, 
	(
	param0, 
	param1
	);
	ld.param.b32 	%r1950, [retval0];
	} // callseq 75
	ld.global.f64 	%fd338, [%rd20+216056];
	st.local.f64 	[%rd122], %fd338;
	{ // callseq 76, 0
	.param .b64 param0;
	st.param.b64 	[param0], %rd124;
	.param .b64 param1;
	st.param.b64 	[param1], %rd121;
	.param .b32 retval0;
	call.uni (retval0), 
	vprintf, 
	(
	param0, 
	param1
	);
	ld.param.b32 	%r1952, [retval0];
	} // callseq 76
	ld.global.f64 	%fd339, [%rd20+224056];
	st.local.f64 	[%rd122], %fd339;
	{ // callseq 77, 0
	.param .b64 param0;
	st.param.b64 	[param0], %rd124;
	.param .b64 param1;
	st.param.b64 	[param1], %rd121;
	.param .b32 retval0;
	call.uni (retval0), 
	vprintf, 
	(
	param0, 
	param1
	);
	ld.param.b32 	%r1954, [retval0];
	} // callseq 77
	ld.global.f64 	%fd340, [%rd20+232056];
	st.local.f64 	[%rd122], %fd340;
	{ // callseq 78, 0
	.param .b64 param0;
	st.param.b64 	[param0], %rd124;
	.param .b64 param1;
	st.param.b64 	[param1], %rd121;
	.param .b32 retval0;
	call.uni (retval0), 
	vprintf, 
	(
	param0, 
	param1
	);
	ld.param.b32 	%r1956, [retval0];
	} // callseq 78
	{ // callseq 79, 0
	.param .b64 param0;
	st.param.b64 	[param0], %rd126;
	.param .b64 param1;
	st.param.b64 	[param1], 0;
	.param .b32 retval0;
	call.uni (retval0), 
	vprintf, 
	(
	param0, 
	param1
	);
	ld.param.b32 	%r1958, [retval0];
	} // callseq 79
	ld.global.f64 	%fd341, [%rd20+240056];
	st.local.f64 	[%rd122], %fd341;
	{ // callseq 80, 0
	.param .b64 param0;
	st.param.b64 	[param0], %rd124;
	.param .b64 param1;
	st.param.b64 	[param1], %rd121;
	.param .b32 retval0;
	call.uni (retval0), 
	vprintf, 
	(
	param0, 
	param1
	);
	ld.param.b32 	%r1960, [retval0];
	} // callseq 80
	ld.global.f64 	%fd342, [%rd20+248056];
	st.local.f64 	[%rd122], %fd342;
	{ // callseq 81, 0
	.param .b64 param0;
	st.param.b64 	[param0], %rd124;
	.param .b64 param1;
	st.param.b64 	[param1], %rd121;
	.param .b32 retval0;
	call.uni (retval0), 
	vprintf, 
	(
	param0, 
	param1
	);
	ld.param.b32 	%r1962, [retval0];
	} // callseq 81
	ld.global.f64 	%fd343, [%rd20+256056];
	st.local.f64 	[%rd122], %fd343;
	{ // callseq 82, 0
	.param .b64 param0;
	st.param.b64 	[param0], %rd124;
	.param .b64 param1;
	st.param.b64 	[param1], %rd121;
	.param .b32 retval0;
	call.uni (retval0), 
	vprintf, 
	(
	param0, 
	param1
	);
	ld.param.b32 	%r1964, [retval0];
	} // callseq 82
	ld.global.f64 	%fd344, [%rd20+264056];
	st.local.f64 	[%rd122], %fd344;
	{ // callseq 83, 0
	.param .b64 param0;
	st.param.b64 	[param0], %rd124;
	.param .b64 param1;
	st.param.b64 	[param1], %rd121;
	.param .b32 retval0;
	call.uni (retval0), 
	vprintf, 
	(
	param0, 
	param1
	);
	ld.param.b32 	%r1966, [retval0];
	} // callseq 83
	ld.global.f64 	%fd345, [%rd20+272056];
	st.local.f64 	[%rd122], %fd345;
	{ // callseq 84, 0
	.param .b64 param0;
	st.param.b64 	[param0], %rd124;
	.param .b64 param1;
	st.param.b64 	[param1], %rd121;
	.param .b32 retval0;
	call.uni (retval0), 
	vprintf, 
	(
	param0, 
	param1
	);
	ld.param.b32 	%r1968, [retval0];
	} // callseq 84
	ld.global.f64 	%fd346, [%rd20+280056];
	st.local.f64 	[%rd122], %fd346;
	{ // callseq 85, 0
	.param .b64 param0;
	st.param.b64 	[param0], %rd124;
	.param .b64 param1;
	st.param.b64 	[param1], %rd121;
	.param .b32 retval0;
	call.uni (retval0), 
	vprintf, 
	(
	param0, 
	param1
	);
	ld.param.b32 	%r1970, [retval0];
	} // callseq 85
	ld.global.f64 	%fd347, [%rd20+288056];
	st.local.f64 	[%rd122], %fd347;
	{ // callseq 86, 0
	.param .b64 param0;
	st.param.b64 	[param0], %rd124;
	.param .b64 param1;
	st.param.b64 	[param1], %rd121;
	.param .b32 retval0;
	call.uni (retval0), 
	vprintf, 
	(
	param0, 
	param1
	);
	ld.param.b32 	%r1972, [retval0];
	} // callseq 86
	ld.global.f64 	%fd348, [%rd20+296056];
	st.local.f64 	[%rd122], %fd348;
	{ // callseq 87, 0
	.param .b64 param0;
	st.param.b64 	[param0], %rd124;
	.param .b64 param1;
	st.param.b64 	[param1], %rd121;
	.param .b32 retval0;
	call.uni (retval0), 
	vprintf, 
	(
	param0, 
	param1
	);
	ld.param.b32 	%r1974, [retval0];
	} // callseq 87
	ld.global.f64 	%fd349, [%rd20+304056];
	st.local.f64 	[%rd122], %fd349;
	{ // callseq 88, 0
	.param .b64 param0;
	st.param.b64 	[param0], %rd124;
	.param .b64 param1;
	st.param.b64 	[param1], %rd121;
	.param .b32 retval0;
	call.uni (retval0), 
	vprintf, 
	(
	param0, 
	param1
	);
	ld.param.b32 	%r1976, [retval0];
	} // callseq 88
	ld.global.f64 	%fd350, [%rd20+312056];
	st.local.f64 	[%rd122], %fd350;
	{ // callseq 89, 0
	.param .b64 param0;
	st.param.b64 	[param0], %rd124;
	.param .b64 param1;
	st.param.b64 	[param1], %rd121;
	.param .b32 retval0;
	call.uni (retval0), 
	vprintf, 
	(
	param0, 
	param1
	);
	ld.param.b32 	%r1978, [retval0];
	} // callseq 89
	{ // callseq 90, 0
	.param .b64 param0;
	st.param.b64 	[param0], %rd126;
	.param .b64 param1;
	st.param.b64 	[param1], 0;
	.param .b32 retval0;
	call.uni (retval0), 
	vprintf, 
	(
	param0, 
	param1
	);
	ld.param.b32 	%r1980, [retval0];
	} // callseq 90
	ld.global.f64 	%fd351, [%rd20+320056];
	st.local.f64 	[%rd122], %fd351;
	{ // callseq 91, 0
	.param .b64 param0;
	st.param.b64 	[param0], %rd124;
	.param .b64 param1;
	st.param.b64 	[param1], %rd121;
	.param .b32 retval0;
	call.uni (retval0), 
	vprintf, 
	(
	param0, 
	param1
	);
	ld.param.b32 	%r1982, [retval0];
	} // callseq 91
	ld.global.f64 	%fd352, [%rd20+328056];
	st.local.f64 	[%rd122], %fd352;
	{ // callseq 92, 0
	.param .b64 param0;
	st.param.b64 	[param0], %rd124;
	.param .b64 param1;
	st.param.b64 	[param1], %rd121;
	.param .b32 retval0;
	call.uni (retval0), 
	vprintf, 
	(
	param0, 
	param1
	);
	ld.param.b32 	%r1984, [retval0];
	} // callseq 92
	ld.global.f64 	%fd353, [%rd20+336056];
	st.local.f64 	[%rd122], %fd353;
	{ // callseq 93, 0
	.param .b64 param0;
	st.param.b64 	[param0], %rd124;
	.param .b64 param1;
	st.param.b64 	[param1], %rd121;
	.param .b32 retval0;
	call.uni (retval0), 
	vprintf, 
	(
	param0, 
	param1
	);
	ld.param.b32 	%r1986, [retval0];
	} // callseq 93
	ld.global.f64 	%fd354, [%rd20+344056];
	st.local.f64 	[%rd122], %fd354;
	{ // callseq 94, 0
	.param .b64 param0;
	st.param.b64 	[param0], %rd124;
	.param .b64 param1;
	st.param.b64 	[param1], %rd121;
	.param .b32 retval0;
	call.uni (retval0), 
	vprintf, 
	(
	param0, 
	param1
	);
	ld.param.b32 	%r1988, [retval0];
	} // callseq 94
	ld.global.f64 	%fd355, [%rd20+352056];
	st.local.f64 	[%rd122], %fd355;
	{ // callseq 95, 0
	.param .b64 param0;
	st.param.b64 	[param0], %rd124;
	.param .b64 param1;
	st.param.b64 	[param1], %rd121;
	.param .b32 retval0;
	call.uni (retval0), 
	vprintf, 
	(
	param0, 
	param1
	);
	ld.param.b32 	%r1990, [retval0];
	} // callseq 95
	ld.global.f64 	%fd356, [%rd20+360056];
	st.local.f64 	[%rd122], %fd356;
	{ // callseq 96, 0
	.param .b64 param0;
	st.param.b64 	[param0], %rd124;
	.param .b64 param1;
	st.param.b64 	[param1], %rd121;
	.param .b32 retval0;
	call.uni (retval0), 
	vprintf, 
	(
	param0, 
	param1
	);
	ld.param.b32 	%r1992, [retval0];
	} // callseq 96
	ld.global.f64 	%fd357, [%rd20+368056];
	st.local.f64 	[%rd122], %fd357;
	{ // callseq 97, 0
	.param .b64 param0;
	st.param.b64 	[param0], %rd124;
	.param .b64 param1;
	st.param.b64 	[param1], %rd121;
	.param .b32 retval0;
	call.uni (retval0), 
	vprintf, 
	(
	param0, 
	param1
	);
	ld.param.b32 	%r1994, [retval0];
	} // callseq 97
	ld.global.f64 	%fd358, [%rd20+376056];
	st.local.f64 	[%rd122], %fd358;
	{ // callseq 98, 0
	.param .b64 param0;
	st.param.b64 	[param0], %rd124;
	.param .b64 param1;
	st.param.b64 	[param1], %rd121;
	.param .b32 retval0;
	call.uni (retval0), 
	vprintf, 
	(
	param0, 
	param1
	);
	ld.param.b32 	%r1996, [retval0];
	} // callseq 98
	ld.global.f64 	%fd359, [%rd20+384056];
	st.local.f64 	[%rd122], %fd359;
	{ // callseq 99, 0
	.param .b64 param0;
	st.param.b64 	[param0], %rd124;
	.param .b64 param1;
	st.param.b64 	[param1], %rd121;
	.param .b32 retval0;
	call.uni (retval0), 
	vprintf, 
	(
	param0, 
	param1
	);
	ld.param.b32 	%r1998, [retval0];
	} // callseq 99
	ld.global.f64 	%fd360, [%rd20+392056];
	st.local.f64 	[%rd122], %fd360;
	{ // callseq 100, 0
	.param .b64 param0;
	st.param.b64 	[param0], %rd124;
	.param .b64 param1;
	st.param.b64 	[param1], %rd121;
	.param .b32 retval0;
	call.uni (retval0), 
	vprintf, 
	(
	param0, 
	param1
	);
	ld.param.b32 	%r2000, [retval0];
	} // callseq 100
	{ // callseq 101, 0
	.param .b64 param0;
	st.param.b64 	[param0], %rd126;
	.param .b64 param1;
	st.param.b64 	[param1], 0;
	.param .b32 retval0;
	call.uni (retval0), 
	vprintf, 
	(
	param0, 
	param1
	);
	ld.param.b32 	%r2002, [retval0];
	} // callseq 101
	mul.wide.s32 	%rd128, %r2610, 8;
	add.s64 	%rd38, %rd120, %rd128;
	ld.global.f64 	%fd444, [%rd38+-88];
	mul.wide.s32 	%rd129, %r2611, 8;
	add.s64 	%rd130, %rd127, %rd129;
	ld.global.f64 	%fd361, [%rd130+-88];
	sub.f64 	%fd362, %fd444, %fd361;
	abs.f64 	%fd363, %fd362;
	ld.global.f64 	%fd443, [%rd38+-80];
	ld.global.f64 	%fd364, [%rd130+-80];
	sub.f64 	%fd365, %fd443, %fd364;
	ld.global.f64 	%fd442, [%rd2+56];
	setp.lt.f64 	%p209, %fd363, %fd442;
	abs.f64 	%fd367, %fd365;
	setp.lt.f64 	%p210, %fd367, %fd442;
	and.pred  	%p211, %p209, %p210;
	mov.b32 	%r2616, 1;
	@%p211 bra 	$L__BB3_241;
	bra.uni 	$L__BB3_242;
$L__BB3_241:
	mov.u64 	%rd131, $str$16;
	cvta.global.u64 	%rd132, %rd131;
	{ // callseq 102, 0
	.param .b64 param0;
	st.param.b64 	[param0], %rd132;
	.param .b64 param1;
	st.param.b64 	[param1], 0;
	.param .b32 retval0;
	call.uni (retval0), 
	vprintf, 
	(
	param0, 
	param1
	);
	ld.param.b32 	%r2005, [retval0];
	} // callseq 102
	ld.global.f64 	%fd444, [%rd38+-88];
	ld.global.f64 	%fd443, [%rd38+-80];
	ld.global.f64 	%fd442, [%rd2+56];
	mov.b32 	%r2616, 2;
$L__BB3_242:
	ld.param.u64 	%rd151, [_Z8simulateP17simulation_resultP10global_memPA5_A5_d_param_0];
	cvta.to.global.u64 	%rd133, %rd151;
	mad.lo.s64 	%rd134, %rd5, 400056, %rd133;
	mul.wide.s32 	%rd135, %r2612, 8;
	add.s64 	%rd136, %rd134, %rd135;
	ld.global.f64 	%fd369, [%rd136+159968];
	sub.f64 	%fd370, %fd444, %fd369;
	abs.f64 	%fd371, %fd370;
	ld.global.f64 	%fd372, [%rd136+159976];
	sub.f64 	%fd373, %fd443, %fd372;
	setp.geu.f64 	%p212, %fd371, %fd442;
	abs.f64 	%fd374, %fd373;
	setp.geu.f64 	%p213, %fd374, %fd442;
	or.pred  	%p214, %p212, %p213;
	@%p214 bra 	$L__BB3_244;
	mov.u64 	%rd137, $str$16;
	cvta.global.u64 	%rd138, %rd137;
	{ // callseq 103, 0
	.param .b64 param0;
	st.param.b64 	[param0], %rd138;
	.param .b64 param1;
	st.param.b64 	[param1], 0;
	.param .b32 retval0;
	call.uni (retval0), 
	vprintf, 
	(
	param0, 
	param1
	);
	ld.param.b32 	%r2007, [retval0];
	} // callseq 103
	add.s32 	%r2616, %r2616, 1;
	ld.global.f64 	%fd444, [%rd38+-88];
	ld.global.f64 	%fd443, [%rd38+-80];
	ld.global.f64 	%fd442, [%rd2+56];
$L__BB3_244:
	mul.wide.s32 	%rd139, %r2613, 8;
	add.s64 	%rd140, %rd37, %rd139;
	ld.global.f64 	%fd376, [%rd140+-88];
	sub.f64 	%fd377, %fd444, %fd376;
	abs.f64 	%fd378, %fd377;
	ld.global.f64 	%fd379, [%rd140+-80];
	sub.f64 	%fd380, %fd443, %fd379;
	setp.geu.f64 	%p215, %fd378, %fd442;
	abs.f64 	%fd381, %fd380;
	setp.geu.f64 	%p216, %fd381, %fd442;
	or.pred  	%p217, %p215, %p216;
	@%p217 bra 	$L__BB3_246;
	mov.u64 	%rd141, $str$16;
	cvta.global.u64 	%rd142, %rd141;
	{ // callseq 104, 0
	.param .b64 param0;
	st.param.b64 	[param0], %rd142;
	.param .b64 param1;
	st.param.b64 	[param1], 0;
	.param .b32 retval0;
	call.uni (retval0), 
	vprintf, 
	(
	param0, 
	param1
	);
	ld.param.b32 	%r2009, [retval0];
	} // callseq 104
	add.s32 	%r2616, %r2616, 1;
	ld.global.f64 	%fd444, [%rd38+-88];
	ld.global.f64 	%fd443, [%rd38+-80];
	ld.global.f64 	%fd442, [%rd2+56];
$L__BB3_246:
	ld.param.u64 	%rd152, [_Z8simulateP17simulation_resultP10global_memPA5_A5_d_param_0];
	cvta.to.global.u64 	%rd143, %rd152;
	mad.lo.s64 	%rd144, %rd5, 400056, %rd143;
	mul.wide.s32 	%rd145, %r2614, 8;
	add.s64 	%rd146, %rd144, %rd145;
	ld.global.f64 	%fd383, [%rd146+319968];
	sub.f64 	%fd384, %fd444, %fd383;
	abs.f64 	%fd385, %fd384;
	ld.global.f64 	%fd386, [%rd146+319976];
	sub.f64 	%fd387, %fd443, %fd386;
	setp.geu.f64 	%p218, %fd385, %fd442;
	abs.f64 	%fd388, %fd387;
	setp.geu.f64 	%p219, %fd388, %fd442;
	or.pred  	%p220, %p218, %p219;
	@%p220 bra 	$L__BB3_248;
	mov.u64 	%rd147, $str$16;
	cvta.global.u64 	%rd148, %rd147;
	{ // callseq 105, 0
	.param .b64 param0;
	st.param.b64 	[param0], %rd148;
	.param .b64 param1;
	st.param.b64 	[param1], 0;
	.param .b32 retval0;
	call.uni (retval0), 
	vprintf, 
	(
	param0, 
	param1
	);
	ld.param.b32 	%r2011, [retval0];
	} // callseq 105
	add.s32 	%r2616, %r2616, 1;
$L__BB3_248:
	setp.ne.s32 	%p221, %r2616, 5;
	@%p221 bra 	$L__BB3_250;
	shl.b64 	%rd149, %rd5, 2;
	add.s64 	%rd150, %rd2, %rd149;
	ld.global.u32 	%r2013, [%rd150+4];
	add.s32 	%r2014, %r2013, 1;
	st.global.u32 	[%rd150+4], %r2014;
$L__BB3_250:
	ret;
$L__BB3_251:
	mov.b32 	%r2584, 1;
	mov.f64 	%fd14, 0d0000000000000000;
	mov.b32 	%r2610, 0;
	mov.f64 	%fd431, 0d3F7FE6A53B0D722E;
	mov.f64 	%fd433, 0d3FD6C7607C4199FE;
	mov.f64 	%fd435, 0d3FDB489D27C39368;
	mov.f64 	%fd437, 0d3FC76E935B91F70E;
	mov.f64 	%fd438, 0d3FD174EEBF65DBFD;
	add.u64 	%rd82, %SP, 48;
	mov.u64 	%rd85, $str$14;
	mov.u32 	%r2611, %r2610;
	mov.u32 	%r2612, %r2610;
	mov.u32 	%r2613, %r2610;
	mov.u32 	%r2614, %r2610;
$L__BB3_252:
	mov.u32 	%r1082, %r2584;
	cvta.to.local.u64 	%rd39, %rd82;
	ld.global.f64 	%fd15, [%rd2+8];
	ld.global.f64 	%fd16, [%rd2+24];
	setp.ltu.f64 	%p135, %fd431, %fd16;
	mov.f64 	%fd402, 0d0000000000000000;
	mov.f64 	%fd401, %fd16;
	@%p135 bra 	$L__BB3_254;
	add.s32 	%r1083, %r2610, 1;
	mul.wide.s32 	%rd83, %r2610, 8;
	add.s64 	%rd84, %rd20, %rd83;
	st.global.f64 	[%rd84+64], %fd14;
	st.local.f64 	[%rd39], %fd14;
	cvta.global.u64 	%rd86, %rd85;
	{ // callseq 42, 0
	.param .b64 param0;
	st.param.b64 	[param0], %rd86;
	.param .b64 param1;
	st.param.b64 	[param1], %rd82;
	.param .b32 retval0;
	call.uni (retval0), 
	vprintf, 
	(
	param0, 
	param1
	);
	ld.param.b32 	%r1858, [retval0];
	} // callseq 42
	ld.global.f64 	%fd401, [%rd2+24];
	mov.f64 	%fd402, 0d3FF0000000000000;
	mov.u32 	%r2610, %r1083;
$L__BB3_254:
	setp.ltu.f64 	%p136, %fd433, %fd401;
	mov.f64 	%fd404, 0d0000000000000000;
	mov.f64 	%fd403, %fd401;
	@%p136 bra 	$L__BB3_256;
	add.s32 	%r1085, %r2611, 1;
	mul.wide.s32 	%rd88, %r2611, 8;
	add.s64 	%rd89, %rd20, %rd88;
	st.global.f64 	[%rd89+80064], %fd14;
	st.local.f64 	[%rd39], %fd14;
	cvta.global.u64 	%rd91, %rd85;
	{ // callseq 43, 0
	.param .b64 param0;
	st.param.b64 	[param0], %rd91;
	.param .b64 param1;
	st.param.b64 	[param1], %rd82;
	.param .b32 retval0;
	call.uni (retval0), 
	vprintf, 
	(
	param0, 
	param1
	);
	ld.param.b32 	%r1860, [retval0];
	} // callseq 43
	ld.global.f64 	%fd403, [%rd2+24];
	mov.f64 	%fd404, 0d3FF0000000000000;
	mov.u32 	%r2611, %r1085;
$L__BB3_256:
	setp.ltu.f64 	%p137, %fd435, %fd403;
	mov.f64 	%fd406, 0d0000000000000000;
	mov.f64 	%fd405, %fd403;
	@%p137 bra 	$L__BB3_258;
	add.s32 	%r1087, %r2612, 1;
	mul.wide.s32 	%rd93, %r2612, 8;
	add.s64 	%rd94, %rd20, %rd93;
	st.global.f64 	[%rd94+160064], %fd14;
	st.local.f64 	[%rd39], %fd14;
	cvta.global.u64 	%rd96, %rd85;
	{ // callseq 44, 0
	.param .b64 param0;
	st.param.b64 	[param0], %rd96;
	.param .b64 param1;
	st.param.b64 	[param1], %rd82;
	.param .b32 retval0;
	call.uni (retval0), 
	vprintf, 
	(
	param0, 
	param1
	);
	ld.param.b32 	%r1862, [retval0];
	} // callseq 44
	ld.global.f64 	%fd405, [%rd2+24];
	mov.f64 	%fd406, 0d3FF0000000000000;
	mov.u32 	%r2612, %r1087;
$L__BB3_258:
	setp.ltu.f64 	%p138, %fd437, %fd405;
	mov.f64 	%fd408, 0d0000000000000000;
	mov.f64 	%fd407, %fd405;
	@%p138 bra 	$L__BB3_260;
	add.s32 	%r1089, %r2613, 1;
	mul.wide.s32 	%rd98, %r2613, 8;
	add.s64 	%rd99, %rd37, %rd98;
	st.global.f64 	[%rd99+8], %fd14;
	st.local.f64 	[%rd39], %fd14;
	cvta.global.u64 	%rd101, %rd85;
	{ // callseq 45, 0
	.param .b64 param0;
	st.param.b64 	[param0], %rd101;
	.param .b64 param1;
	st.param.b64 	[param1], %rd82;
	.param .b32 retval0;
	call.uni (retval0), 
	vprintf, 
	(
	param0, 
	param1
	);
	ld.param.b32 	%r1864, [retval0];
	} // callseq 45
	ld.global.f64 	%fd407, [%rd2+24];
	mov.f64 	%fd408, 0d3FF0000000000000;
	mov.u32 	%r2613, %r1089;
$L__BB3_260:
	setp.ltu.f64 	%p139, %fd438, %fd407;
	mov.f64 	%fd409, 0d0000000000000000;
	@%p139 bra 	$L__BB3_262;
	add.s32 	%r1091, %r2614, 1;
	mul.wide.s32 	%rd103, %r2614, 8;
	add.s64 	%rd104, %rd20, %rd103;
	st.global.f64 	[%rd104+320064], %fd14;
	st.local.f64 	[%rd39], %fd14;
	cvta.global.u64 	%rd106, %rd85;
	{ // callseq 46, 0
	.param .b64 param0;
	st.param.b64 	[param0], %rd106;
	.param .b64 param1;
	st.param.b64 	[param1], %rd82;
	.param .b32 retval0;
	call.uni (retval0), 
	vprintf, 
	(
	param0, 
	param1
	);
	ld.param.b32 	%r1866, [retval0];
	} // callseq 46
	mov.f64 	%fd409, 0d3FF0000000000000;
	mov.u32 	%r2614, %r1091;
$L__BB3_262:
	setp.ge.f64 	%p141, %fd431, %fd16;
	or.pred  	%p142, %p141, %p136;
	mov.f64 	%fd411, 0d0000000000000000;
	mov.b32 	%r2591, 0;
	@%p142 bra 	$L__BB3_264;
	ld.global.f64 	%fd141, [%rd2+16];
	ld.global.f64 	%fd142, [%rd1+8];
	mul.f64 	%fd143, %fd141, %fd142;
	fma.rn.f64 	%fd411, %fd143, %fd404, 0d0000000000000000;
	mov.b32 	%r2591, 1;
$L__BB3_264:
	or.pred  	%p145, %p141, %p137;
	@%p145 bra 	$L__BB3_266;
	ld.global.f64 	%fd144, [%rd2+16];
	ld.global.f64 	%fd145, [%rd1+16];
	mul.f64 	%fd146, %fd144, %fd145;
	fma.rn.f64 	%fd411, %fd146, %fd406, %fd411;
	mov.b32 	%r2591, 1;
$L__BB3_266:
	or.pred  	%p148, %p141, %p138;
	@%p148 bra 	$L__BB3_268;
	ld.global.f64 	%fd147, [%rd2+16];
	ld.global.f64 	%fd148, [%rd1+24];
	mul.f64 	%fd149, %fd147, %fd148;
	fma.rn.f64 	%fd411, %fd149, %fd408, %fd411;
	mov.b32 	%r2591, 1;
$L__BB3_268:
	or.pred  	%p151, %p141, %p139;
	@%p151 bra 	$L__BB3_270;
	ld.global.f64 	%fd150, [%rd2+16];
	ld.global.f64 	%fd151, [%rd1+32];
	mul.f64 	%fd152, %fd150, %fd151;
	fma.rn.f64 	%fd411, %fd152, %fd409, %fd411;
	mov.b32 	%r2591, 1;
$L__BB3_270:
	setp.ge.f64 	%p152, %fd433, %fd401;
	setp.ltu.f64 	%p153, %fd431, %fd16;
	mov.f64 	%fd415, 0d0000000000000000;
	mov.b32 	%r2595, 0;
	or.pred  	%p154, %p152, %p153;
	@%p154 bra 	$L__BB3_272;
	ld.global.f64 	%fd154, [%rd2+16];
	ld.global.f64 	%fd155, [%rd1+40];
	mul.f64 	%fd156, %fd154, %fd155;
	fma.rn.f64 	%fd415, %fd156, %fd402, 0d0000000000000000;
	mov.b32 	%r2595, 1;
$L__BB3_272:
	setp.ltu.f64 	%p155, %fd435, %fd403;
	or.pred  	%p156, %p155, %p152;
	@%p156 bra 	$L__BB3_274;
	ld.global.f64 	%fd157, [%rd2+16];
	ld.global.f64 	%fd158, [%rd1+56];
	mul.f64 	%fd159, %fd157, %fd158;
	fma.rn.f64 	%fd415, %fd159, %fd406, %fd415;
	mov.b32 	%r2595, 1;
$L__BB3_274:
	setp.ltu.f64 	%p157, %fd437, %fd405;
	or.pred  	%p158, %p157, %p152;
	@%p158 bra 	$L__BB3_276;
	ld.global.f64 	%fd160, [%rd2+16];
	ld.global.f64 	%fd161, [%rd1+64];
	mul.f64 	%fd162, %fd160, %fd161;
	fma.rn.f64 	%fd415, %fd162, %fd408, %fd415;
	mov.b32 	%r2595, 1;
$L__BB3_276:
	setp.ltu.f64 	%p159, %fd438, %fd407;
	or.pred  	%p160, %p159, %p152;
	@%p160 bra 	$L__BB3_278;
	ld.global.f64 	%fd163, [%rd2+16];
	ld.global.f64 	%fd164, [%rd1+72];
	mul.f64 	%fd165, %fd163, %fd164;
	fma.rn.f64 	%fd415, %fd165, %fd409, %fd415;
	mov.b32 	%r2595, 1;
$L__BB3_278:
	setp.ge.f64 	%p161, %fd435, %fd403;
	mov.f64 	%fd419, 0d0000000000000000;
	mov.b32 	%r2599, 0;
	or.pred  	%p163, %p161, %p153;
	@%p163 bra 	$L__BB3_280;
	ld.global.f64 	%fd167, [%rd2+16];
	ld.global.f64 	%fd168, [%rd1+80];
	mul.f64 	%fd169, %fd167, %fd168;
	fma.rn.f64 	%fd419, %fd169, %fd402, 0d0000000000000000;
	mov.b32 	%r2599, 1;
$L__BB3_280:
	setp.ltu.f64 	%p164, %fd433, %fd401;
	or.pred  	%p165, %p164, %p161;
	@%p165 bra 	$L__BB3_282;
	ld.global.f64 	%fd170, [%rd2+16];
	ld.global.f64 	%fd171, [%rd1+88];
	mul.f64 	%fd172, %fd170, %fd171;
	fma.rn.f64 	%fd419, %fd172, %fd404, %fd419;
	mov.b32 	%r2599, 1;
$L__BB3_282:
	or.pred  	%p167, %p157, %p161;
	@%p167 bra 	$L__BB3_284;
	ld.global.f64 	%fd173, [%rd2+16];
	ld.global.f64 	%fd174, [%rd1+104];
	mul.f64 	%fd175, %fd173, %fd174;
	fma.rn.f64 	%fd419, %fd175, %fd408, %fd419;
	mov.b32 	%r2599, 1;
$L__BB3_284:
	or.pred  	%p169, %p159, %p161;
	@%p169 bra 	$L__BB3_286;
	ld.global.f64 	%fd176, [%rd2+16];
	ld.global.f64 	%fd177, [%rd1+112];
	mul.f64 	%fd178, %fd176, %fd177;
	fma.rn.f64 	%fd419, %fd178, %fd409, %fd419;
	mov.b32 	%r2599, 1;
$L__BB3_286:
	setp.ge.f64 	%p170, %fd437, %fd405;
	mov.f64 	%fd423, 0d0000000000000000;
	mov.b32 	%r2603, 0;
	or.pred  	%p172, %p170, %p153;
	@%p172 bra 	$L__BB3_288;
	ld.global.f64 	%fd180, [%rd2+16];
	ld.global.f64 	%fd181, [%rd1+120];
	mul.f64 	%fd182, %fd180, %fd181;
	fma.rn.f64 	%fd423, %fd182, %fd402, 0d0000000000000000;
	mov.b32 	%r2603, 1;
$L__BB3_288:
	or.pred  	%p174, %p164, %p170;
	@%p174 bra 	$L__BB3_290;
	ld.global.f64 	%fd183, [%rd2+16];
	ld.global.f64 	%fd184, [%rd1+128];
	mul.f64 	%fd185, %fd183, %fd184;
	fma.rn.f64 	%fd423, %fd185, %fd404, %fd423;
	mov.b32 	%r2603, 1;
$L__BB3_290:
	setp.ltu.f64 	%p175, %fd435, %fd403;
	or.pred  	%p176, %p175, %p170;
	@%p176 bra 	$L__BB3_292;
	ld.global.f64 	%fd186, [%rd2+16];
	ld.global.f64 	%fd187, [%rd1+136];
	mul.f64 	%fd188, %fd186, %fd187;
	fma.rn.f64 	%fd423, %fd188, %fd406, %fd423;
	mov.b32 	%r2603, 1;
$L__BB3_292:
	setp.ltu.f64 	%p177, %fd438, %fd407;
	or.pred  	%p178, %p177, %p170;
	@%p178 bra 	$L__BB3_294;
	ld.global.f64 	%fd189, [%rd2+16];
	ld.global.f64 	%fd190, [%rd1+152];
	mul.f64 	%fd191, %fd189, %fd190;
	fma.rn.f64 	%fd423, %fd191, %fd409, %fd423;
	mov.b32 	%r2603, 1;
$L__BB3_294:
	setp.ge.f64 	%p179, %fd438, %fd407;
	setp.ltu.f64 	%p180, %fd431, %fd16;
	mov.f64 	%fd427, 0d0000000000000000;
	mov.b32 	%r2607, 0;
	or.pred  	%p181, %p179, %p180;
	@%p181 bra 	$L__BB3_296;
	ld.global.f64 	%fd193, [%rd2+16];
	ld.global.f64 	%fd194, [%rd1+160];
	mul.f64 	%fd195, %fd193, %fd194;
	fma.rn.f64 	%fd427, %fd195, %fd402, 0d0000000000000000;
	mov.b32 	%r2607, 1;
$L__BB3_296:
	setp.ltu.f64 	%p182, %fd433, %fd401;
	or.pred  	%p183, %p182, %p179;
	@%p183 bra 	$L__BB3_298;
	ld.global.f64 	%fd196, [%rd2+16];
	ld.global.f64 	%fd197, [%rd1+168];
	mul.f64 	%fd198, %fd196, %fd197;
	fma.rn.f64 	%fd427, %fd198, %fd404, %fd427;
	mov.b32 	%r2607, 1;
$L__BB3_298:
	or.pred  	%p185, %p175, %p179;
	@%p185 bra 	$L__BB3_300;
	ld.global.f64 	%fd199, [%rd2+16];
	ld.global.f64 	%fd200, [%rd1+176];
	mul.f64 	%fd201, %fd199, %fd200;
	fma.rn.f64 	%fd427, %fd201, %fd406, %fd427;
	mov.b32 	%r2607, 1;
$L__BB3_300:
	setp.ltu.f64 	%p186, %fd437, %fd405;
	or.pred  	%p187, %p186, %p179;
	@%p187 bra 	$L__BB3_302;
	ld.global.f64 	%fd202, [%rd2+16];
	ld.global.f64 	%fd203, [%rd1+184];
	mul.f64 	%fd204, %fd202, %fd203;
	fma.rn.f64 	%fd427, %fd204, %fd408, %fd427;
	mov.b32 	%r2607, 1;
$L__BB3_302:
	ld.global.f64 	%fd434, [%rd2+24];
	setp.geu.f64 	%p188, %fd431, %fd434;
	@%p188 bra 	$L__BB3_307;
	setp.eq.s32 	%p190, %r2591, 0;
	@%p190 bra 	$L__BB3_306;
	add.f64 	%fd431, %fd431, %fd411;
	setp.ltu.f64 	%p191, %fd431, %fd434;
	@%p191 bra 	$L__BB3_309;
	ld.global.f64 	%fd431, [%rd2+32];
	add.s32 	%r1113, %r2610, 1;
	mul.wide.s32 	%rd108, %r2610, 8;
	add.s64 	%rd109, %rd20, %rd108;
	st.global.f64 	[%rd109+64], %fd14;
	ld.global.f64 	%fd434, [%rd2+24];
	mov.u32 	%r2610, %r1113;
	bra.uni 	$L__BB3_309;
$L__BB3_306:
	ld.global.f64 	%fd205, [%rd2+40];
	ld.global.f64 	%fd206, [%rd2+48];
	mul.f64 	%fd207, %fd206, %fd431;
	sub.f64 	%fd208, %fd205, %fd207;
	mul.f64 	%fd209, %fd208, 0d3FE0000000000000;
	ld.global.f64 	%fd210, [%rd2+8];
	fma.rn.f64 	%fd211, %fd210, %fd209, %fd431;
	mul.f64 	%fd212, %fd206, %fd211;
	sub.f64 	%fd213, %fd205, %fd212;
	mul.f64 	%fd214, %fd213, 0d3FE0000000000000;
	fma.rn.f64 	%fd215, %fd210, %fd214, %fd431;
	mul.f64 	%fd216, %fd206, %fd215;
	sub.f64 	%fd217, %fd205, %fd216;
	fma.rn.f64 	%fd218, %fd210, %fd217, %fd431;
	mul.f64 	%fd219, %fd206, %fd218;
	sub.f64 	%fd220, %fd205, %fd219;
	fma.rn.f64 	%fd221, %fd213, 0d4000000000000000, %fd208;
	fma.rn.f64 	%fd222, %fd217, 0d4000000000000000, %fd221;
	add.f64 	%fd223, %fd222, %fd220;
	mul.f64 	%fd224, %fd210, %fd223;
	div.rn.f64 	%fd225, %fd224, 0d4018000000000000;
	add.f64 	%fd431, %fd431, %fd225;
	bra.uni 	$L__BB3_309;
$L__BB3_307:
	setp.ltu.f64 	%p189, %fd431, %fd434;
	@%p189 bra 	$L__BB3_309;
	ld.global.f64 	%fd431, [%rd2+32];
$L__BB3_309:
	setp.lt.f64 	%p192, %fd433, %fd434;
	@%p192 bra 	$L__BB3_312;
	setp.ltu.f64 	%p193, %fd433, %fd434;
	@%p193 bra 	$L__BB3_316;
	ld.global.f64 	%fd433, [%rd2+32];
	bra.uni 	$L__BB3_316;
$L__BB3_312:
	setp.ne.s32 	%p194, %r2595, 0;
	@%p194 bra 	$L__BB3_314;
	ld.global.f64 	%fd226, [%rd2+40];
	ld.global.f64 	%fd227, [%rd2+48];
	mul.f64 	%fd228, %fd227, %fd433;
	sub.f64 	%fd229, %fd226, %fd228;
	mul.f64 	%fd230, %fd229, 0d3FE0000000000000;
	ld.global.f64 	%fd231, [%rd2+8];
	fma.rn.f64 	%fd232, %fd231, %fd230, %fd433;
	mul.f64 	%fd233, %fd227, %fd232;
	sub.f64 	%fd234, %fd226, %fd233;
	mul.f64 	%fd235, %fd234, 0d3FE0000000000000;
	fma.rn.f64 	%fd236, %fd231, %fd235, %fd433;
	mul.f64 	%fd237, %fd227, %fd236;
	sub.f64 	%fd238, %fd226, %fd237;
	fma.rn.f64 	%fd239, %fd231, %fd238, %fd433;
	mul.f64 	%fd240, %fd227, %fd239;
	sub.f64 	%fd241, %fd226, %fd240;
	fma.rn.f64 	%fd242, %fd234, 0d4000000000000000, %fd229;
	fma.rn.f64 	%fd243, %fd238, 0d4000000000000000, %fd242;
	add.f64 	%fd244, %fd243, %fd241;
	mul.f64 	%fd245, %fd231, %fd244;
	div.rn.f64 	%fd246, %fd245, 0d4018000000000000;
	add.f64 	%fd433, %fd433, %fd246;
	bra.uni 	$L__BB3_316;
$L__BB3_314:
	add.f64 	%fd433, %fd433, %fd415;
	setp.ltu.f64 	%p195, %fd433, %fd434;
	@%p195 bra 	$L__BB3_316;
	ld.global.f64 	%fd433, [%rd2+32];
	add.s32 	%r1115, %r2611, 1;
	mul.wide.s32 	%rd110, %r2611, 8;
	add.s64 	%rd111, %rd20, %rd110;
	st.global.f64 	[%rd111+80064], %fd14;
	ld.global.f64 	%fd434, [%rd2+24];
	mov.u32 	%r2611, %r1115;
$L__BB3_316:
	setp.lt.f64 	%p196, %fd435, %fd434;
	@%p196 bra 	$L__BB3_319;
	setp.ltu.f64 	%p197, %fd435, %fd434;
	@%p197 bra 	$L__BB3_323;
	ld.global.f64 	%fd435, [%rd2+32];
	bra.uni 	$L__BB3_323;
$L__BB3_319:
	setp.ne.s32 	%p198, %r2599, 0;
	@%p198 bra 	$L__BB3_321;
	ld.global.f64 	%fd247, [%rd2+40];
	ld.global.f64 	%fd248, [%rd2+48];
	mul.f64 	%fd249, %fd248, %fd435;
	sub.f64 	%fd250, %fd247, %fd249;
	mul.f64 	%fd251, %fd250, 0d3FE0000000000000;
	ld.global.f64 	%fd252, [%rd2+8];
	fma.rn.f64 	%fd253, %fd252, %fd251, %fd435;
	mul.f64 	%fd254, %fd248, %fd253;
	sub.f64 	%fd255, %fd247, %fd254;
	mul.f64 	%fd256, %fd255, 0d3FE0000000000000;
	fma.rn.f64 	%fd257, %fd252, %fd256, %fd435;
	mul.f64 	%fd258, %fd248, %fd257;
	sub.f64 	%fd259, %fd247, %fd258;
	fma.rn.f64 	%fd260, %fd252, %fd259, %fd435;
	mul.f64 	%fd261, %fd248, %fd260;
	sub.f64 	%fd262, %fd247, %fd261;
	fma.rn.f64 	%fd263, %fd255, 0d4000000000000000, %fd250;
	fma.rn.f64 	%fd264, %fd259, 0d4000000000000000, %fd263;
	add.f64 	%fd265, %fd264, %fd262;
	mul.f64 	%fd266, %fd252, %fd265;
	div.rn.f64 	%fd267, %fd266, 0d4018000000000000;
	add.f64 	%fd435, %fd435, %fd267;
	bra.uni 	$L__BB3_323;
$L__BB3_321:
	add.f64 	%fd435, %fd435, %fd419;
	setp.ltu.f64 	%p199, %fd435, %fd434;
	@%p199 bra 	$L__BB3_323;
	ld.global.f64 	%fd435, [%rd2+32];
	add.s32 	%r1117, %r2612, 1;
	mul.wide.s32 	%rd112, %r2612, 8;
	add.s64 	%rd113, %rd20, %rd112;
	st.global.f64 	[%rd113+160064], %fd14;
	ld.global.f64 	%fd434, [%rd2+24];
	mov.u32 	%r2612, %r1117;
$L__BB3_323:
	setp.lt.f64 	%p200, %fd437, %fd434;
	@%p200 bra 	$L__BB3_326;
	setp.ltu.f64 	%p201, %fd437, %fd434;
	@%p201 bra 	$L__BB3_330;
	ld.global.f64 	%fd437, [%rd2+32];
	bra.uni 	$L__BB3_330;
$L__BB3_326:
	setp.ne.s32 	%p202, %r2603, 0;
	@%p202 bra 	$L__BB3_328;
	ld.global.f64 	%fd268, [%rd2+40];
	ld.global.f64 	%fd269, [%rd2+48];
	mul.f64 	%fd270, %fd269, %fd437;
	sub.f64 	%fd271, %fd268, %fd270;
	mul.f64 	%fd272, %fd271, 0d3FE0000000000000;
	ld.global.f64 	%fd273, [%rd2+8];
	fma.rn.f64 	%fd274, %fd273, %fd272, %fd437;
	mul.f64 	%fd275, %fd269, %fd274;
	sub.f64 	%fd276, %fd268, %fd275;
	mul.f64 	%fd277, %fd276, 0d3FE0000000000000;
	fma.rn.f64 	%fd278, %fd273, %fd277, %fd437;
	mul.f64 	%fd279, %fd269, %fd278;
	sub.f64 	%fd280, %fd268, %fd279;
	fma.rn.f64 	%fd281, %fd273, %fd280, %fd437;
	mul.f64 	%fd282, %fd269, %fd281;
	sub.f64 	%fd283, %fd268, %fd282;
	fma.rn.f64 	%fd284, %fd276, 0d4000000000000000, %fd271;
	fma.rn.f64 	%fd285, %fd280, 0d4000000000000000, %fd284;
	add.f64 	%fd286, %fd285, %fd283;
	mul.f64 	%fd287, %fd273, %fd286;
	div.rn.f64 	%fd288, %fd287, 0d4018000000000000;
	add.f64 	%fd437, %fd437, %fd288;
	bra.uni 	$L__BB3_330;
$L__BB3_328:
	add.f64 	%fd437, %fd437, %fd423;
	setp.ltu.f64 	%p203, %fd437, %fd434;
	@%p203 bra 	$L__BB3_330;
	ld.global.f64 	%fd437, [%rd2+32];
	add.s32 	%r1119, %r2613, 1;
	mul.wide.s32 	%rd114, %r2613, 8;
	add.s64 	%rd115, %rd37, %rd114;
	st.global.f64 	[%rd115+8], %fd14;
	ld.global.f64 	%fd434, [%rd2+24];
	mov.u32 	%r2613, %r1119;
$L__BB3_330:
	setp.lt.f64 	%p204, %fd438, %fd434;
	@%p204 bra 	$L__BB3_333;
	setp.ltu.f64 	%p205, %fd438, %fd434;
	@%p205 bra 	$L__BB3_337;
	ld.global.f64 	%fd438, [%rd2+32];
	bra.uni 	$L__BB3_337;
$L__BB3_333:
	setp.ne.s32 	%p206, %r2607, 0;
	@%p206 bra 	$L__BB3_335;
	ld.global.f64 	%fd289, [%rd2+40];
	ld.global.f64 	%fd290, [%rd2+48];
	mul.f64 	%fd291, %fd290, %fd438;
	sub.f64 	%fd292, %fd289, %fd291;
	mul.f64 	%fd293, %fd292, 0d3FE0000000000000;
	ld.global.f64 	%fd294, [%rd2+8];
	fma.rn.f64 	%fd295, %fd294, %fd293, %fd438;
	mul.f64 	%fd296, %fd290, %fd295;
	sub.f64 	%fd297, %fd289, %fd296;
	mul.f64 	%fd298, %fd297, 0d3FE0000000000000;
	fma.rn.f64 	%fd299, %fd294, %fd298, %fd438;
	mul.f64 	%fd300, %fd290, %fd299;
	sub.f64 	%fd301, %fd289, %fd300;
	fma.rn.f64 	%fd302, %fd294, %fd301, %fd438;
	mul.f64 	%fd303, %fd290, %fd302;
	sub.f64 	%fd304, %fd289, %fd303;
	fma.rn.f64 	%fd305, %fd297, 0d4000000000000000, %fd292;
	fma.rn.f64 	%fd306, %fd301, 0d4000000000000000, %fd305;
	add.f64 	%fd307, %fd306, %fd304;
	mul.f64 	%fd308, %fd294, %fd307;
	div.rn.f64 	%fd309, %fd308, 0d4018000000000000;
	add.f64 	%fd438, %fd438, %fd309;
	bra.uni 	$L__BB3_337;
$L__BB3_335:
	add.f64 	%fd438, %fd438, %fd427;
	setp.ltu.f64 	%p207, %fd438, %fd434;
	@%p207 bra 	$L__BB3_337;
	ld.global.f64 	%fd438, [%rd2+32];
	add.s32 	%r1121, %r2614, 1;
	mul.wide.s32 	%rd116, %r2614, 8;
	add.s64 	%rd117, %rd20, %rd116;
	st.global.f64 	[%rd117+320064], %fd14;
	mov.u32 	%r2614, %r1121;
$L__BB3_337:
	add.s32 	%r2584, %r1082, 1;
	cvt.u64.u32 	%rd118, %r2584;
	ld.global.u64 	%rd119, [%rd2+64];
	setp.gt.s64 	%p208, %rd119, %rd118;
	cvt.rn.f64.u32 	%fd310, %r1082;
	mul.f64 	%fd14, %fd15, %fd310;
	@%p208 bra 	$L__BB3_252;
	bra.uni 	$L__BB3_240;

}


// ===== COMPILED SASS (sm_100) =====

	.target	sm_100

	.elftype	@"ET_EXEC"


//--------------------- .note.nv.tkinfo           --------------------------
	.section	.note.nv.tkinfo,"",@"SHT_NOTE"
	.sectionflags	@"SHF_NOTE_NV_TKINFO"
	.tkinfo
        /*0018*/ 	.word	0x00000002
        /*0030*/ 	.string	""
        /*0030*/ 	.string	"ptxas"
        /*0030*/ 	.string	"Cuda compilation tools, release 13.0, V13.0.88"
        /*0030*/ 	.string	"Build cuda_13.0.r13.0/compiler.36424714_0"
        /*0030*/ 	.string	"-arch sm_100 -m 64 "



//--------------------- .note.nv.cuinfo           --------------------------
	.section	.note.nv.cuinfo,"",@"SHT_NOTE"
	.sectionflags	@"SHF_NOTE_NV_CUINFO"
        /*0018*/ 	.short	0x0002
        /*001a*/ 	.short	0x0064
        /*001c*/ 	.short	0x0082
	.zero		2


//--------------------- .nv.info                  --------------------------
	.section	.nv.info,"",@"SHT_CUDA_INFO"
	.align	4


	//----- nvinfo : EIATTR_REGCOUNT
	.align		4
        /*0000*/ 	.byte	0x04, 0x2f
        /*0002*/ 	.short	(.L_27 - .L_26)
	.align		4
.L_26:
        /*0004*/ 	.word	index@(_Z13check_weightsPA5_A5_d)
        /*0008*/ 	.word	0x00000018


	//----- nvinfo : EIATTR_FRAME_SIZE
	.align		4
.L_27:
        /*000c*/ 	.byte	0x04, 0x11
        /*000e*/ 	.short	(.L_29 - .L_28)
	.align		4
.L_28:
        /*0010*/ 	.word	index@(_Z13check_weightsPA5_A5_d)
        /*0014*/ 	.word	0x00000008


	//----- nvinfo : EIATTR_REGCOUNT
	.align		4
.L_29:
        /*0018*/ 	.byte	0x04, 0x2f
        /*001a*/ 	.short	(.L_31 - .L_30)
	.align		4
.L_30:
        /*001c*/ 	.word	index@(_Z11check_g_memP10global_mem)
        /*0020*/ 	.word	0x00000018


	//----- nvinfo : EIATTR_FRAME_SIZE
	.align		4
.L_31:
        /*0024*/ 	.byte	0x04, 0x11
        /*0026*/ 	.short	(.L_33 - .L_32)
	.align		4
.L_32:
        /*0028*/ 	.word	index@(_Z11check_g_memP10global_mem)
        /*002c*/ 	.word	0x00000010


	//----- nvinfo : EIATTR_REGCOUNT
	.align		4
.L_33:
        /*0030*/ 	.byte	0x04, 0x2f
        /*0032*/ 	.short	(.L_35 - .L_34)
	.align		4
.L_34:
        /*0034*/ 	.word	index@(_Z13store_weightsPA5_A5_d)
        /*0038*/ 	.word	0x00000020


	//----- nvinfo : EIATTR_FRAME_SIZE
	.align		4
.L_35:
        /*003c*/ 	.byte	0x04, 0x11
        /*003e*/ 	.short	(.L_37 - .L_36)
	.align		4
.L_36:
        /*0040*/ 	.word	index@(_Z13store_weightsPA5_A5_d)
        /*0044*/ 	.word	0x00000110


	//----- nvinfo : EIATTR_REGCOUNT
	.align		4
.L_37:
        /*0048*/ 	.byte	0x04, 0x2f
        /*004a*/ 	.short	(.L_39 - .L_38)
	.align		4
.L_38:
        /*004c*/ 	.word	index@(_Z8simulateP17simulation_resultP10global_memPA5_A5_d)
        /*0050*/ 	.word	0x00000044


	//----- nvinfo : EIATTR_FRAME_SIZE
	.align		4
.L_39:
        /*0054*/ 	.byte	0x04, 0x11
        /*0056*/ 	.short	(.L_41 - .L_40)
	.align		4
.L_40:
        /*0058*/ 	.word	index@($__internal_0_$__cuda_sm20_div_rn_f64_full)
        /*005c*/ 	.word	0x00000038


	//----- nvinfo : EIATTR_FRAME_SIZE
	.align		4
.L_41:
        /*0060*/ 	.byte	0x04, 0x11
        /*0062*/ 	.short	(.L_43 - .L_42)
	.align		4
.L_42:
        /*0064*/ 	.word	index@(_Z8simulateP17simulation_resultP10global_memPA5_A5_d)
        /*0068*/ 	.word	0x00000038


	//----- nvinfo : EIATTR_MIN_STACK_SIZE
	.align		4
.L_43:
        /*006c*/ 	.byte	0x04, 0x12
        /*006e*/ 	.short	(.L_45 - .L_44)
	.align		4
.L_44:
        /*0070*/ 	.word	index@(_Z8simulateP17simulation_resultP10global_memPA5_A5_d)
        /*0074*/ 	.word	0x00000038


	//----- nvinfo : EIATTR_MIN_STACK_SIZE
	.align		4
.L_45:
        /*0078*/ 	.byte	0x04, 0x12
        /*007a*/ 	.short	(.L_47 - .L_46)
	.align		4
.L_46:
        /*007c*/ 	.word	index@(_Z13store_weightsPA5_A5_d)
        /*0080*/ 	.word	0x00000110


	//----- nvinfo : EIATTR_MIN_STACK_SIZE
	.align		4
.L_47:
        /*0084*/ 	.byte	0x04, 0x12
        /*0086*/ 	.short	(.L_49 - .L_48)
	.align		4
.L_48:
        /*0088*/ 	.word	index@(_Z11check_g_memP10global_mem)
        /*008c*/ 	.word	0x00000010


	//----- nvinfo : EIATTR_MIN_STACK_SIZE
	.align		4
.L_49:
        /*0090*/ 	.byte	0x04, 0x12
        /*0092*/ 	.short	(.L_51 - .L_50)
	.align		4
.L_50:
        /*0094*/ 	.word	index@(_Z13check_weightsPA5_A5_d)
        /*0098*/ 	.word	0x00000008
.L_51:


//--------------------- .nv.compat                --------------------------
	.section	.nv.compat,"",@"SHT_CUDA_COMPAT_INFO"
	.align	4
        /*0000*/ 	.byte	0x02, 0x09, 0x00, 0x00, 0x02, 0x02, 0x01, 0x00, 0x02, 0x05, 0x05, 0x00, 0x03, 0x07, 0x01, 0x01
        /*0010*/ 	.byte	0x02, 0x03, 0x00, 0x00, 0x02, 0x06, 0x01, 0x00, 0x04, 0x0b, 0x08, 0x00, 0x01, 0x00, 0x00, 0x00
        /*0020*/ 	.byte	0x00, 0x00, 0x00, 0x00


//--------------------- .nv.info._Z8simulateP17simulation_resultP10global_memPA5_A5_d --------------------------
	.section	.nv.info._Z8simulateP17simulation_resultP10global_memPA5_A5_d,"",@"SHT_CUDA_INFO"
	.sectionflags	@""
	.align	4


	//----- nvinfo : EIATTR_CUDA_API_VERSION
	.align		4
        /*0000*/ 	.byte	0x04, 0x37
        /*0002*/ 	.short	(.L_53 - .L_52)
.L_52:
        /*0004*/ 	.word	0x00000082


	//----- nvinfo : EIATTR_KPARAM_INFO
	.align		4
.L_53:
        /*0008*/ 	.byte	0x04, 0x17
        /*000a*/ 	.short	(.L_55 - .L_54)
.L_54:
        /*000c*/ 	.word	0x00000000
        /*0010*/ 	.short	0x0002
        /*0012*/ 	.short	0x0010
        /*0014*/ 	.byte	0x00, 0xf5, 0x21, 0x00


	//----- nvinfo : EIATTR_KPARAM_INFO
	.align		4
.L_55:
        /*0018*/ 	.byte	0x04, 0x17
        /*001a*/ 	.short	(.L_57 - .L_56)
.L_56:
        /*001c*/ 	.word	0x00000000
        /*0020*/ 	.short	0x0001
        /*0022*/ 	.short	0x0008
        /*0024*/ 	.byte	0x00, 0xf5, 0x21, 0x00


	//----- nvinfo : EIATTR_KPARAM_INFO
	.align		4
.L_57:
        /*0028*/ 	.byte	0x04, 0x17
        /*002a*/ 	.short	(.L_59 - .L_58)
.L_58:
        /*002c*/ 	.word	0x00000000
        /*0030*/ 	.short	0x0000
        /*0032*/ 	.short	0x0000
        /*0034*/ 	.byte	0x00, 0xf5, 0x21, 0x00


	//----- nvinfo : EIATTR_SPARSE_MMA_MASK
	.align		4
.L_59:
        /*0038*/ 	.byte	0x03, 0x50
        /*003a*/ 	.short	0x0000


	//----- nvinfo : EIATTR_MAXREG_COUNT
	.align		4
        /*003c*/ 	.byte	0x03, 0x1b
        /*003e*/ 	.short	0x00ff


	//----- nvinfo : EIATTR_EXTERNS
	.align		4
        /*0040*/ 	.byte	0x04, 0x0f
        /*0042*/ 	.short	(.L_61 - .L_60)


	//   ....[0]....
	.align		4
.L_60:
        /*0044*/ 	.word	index@(vprintf)


	//----- nvinfo : EIATTR_MERCURY_ISA_VERSION
	.align		4
.L_61:
        /*0048*/ 	.byte	0x03, 0x5f
        /*004a*/ 	.short	0x0101


	//----- nvinfo : EIATTR_VRC_CTA_INIT_COUNT
	.align		4
        /*004c*/ 	.byte	0x02, 0x4a
	.zero		1
	.zero		1


	//----- nvinfo : EIATTR_SYSCALL_OFFSETS
	.align		4
        /*0050*/ 	.byte	0x04, 0x46
        /*0052*/ 	.short	(.L_63 - .L_62)


	//   ....[0]....
.L_62:
        /*0054*/ 	.word	0x00008060


	//   ....[1]....
        /*0058*/ 	.word	0x00008240


	//   ....[2]....
        /*005c*/ 	.word	0x00008420


	//   ....[3]....
        /*0060*/ 	.word	0x00008640


	//   ....[4]....
        /*0064*/ 	.word	0x00008820


	//   ....[5]....
        /*0068*/ 	.word	0x0000a890


	//   ....[6]....
        /*006c*/ 	.word	0x0000a930


	//   ....[7]....
        /*0070*/ 	.word	0x0000a9d0


	//   ....[8]....
        /*0074*/ 	.word	0x0000aa70


	//   ....[9]....
        /*0078*/ 	.word	0x0000ab10


	//   ....[10]....
        /*007c*/ 	.word	0x0000abb0


	//   ....[11]....
        /*0080*/ 	.word	0x0000ac50


	//   ....[12]....
        /*0084*/ 	.word	0x0000acf0


	//   ....[13]....
        /*0088*/ 	.word	0x0000ad90


	//   ....[14]....
        /*008c*/ 	.word	0x0000ae30


	//   ....[15]....
        /*0090*/ 	.word	0x0000aea0


	//   ....[16]....
        /*0094*/ 	.word	0x0000af60


	//   ....[17]....
        /*0098*/ 	.word	0x0000b000


	//   ....[18]....
        /*009c*/ 	.word	0x0000b0a0


	//   ....[19]....
        /*00a0*/ 	.word	0x0000b140


	//   ....[20]....
        /*00a4*/ 	.word	0x0000b1e0


	//   ....[21]....
        /*00a8*/ 	.word	0x0000b280


	//   ....[22]....
        /*00ac*/ 	.word	0x0000b320


	//   ....[23]....
        /*00b0*/ 	.word	0x0000b3c0


	//   ....[24]....
        /*00b4*/ 	.word	0x0000b460


	//   ....[25]....
        /*00b8*/ 	.word	0x0000b500


	//   ....[26]....
        /*00bc*/ 	.word	0x0000b570


	//   ....[27]....
        /*00c0*/ 	.word	0x0000b610


	//   ....[28]....
        /*00c4*/ 	.word	0x0000b6b0


	//   ....[29]....
        /*00c8*/ 	.word	0x0000b750


	//   ....[30]....
        /*00cc*/ 	.word	0x0000b7f0


	//   ....[31]....
        /*00d0*/ 	.word	0x0000b890


	//   ....[32]....
        /*00d4*/ 	.word	0x0000b930


	//   ....[33]....
        /*00d8*/ 	.word	0x0000b9d0


	//   ....[34]....
        /*00dc*/ 	.word	0x0000ba70


	//   ....[35]....
        /*00e0*/ 	.word	0x0000bb10


	//   ....[36]....
        /*00e4*/ 	.word	0x0000bbb0


	//   ....[37]....
        /*00e8*/ 	.word	0x0000bc20


	//   ....[38]....
        /*00ec*/ 	.word	0x0000bcc0


	//   ....[39]....
        /*00f0*/ 	.word	0x0000bd60


	//   ....[40]....
        /*00f4*/ 	.word	0x0000be00


	//   ....[41]....
        /*00f8*/ 	.word	0x0000bea0


	//   ....[42]....
        /*00fc*/ 	.word	0x0000bf40


	//   ....[43]....
        /*0100*/ 	.word	0x0000bfe0


	//   ....[44]....
        /*0104*/ 	.word	0x0000c080


	//   ....[45]....
        /*0108*/ 	.word	0x0000c120


	//   ....[46]....
        /*010c*/ 	.word	0x0000c1c0


	//   ....[47]....
        /*0110*/ 	.word	0x0000c260


	//   ....[48]....
        /*0114*/ 	.word	0x0000c2d0


	//   ....[49]....
        /*0118*/ 	.word	0x0000c370


	//   ....[50]....
        /*011c*/ 	.word	0x0000c410


	//   ....[51]....
        /*0120*/ 	.word	0x0000c4b0


	//   ....[52]....
        /*0124*/ 	.word	0x0000c550


	//   ....[53]....
        /*0128*/ 	.word	0x0000c5f0


	//   ....[54]....
        /*012c*/ 	.word	0x0000c690


	//   ....[55]....
        /*0130*/ 	.word	0x0000c730


	//   ....[56]....
        /*0134*/ 	.word	0x0000c7d0


	//   ....[57]....
        /*0138*/ 	.word	0x0000c870


	//   ....[58]....
        /*013c*/ 	.word	0x0000c910


	//   ....[59]....
        /*0140*/ 	.word	0x0000c980


	//   ....[60]....
        /*0144*/ 	.word	0x0000cae0


	//   ....[61]....
        /*0148*/ 	.word	0x0000cc50


	//   ....[62]....
        /*014c*/ 	.word	0x0000cde0


	//   ....[63]....
        /*0150*/ 	.word	0x0000cf50


	//----- nvinfo : EIATTR_EXIT_INSTR_OFFSETS
	.align		4
.L_63:
        /*0154*/ 	.byte	0x04, 0x1c
        /*0156*/ 	.short	(.L_65 - .L_64)


	//   ....[0]....
.L_64:
        /*0158*/ 	.word	0x0000cf90


	//   ....[1]....
        /*015c*/ 	.word	0x0000d000


	//----- nvinfo : EIATTR_CRS_STACK_SIZE
	.align		4
.L_65:
        /*0160*/ 	.byte	0x04, 0x1e
        /*0162*/ 	.short	(.L_67 - .L_66)
.L_66:
        /*0164*/ 	.word	0x00000000


	//----- nvinfo : EIATTR_CBANK_PARAM_SIZE
	.align		4
.L_67:
        /*0168*/ 	.byte	0x03, 0x19
        /*016a*/ 	.short	0x0018


	//----- nvinfo : EIATTR_PARAM_CBANK
	.align		4
        /*016c*/ 	.byte	0x04, 0x0a
        /*016e*/ 	.short	(.L_69 - .L_68)
	.align		4
.L_68:
        /*0170*/ 	.word	index@(.nv.constant0._Z8simulateP17simulation_resultP10global_memPA5_A5_d)
        /*0174*/ 	.short	0x0380
        /*0176*/ 	.short	0x0018


	//----- nvinfo : EIATTR_SW_WAR
	.align		4
.L_69:
        /*0178*/ 	.byte	0x04, 0x36
        /*017a*/ 	.short	(.L_71 - .L_70)
.L_70:
        /*017c*/ 	.word	0x00000008
.L_71:


//--------------------- .nv.info._Z13store_weightsPA5_A5_d --------------------------
	.section	.nv.info._Z13store_weightsPA5_A5_d,"",@"SHT_CUDA_INFO"
	.sectionflags	@""
	.align	4


	//----- nvinfo : EIATTR_CUDA_API_VERSION
	.align		4
        /*0000*/ 	.byte	0x04, 0x37
        /*0002*/ 	.short	(.L_73 - .L_72)
.L_72:
        /*0004*/ 	.word	0x00000082


	//----- nvinfo : EIATTR_KPARAM_INFO
	.align		4
.L_73:
        /*0008*/ 	.byte	0x04, 0x17
        /*000a*/ 	.short	(.L_75 - .L_74)
.L_74:
        /*000c*/ 	.word	0x00000000
        /*0010*/ 	.short	0x0000
        /*0012*/ 	.short	0x0000
        /*0014*/ 	.byte	0x00, 0xf5, 0x21, 0x00


	//----- nvinfo : EIATTR_SPARSE_MMA_MASK
	.align		4
.L_75:
        /*0018*/ 	.byte	0x03, 0x50
        /*001a*/ 	.short	0x0000


	//----- nvinfo : EIATTR_MAXREG_COUNT
	.align		4
        /*001c*/ 	.byte	0x03, 0x1b
        /*001e*/ 	.short	0x00ff


	//----- nvinfo : EIATTR_MERCURY_ISA_VERSION
	.align		4
        /*0020*/ 	.byte	0x03, 0x5f
        /*0022*/ 	.short	0x0101


	//----- nvinfo : EIATTR_VRC_CTA_INIT_COUNT
	.align		4
        /*0024*/ 	.byte	0x02, 0x4a
	.zero		1
	.zero		1


	//----- nvinfo : EIATTR_EXIT_INSTR_OFFSETS
	.align		4
        /*0028*/ 	.byte	0x04, 0x1c
        /*002a*/ 	.short	(.L_77 - .L_76)


	//   ....[0]....
.L_76:
        /*002c*/ 	.word	0x00006030


	//----- nvinfo : EIATTR_CRS_STACK_SIZE
	.align		4
.L_77:
        /*0030*/ 	.byte	0x04, 0x1e
        /*0032*/ 	.short	(.L_79 - .L_78)
.L_78:
        /*0034*/ 	.word	0x00000000


	//----- nvinfo : EIATTR_CBANK_PARAM_SIZE
	.align		4
.L_79:
        /*0038*/ 	.byte	0x03, 0x19
        /*003a*/ 	.short	0x0008


	//----- nvinfo : EIATTR_PARAM_CBANK
	.align		4
        /*003c*/ 	.byte	0x04, 0x0a
        /*003e*/ 	.short	(.L_81 - .L_80)
	.align		4
.L_80:
        /*0040*/ 	.word	index@(.nv.constant0._Z13store_weightsPA5_A5_d)
        /*0044*/ 	.short	0x0380
        /*0046*/ 	.short	0x0008


	//----- nvinfo : EIATTR_SW_WAR
	.align		4
.L_81:
        /*0048*/ 	.byte	0x04, 0x36
        /*004a*/ 	.short	(.L_83 - .L_82)
.L_82:
        /*004c*/ 	.word	0x00000008
.L_83:


//--------------------- .nv.info._Z11check_g_memP10global_mem --------------------------
	.section	.nv.info._Z11check_g_memP10global_mem,"",@"SHT_CUDA_INFO"
	.sectionflags	@""
	.align	4


	//----- nvinfo : EIATTR_CUDA_API_VERSION
	.align		4
        /*0000*/ 	.byte	0x04, 0x37
        /*0002*/ 	.short	(.L_85 - .L_84)
.L_84:
        /*0004*/ 	.word	0x00000082


	//----- nvinfo : EIATTR_KPARAM_INFO
	.align		4
.L_85:
        /*0008*/ 	.byte	0x04, 0x17
        /*000a*/ 	.short	(.L_87 - .L_86)
.L_86:
        /*000c*/ 	.word	0x00000000
        /*0010*/ 	.short	0x0000
        /*0012*/ 	.short	0x0000
        /*0014*/ 	.byte	0x00, 0xf5, 0x21, 0x00


	//----- nvinfo : EIATTR_SPARSE_MMA_MASK
	.align		4
.L_87:
        /*0018*/ 	.byte	0x03, 0x50
        /*001a*/ 	.short	0x0000


	//----- nvinfo : EIATTR_MAXREG_COUNT
	.align		4
        /*001c*/ 	.byte	0x03, 0x1b
        /*001e*/ 	.short	0x00ff


	//----- nvinfo : EIATTR_EXTERNS
	.align		4
        /*0020*/ 	.byte	0x04, 0x0f
        /*0022*/ 	.short	(.L_89 - .L_88)


	//   ....[0]....
	.align		4
.L_88:
        /*0024*/ 	.word	index@(vprintf)


	//----- nvinfo : EIATTR_MERCURY_ISA_VERSION
	.align		4
.L_89:
        /*0028*/ 	.byte	0x03, 0x5f
        /*002a*/ 	.short	0x0101


	//----- nvinfo : EIATTR_VRC_CTA_INIT_COUNT
	.align		4
        /*002c*/ 	.byte	0x02, 0x4a
	.zero		1
	.zero		1


	//----- nvinfo : EIATTR_SYSCALL_OFFSETS
	.align		4
        /*0030*/ 	.byte	0x04, 0x46
        /*0032*/ 	.short	(.L_91 - .L_90)


	//   ....[0]....
.L_90:
        /*0034*/ 	.word	0x000000e0


	//   ....[1]....
        /*0038*/ 	.word	0x00000190


	//   ....[2]....
        /*003c*/ 	.word	0x00000240


	//   ....[3]....
        /*0040*/ 	.word	0x000002f0


	//   ....[4]....
        /*0044*/ 	.word	0x000003a0


	//   ....[5]....
        /*0048*/ 	.word	0x00000450


	//   ....[6]....
        /*004c*/ 	.word	0x00000500


	//   ....[7]....
        /*0050*/ 	.word	0x000005b0


	//   ....[8]....
        /*0054*/ 	.word	0x00000690


	//----- nvinfo : EIATTR_EXIT_INSTR_OFFSETS
	.align		4
.L_91:
        /*0058*/ 	.byte	0x04, 0x1c
        /*005a*/ 	.short	(.L_93 - .L_92)


	//   ....[0]....
.L_92:
        /*005c*/ 	.word	0x000006a0


	//----- nvinfo : EIATTR_CBANK_PARAM_SIZE
	.align		4
.L_93:
        /*0060*/ 	.byte	0x03, 0x19
        /*0062*/ 	.short	0x0008


	//----- nvinfo : EIATTR_PARAM_CBANK
	.align		4
        /*0064*/ 	.byte	0x04, 0x0a
        /*0066*/ 	.short	(.L_95 - .L_94)
	.align		4
.L_94:
        /*0068*/ 	.word	index@(.nv.constant0._Z11check_g_memP10global_mem)
        /*006c*/ 	.short	0x0380
        /*006e*/ 	.short	0x0008


	//----- nvinfo : EIATTR_SW_WAR
	.align		4
.L_95:
        /*0070*/ 	.byte	0x04, 0x36
        /*0072*/ 	.short	(.L_97 - .L_96)
.L_96:
        /*0074*/ 	.word	0x00000008
.L_97:


//--------------------- .nv.info._Z13check_weightsPA5_A5_d --------------------------
	.section	.nv.info._Z13check_weightsPA5_A5_d,"",@"SHT_CUDA_INFO"
	.sectionflags	@""
	.align	4


	//----- nvinfo : EIATTR_CUDA_API_VERSION
	.align		4
        /*0000*/ 	.byte	0x04, 0x37
        /*0002*/ 	.short	(.L_99 - .L_98)
.L_98:
        /*0004*/ 	.word	0x00000082


	//----- nvinfo : EIATTR_KPARAM_INFO
	.align		4
.L_99:
        /*0008*/ 	.byte	0x04, 0x17
        /*000a*/ 	.short	(.L_101 - .L_100)
.L_100:
        /*000c*/ 	.word	0x00000000
        /*0010*/ 	.short	0x0000
        /*0012*/ 	.short	0x0000
        /*0014*/ 	.byte	0x00, 0xf5, 0x21, 0x00


	//----- nvinfo : EIATTR_SPARSE_MMA_MASK
	.align		4
.L_101:
        /*0018*/ 	.byte	0x03, 0x50
        /*001a*/ 	.short	0x0000


	//----- nvinfo : EIATTR_MAXREG_COUNT
	.align		4
        /*001c*/ 	.byte	0x03, 0x1b
        /*001e*/ 	.short	0x00ff


	//----- nvinfo : EIATTR_EXTERNS
	.align		4
        /*0020*/ 	.byte	0x04, 0x0f
        /*0022*/ 	.short	(.L_103 - .L_102)


	//   ....[0]....
	.align		4
.L_102:
        /*0024*/ 	.word	index@(vprintf)


	//----- nvinfo : EIATTR_MERCURY_ISA_VERSION
	.align		4
.L_103:
        /*0028*/ 	.byte	0x03, 0x5f
        /*002a*/ 	.short	0x0101


	//----- nvinfo : EIATTR_VRC_CTA_INIT_COUNT
	.align		4
        /*002c*/ 	.byte	0x02, 0x4a
	.zero		1
	.zero		1


	//----- nvinfo : EIATTR_SYSCALL_OFFSETS
	.align		4
        /*0030*/ 	.byte	0x04, 0x46
        /*0032*/ 	.short	(.L_105 - .L_104)


	//   ....[0]....
.L_104:
        /*0034*/ 	.word	0x000000d0


	//   ....[1]....
        /*0038*/ 	.word	0x00000170


	//   ....[2]....
        /*003c*/ 	.word	0x00000240


	//   ....[3]....
        /*0040*/ 	.word	0x00000310


	//   ....[4]....
        /*0044*/ 	.word	0x000003e0


	//   ....[5]....
        /*0048*/ 	.word	0x000004b0


	//   ....[6]....
        /*004c*/ 	.word	0x00000580


	//   ....[7]....
        /*0050*/ 	.word	0x000005f0


	//   ....[8]....
        /*0054*/ 	.word	0x000006c0


	//   ....[9]....
        /*0058*/ 	.word	0x00000790


	//   ....[10]....
        /*005c*/ 	.word	0x00000860


	//   ....[11]....
        /*0060*/ 	.word	0x00000930


	//   ....[12]....
        /*0064*/ 	.word	0x00000a00


	//   ....[13]....
        /*0068*/ 	.word	0x00000a70


	//   ....[14]....
        /*006c*/ 	.word	0x00000b40


	//   ....[15]....
        /*0070*/ 	.word	0x00000c10


	//   ....[16]....
        /*0074*/ 	.word	0x00000ce0


	//   ....[17]....
        /*0078*/ 	.word	0x00000db0


	//   ....[18]....
        /*007c*/ 	.word	0x00000e80


	//   ....[19]....
        /*0080*/ 	.word	0x00000ef0


	//   ....[20]....
        /*0084*/ 	.word	0x00000fc0


	//   ....[21]....
        /*0088*/ 	.word	0x00001090


	//   ....[22]....
        /*008c*/ 	.word	0x00001160


	//   ....[23]....
        /*0090*/ 	.word	0x00001230


	//   ....[24]....
        /*0094*/ 	.word	0x00001300


	//   ....[25]....
        /*0098*/ 	.word	0x00001370


	//   ....[26]....
        /*009c*/ 	.word	0x00001440


	//   ....[27]....
        /*00a0*/ 	.word	0x00001510


	//   ....[28]....
        /*00a4*/ 	.word	0x000015e0


	//   ....[29]....
        /*00a8*/ 	.word	0x000016b0


	//   ....[30]....
        /*00ac*/ 	.word	0x00001780


	//   ....[31]....
        /*00b0*/ 	.word	0x000017f0


	//   ....[32]....
        /*00b4*/ 	.word	0x00001860


	//----- nvinfo : EIATTR_EXIT_INSTR_OFFSETS
	.align		4
.L_105:
        /*00b8*/ 	.byte	0x04, 0x1c
        /*00ba*/ 	.short	(.L_107 - .L_106)


	//   ....[0]....
.L_106:
        /*00bc*/ 	.word	0x00001870


	//----- nvinfo : EIATTR_CBANK_PARAM_SIZE
	.align		4
.L_107:
        /*00c0*/ 	.byte	0x03, 0x19
        /*00c2*/ 	.short	0x0008


	//----- nvinfo : EIATTR_PARAM_CBANK
	.align		4
        /*00c4*/ 	.byte	0x04, 0x0a
        /*00c6*/ 	.short	(.L_109 - .L_108)
	.align		4
.L_108:
        /*00c8*/ 	.word	index@(.nv.constant0._Z13check_weightsPA5_A5_d)
        /*00cc*/ 	.short	0x0380
        /*00ce*/ 	.short	0x0008


	//----- nvinfo : EIATTR_SW_WAR
	.align		4
.L_109:
        /*00d0*/ 	.byte	0x04, 0x36
        /*00d2*/ 	.short	(.L_111 - .L_110)
.L_110:
        /*00d4*/ 	.word	0x00000008
.L_111:


//--------------------- .nv.callgraph             --------------------------
	.section	.nv.callgraph,"",@"SHT_CUDA_CALLGRAPH"
	.align	4
	.sectionentsize	8
	.align		4
        /*0000*/ 	.word	0x00000000
	.align		4
        /*0004*/ 	.word	0xffffffff
	.align		4
        /*0008*/ 	.word	index@(_Z8simulateP17simulation_resultP10global_memPA5_A5_d)
	.align		4
        /*000c*/ 	.word	index@(vprintf)
	.align		4
        /*0010*/ 	.word	index@(_Z11check_g_memP10global_mem)
	.align		4
        /*0014*/ 	.word	index@(vprintf)
	.align		4
        /*0018*/ 	.word	index@(_Z13check_weightsPA5_A5_d)
	.align		4
        /*001c*/ 	.word	index@(vprintf)
	.align		4
        /*0020*/ 	.word	0x00000000
	.align		4
        /*0024*/ 	.word	0xfffffffe
	.align		4
        /*0028*/ 	.word	0x00000000
	.align		4
        /*002c*/ 	.word	0xfffffffd
	.align		4
        /*0030*/ 	.word	0x00000000
	.align		4
        /*0034*/ 	.word	0xfffffffc


//--------------------- .nv.constant4             --------------------------
	.section	.nv.constant4,"a",@progbits
	.align	8
	.align		8
.nv.constant4:
        /*0000*/ 	.dword	vprintf
	.align		8
        /*0008*/ 	.dword	precalc_xorwow_matrix
	.align		8
        /*0010*/ 	.dword	precalc_xorwow_offset_matrix
	.align		8
        /*0018*/ 	.dword	mrg32k3aM1
	.align		8
        /*0020*/ 	.dword	mrg32k3aM2
	.align		8
        /*0028*/ 	.dword	mrg32k3aM1SubSeq
	.align		8
        /*0030*/ 	.dword	mrg32k3aM2SubSeq
	.align		8
        /*0038*/ 	.dword	mrg32k3aM1Seq
	.align		8
        /*0040*/ 	.dword	mrg32k3aM2Seq
	.align		8
        /*0048*/ 	.dword	$str
	.align		8
        /*0050*/ 	.dword	$str$1
	.align		8
        /*0058*/ 	.dword	$str$2
	.align		8
        /*0060*/ 	.dword	$str$3
	.align		8
        /*0068*/ 	.dword	$str$4
	.align		8
        /*0070*/ 	.dword	$str$5
	.align		8
        /*0078*/ 	.dword	$str$6
	.align		8
        /*0080*/ 	.dword	$str$7
	.align		8
        /*0088*/ 	.dword	$str$8
	.align		8
        /*0090*/ 	.dword	$str$9
	.align		8
        /*0098*/ 	.dword	$str$10
	.align		8
        /*00a0*/ 	.dword	$str$11
	.align		8
        /*00a8*/ 	.dword	$str$12
	.align		8
        /*00b0*/ 	.dword	$str$13
	.align		8
        /*00b8*/ 	.dword	$str$14
	.align		8
        /*00c0*/ 	.dword	$str$15
	.align		8
        /*00c8*/ 	.dword	$str$16


//--------------------- .nv.constant3             --------------------------
	.section	.nv.constant3,"a",@progbits
	.align	8
.nv.constant3:
	.type		__cr_lgamma_table,@object
	.size		__cr_lgamma_table,(.L_8 - __cr_lgamma_table)
__cr_lgamma_table:
        /*0000*/ 	.byte	0x00, 0x00, 0x00, 0x00, 0x00, 0x00, 0x00, 0x00, 0x00, 0x00, 0x00, 0x00, 0x00, 0x00, 0x00, 0x00
        /*0010*/ 	.byte	0xef, 0x39, 0xfa, 0xfe, 0x42, 0x2e, 0xe6, 0x3f, 0x02, 0x20, 0x2a, 0xfa, 0x0b, 0xab, 0xfc, 0x3f
        /*0020*/ 	.byte	0xf9, 0x2c, 0x92, 0x7c, 0xa7, 0x6c, 0x09, 0x40, 0xc9, 0x79, 0x44, 0x3c, 0x64, 0x26, 0x13, 0x40
        /*0030*/ 	.byte	0xca, 0x01, 0xcf, 0x3a, 0x27, 0x51, 0x1a, 0x40, 0x30, 0xcc, 0x2d, 0xf3, 0xe1, 0x0c, 0x21, 0x40
        /*0040*/ 	.byte	0x0d, 0xb7, 0xfc, 0x82, 0x8e, 0x35, 0x25, 0x40
.L_8:


//--------------------- .text._Z8simulateP17simulation_resultP10global_memPA5_A5_d --------------------------
	.section	.text._Z8simulateP17simulation_resultP10global_memPA5_A5_d,"ax",@progbits
	.align	128
        .global         _Z8simulateP17simulation_resultP10global_memPA5_A5_d
        .type           _Z8simulateP17simulation_resultP10global_memPA5_A5_d,@function
        .size           _Z8simulateP17simulation_resultP10global_memPA5_A5_d,(.L_x_275 - _Z8simulateP17simulation_resultP10global_memPA5_A5_d)
        .other          _Z8simulateP17simulation_resultP10global_memPA5_A5_d,@"STO_CUDA_ENTRY STV_DEFAULT"
_Z8simulateP17simulation_resultP10global_memPA5_A5_d:
.text._Z8simulateP17simulation_resultP10global_memPA5_A5_d:
[----:B------:R-:W0:Y:S01]  /*0000*/  LDC R1, c[0x0][0x37c] ;  /* 0x0000df00ff017b82 */ /* 0x000e220000000800 */
[----:B------:R-:W1:Y:S01]  /*0010*/  S2R R0, SR_TID.X ;  /* 0x0000000000007919 */ /* 0x000e620000002100 */
[----:B------:R-:W2:Y:S06]  /*0020*/  LDCU UR5, c[0x0][0x2fc] ;  /* 0x00005f80ff0577ac */ /* 0x000eac0008000800 */
[----:B------:R-:W1:Y:S01]  /*0030*/  S2UR UR4, SR_CTAID.X ;  /* 0x00000000000479c3 */ /* 0x000e620000002500 */
[----:B------:R-:W-:Y:S01]  /*0040*/  IMAD.MOV.U32 R3, RZ, RZ, -0x266e14b1 ;  /* 0xd991eb4fff037424 */ /* 0x000fe200078e00ff */
[----:B------:R-:W-:Y:S01]  /*0050*/  BSSY.RECONVERGENT B0, `(.L_x_0) ;  /* 0x00004aa000007945 */ /* 0x000fe20003800200 */
[----:B0-----:R-:W-:Y:S01]  /*0060*/  VIADD R1, R1, 0xffffffc8 ;  /* 0xffffffc801017836 */ /* 0x001fe20000000000 */
[----:B------:R-:W0:Y:S04]  /*0070*/  LDCU.64 UR36, c[0x0][0x358] ;  /* 0x00006b00ff2477ac */ /* 0x000e280008000a00 */
[----:B------:R-:W1:Y:S02]  /*0080*/  LDC R45, c[0x0][0x360] ;  /* 0x0000d800ff2d7b82 */ /* 0x000e640000000800 */
[----:B-1----:R-:W-:Y:S01]  /*0090*/  IMAD R45, R45, UR4, R0 ;  /* 0x000000042d2d7c24 */ /* 0x002fe2000f8e0200 */
[----:B------:R-:W1:Y:S04]  /*00a0*/  LDCU UR4, c[0x0][0x2f8] ;  /* 0x00005f00ff0477ac */ /* 0x000e680008000800 */
[----:B------:R-:W-:-:S02]  /*00b0*/  LOP3.LUT R0, R45, 0xaad26b49, RZ, 0x3c, !PT ;  /* 0xaad26b492d007812 */ /* 0x000fc400078e3cff */
[----:B------:R-:W-:-:S03]  /*00c0*/  ISETP.GT.AND P0, PT, R45, -0x1, PT ;  /* 0xffffffff2d00780c */ /* 0x000fc60003f04270 */
[----:B------:R-:W-:Y:S01]  /*00d0*/  IMAD R0, R0, 0x4182bed5, RZ ;  /* 0x4182bed500007824 */ /* 0x000fe200078e02ff */
[----:B------:R-:W-:Y:S02]  /*00e0*/  SEL R3, R3, 0x8bf16996, P0 ;  /* 0x8bf1699603037807 */ /* 0x000fe40000000000 */
[----:B------:R-:W-:Y:S01]  /*00f0*/  ISETP.NE.AND P0, PT, R45, RZ, PT ;  /* 0x000000ff2d00720c */ /* 0x000fe20003f05270 */
[C---:B------:R-:W-:Y:S01]  /*0100*/  VIADD R9, R0.reuse, 0x583f19 ;  /* 0x00583f1900097836 */ /* 0x040fe20000000000 */
[C---:B------:R-:W-:Y:S01]  /*0110*/  IADD3 R4, PT, PT, R3.reuse, 0x64f0c9, R0 ;  /* 0x0064f0c903047810 */ /* 0x040fe20007ffe000 */
[C---:B------:R-:W-:Y:S01]  /*0120*/  VIADD R7, R3.reuse, 0x1f123bb5 ;  /* 0x1f123bb503077836 */ /* 0x040fe20000000000 */
[----:B------:R-:W-:Y:S01]  /*0130*/  LOP3.LUT R8, R3, 0x5491333, RZ, 0x3c, !PT ;  /* 0x0549133303087812 */ /* 0x000fe200078e3cff */
[C---:B------:R-:W-:Y:S01]  /*0140*/  VIADD R5, R0.reuse, 0x75bcd15 ;  /* 0x075bcd1500057836 */ /* 0x040fe20000000000 */
[----:B------:R-:W-:Y:S02]  /*0150*/  LOP3.LUT R6, R0, 0x159a55e5, RZ, 0x3c, !PT ;  /* 0x159a55e500067812 */ /* 0x000fe400078e3cff */
[----:B-1----:R-:W-:Y:S01]  /*0160*/  IADD3 R46, P1, PT, R1, UR4, RZ ;  /* 0x00000004012e7c10 */ /* 0x002fe2000ff3e0ff */
[----:B------:R1:W-:Y:S01]  /*0170*/  STL.64 [R1+0x10], R8 ;  /* 0x0000100801007387 */ /* 0x0003e20000100a00 */
[----:B------:R-:W-:-:S03]  /*0180*/  SHF.R.S32.HI R0, RZ, 0x1f, R45 ;  /* 0x0000001fff007819 */ /* 0x000fc6000001142d */
[----:B------:R1:W-:Y:S01]  /*0190*/  STL.64 [R1+0x8], R6 ;  /* 0x0000080601007387 */ /* 0x0003e20000100a00 */
[----:B--2---:R-:W-:-:S03]  /*01a0*/  IMAD.X R2, RZ, RZ, UR5, P1 ;  /* 0x00000005ff027e24 */ /* 0x004fc600088e06ff */
[----:B------:R1:W-:Y:S01]  /*01b0*/  STL.64 [R1], R4 ;  /* 0x0000000401007387 */ /* 0x0003e20000100a00 */
[----:B0-----:R-:W-:Y:S05]  /*01c0*/  @!P0 BRA `(.L_x_1) ;  /* 0x0000004800488947 */ /* 0x001fea0003800000 */
[----:B------:R-:W-:Y:S01]  /*01d0*/  BSSY.RECONVERGENT B1, `(.L_x_2) ;  /* 0x0000249000017945 */ /* 0x000fe20003800200 */
[----:B------:R-:W-:Y:S02]  /*01e0*/  IMAD.MOV.U32 R3, RZ, RZ, RZ ;  /* 0x000000ffff037224 */ /* 0x000fe400078e00ff */
[----:B-1----:R-:W-:Y:S02]  /*01f0*/  IMAD.MOV.U32 R5, RZ, RZ, R45 ;  /* 0x000000ffff057224 */ /* 0x002fe400078e002d */
[----:B------:R-:W-:-:S07]  /*0200*/  IMAD.MOV.U32 R14, RZ, RZ, R0 ;  /* 0x000000ffff0e7224 */ /* 0x000fce00078e0000 */
.L_x_11:
[----:B------:R-:W-:Y:S01]  /*0210*/  LOP3.LUT R30, R5, 0x3, RZ, 0xc0, !PT ;  /* 0x00000003051e7812 */ /* 0x000fe200078ec0ff */
[----:B------:R-:W-:Y:S03]  /*0220*/  BSSY.RECONVERGENT B2, `(.L_x_3) ;  /* 0x000023d000027945 */ /* 0x000fe60003800200 */
[----:B------:R-:W-:-:S04]  /*0230*/  ISETP.NE.U32.AND P0, PT, R30, RZ, PT ;  /* 0x000000ff1e00720c */ /* 0x000fc80003f05070 */
[----:B------:R-:W-:-:S13]  /*0240*/  ISETP.NE.AND.EX P0, PT, RZ, RZ, PT, P0 ;  /* 0x000000ffff00720c */ /* 0x000fda0003f05300 */
[----:B0-----:R-:W-:Y:S05]  /*0250*/  @!P0 BRA `(.L_x_4) ;  /* 0x0000002000e48947 */ /* 0x001fea0003800000 */
[----:B------:R-:W0:Y:S01]  /*0260*/  LDC.64 R12, c[0x4][0x8] ;  /* 0x01000200ff0c7b82 */ /* 0x000e220000000a00 */
[----:B------:R-:W-:Y:S01]  /*0270*/  IMAD.MOV.U32 R10, RZ, RZ, RZ ;  /* 0x000000ffff0a7224 */ /* 0x000fe200078e00ff */
[----:B------:R-:W-:Y:S01]  /*0280*/  CS2R R6, SRZ ;  /* 0x0000000000067805 */ /* 0x000fe2000001ff00 */
[----:B------:R-:W-:Y:S01]  /*0290*/  IMAD.MOV.U32 R18, RZ, RZ, RZ ;  /* 0x000000ffff127224 */ /* 0x000fe200078e00ff */
[----:B------:R-:W-:Y:S01]  /*02a0*/  CS2R R8, SRZ ;  /* 0x0000000000087805 */ /* 0x000fe2000001ff00 */
[----:B0-----:R-:W-:-:S07]  /*02b0*/  IMAD.WIDE.U32 R12, R3, 0xc80, R12 ;  /* 0x00000c80030c7825 */ /* 0x001fce00078e000c */
.L_x_6:
[----:B------:R-:W-:-:S06]  /*02c0*/  IMAD R11, R18, 0x4, R1 ;  /* 0x00000004120b7824 */ /* 0x000fcc00078e0201 */
[----:B------:R-:W5:Y:S01]  /*02d0*/  LDL R11, [R11+0x4] ;  /* 0x000004000b0b7983 */ /* 0x000f620000100800 */
[----:B------:R-:W-:Y:S01]  /*02e0*/  IMAD.SHL.U32 R15, R18, 0x20, RZ ;  /* 0x00000020120f7824 */ /* 0x000fe200078e00ff */
[----:B------:R-:W-:-:S06]  /*02f0*/  UMOV UR4, URZ ;  /* 0x000000ff00047c82 */ /* 0x000fcc0008000000 */
.L_x_5:
[----:B-----5:R-:W-:Y:S01]  /*0300*/  SHF.R.U32.HI R44, RZ, UR4, R11 ;  /* 0x00000004ff2c7c19 */ /* 0x020fe2000801160b */
[----:B------:R-:W-:-:S03]  /*0310*/  VIADD R16, R15, UR4 ;  /* 0x000000040f107c36 */ /* 0x000fc60008000000 */
[----:B------:R-:W-:-:S04]  /*0320*/  LOP3.LUT R17, R44, 0x1, RZ, 0xc0, !PT ;  /* 0x000000012c117812 */ /* 0x000fc800078ec0ff */
[----:B------:R-:W-:Y:S01]  /*0330*/  ISETP.NE.U32.AND P0, PT, R17, 0x1, PT ;  /* 0x000000011100780c */ /* 0x000fe20003f05070 */
[----:B------:R-:W-:-:S04]  /*0340*/  IMAD R17, R16, 0x5, RZ ;  /* 0x0000000510117824 */ /* 0x000fc800078e02ff */
[----:B------:R-:W-:-:S08]  /*0350*/  IMAD.WIDE.U32 R16, R17, 0x4, R12 ;  /* 0x0000000411107825 */ /* 0x000fd000078e000c */
[----:B------:R-:W2:Y:S04]  /*0360*/  @!P0 LDG.E R23, desc[UR36][R16.64] ;  /* 0x0000002410178981 */ /* 0x000ea8000c1e1900 */
[----:B------:R-:W3:Y:S04]  /*0370*/  @!P0 LDG.E R25, desc[UR36][R16.64+0x4] ;  /* 0x0000042410198981 */ /* 0x000ee8000c1e1900 */
[----:B------:R-:W4:Y:S04]  /*0380*/  @!P0 LDG.E R20, desc[UR36][R16.64+0x8] ;  /* 0x0000082410148981 */ /* 0x000f28000c1e1900 */
[----:B------:R-:W4:Y:S04]  /*0390*/  @!P0 LDG.E R22, desc[UR36][R16.64+0x10] ;  /* 0x0000102410168981 */ /* 0x000f28000c1e1900 */
[----:B------:R-:W4:Y:S01]  /*03a0*/  @!P0 LDG.E R27, desc[UR36][R16.64+0xc] ;  /* 0x00000c24101b8981 */ /* 0x000f22000c1e1900 */
[----:B------:R-:W-:-:S13]  /*03b0*/  R2P PR, R44, 0x7e ;  /* 0x0000007e2c007804 */ /* 0x000fda0000000000 */
[----:B------:R-:W4:Y:S04]  /*03c0*/  @P1 LDG.E R19, desc[UR36][R16.64+0x14] ;  /* 0x0000142410131981 */ /* 0x000f28000c1e1900 */
        /* <DEDUP_REMOVED lines=23> */
[----:B------:R-:W4:Y:S01]  /*0540*/  @P6 LDG.E R48, desc[UR36][R16.64+0x88] ;  /* 0x0000882410306981 */ /* 0x000f22000c1e1900 */
[----:B--2---:R-:W-:-:S03]  /*0550*/  @!P0 LOP3.LUT R10, R10, R23, RZ, 0x3c, !PT ;  /* 0x000000170a0a8212 */ /* 0x004fc600078e3cff */
[----:B------:R-:W2:Y:S01]  /*0560*/  @P1 LDG.E R23, desc[UR36][R16.64+0x18] ;  /* 0x0000182410171981 */ /* 0x000ea2000c1e1900 */
[----:B---3--:R-:W-:-:S03]  /*0570*/  @!P0 LOP3.LUT R6, R6, R25, RZ, 0x3c, !PT ;  /* 0x0000001906068212 */ /* 0x008fc600078e3cff */
[----:B------:R-:W3:Y:S01]  /*0580*/  @P1 LDG.E R25, desc[UR36][R16.64+0x20] ;  /* 0x0000202410191981 */ /* 0x000ee2000c1e1900 */
[----:B----4-:R-:W-:-:S03]  /*0590*/  @!P0 LOP3.LUT R7, R7, R20, RZ, 0x3c, !PT ;  /* 0x0000001407078212 */ /* 0x010fc600078e3cff */
[----:B------:R-:W4:Y:S01]  /*05a0*/  @P1 LDG.E R20, desc[UR36][R16.64+0x1c] ;  /* 0x00001c2410141981 */ /* 0x000f22000c1e1900 */
[----:B------:R-:W-:-:S03]  /*05b0*/  @!P0 LOP3.LUT R9, R9, R22, RZ, 0x3c, !PT ;  /* 0x0000001609098212 */ /* 0x000fc600078e3cff */
[----:B------:R-:W4:Y:S01]  /*05c0*/  @P1 LDG.E R22, desc[UR36][R16.64+0x24] ;  /* 0x0000242410161981 */ /* 0x000f22000c1e1900 */
[----:B------:R-:W-:-:S03]  /*05d0*/  @!P0 LOP3.LUT R8, R8, R27, RZ, 0x3c, !PT ;  /* 0x0000001b08088212 */ /* 0x000fc600078e3cff */
[----:B------:R-:W4:Y:S01]  /*05e0*/  @P2 LDG.E R27, desc[UR36][R16.64+0x2c] ;  /* 0x00002c24101b2981 */ /* 0x000f22000c1e1900 */
[----:B------:R-:W-:-:S13]  /*05f0*/  LOP3.LUT P0, RZ, R44, 0x80, RZ, 0xc0, !PT ;  /* 0x000000802cff7812 */ /* 0x000fda000780c0ff */
[----:B------:R-:W4:Y:S04]  /*0600*/  @P0 LDG.E R57, desc[UR36][R16.64+0x8c] ;  /* 0x00008c2410390981 */ /* 0x000f28000c1e1900 */
[----:B------:R-:W4:Y:S04]  /*0610*/  @P0 LDG.E R59, desc[UR36][R16.64+0x90] ;  /* 0x00009024103b0981 */ /* 0x000f28000c1e1900 */
[----:B------:R-:W4:Y:S04]  /*0620*/  @P0 LDG.E R50, desc[UR36][R16.64+0x94] ;  /* 0x0000942410320981 */ /* 0x000f28000c1e1900 */
[----:B------:R-:W4:Y:S04]  /*0630*/  @P0 LDG.E R61, desc[UR36][R16.64+0x98] ;  /* 0x00009824103d0981 */ /* 0x000f28000c1e1900 */
[----:B------:R-:W4:Y:S01]  /*0640*/  @P0 LDG.E R52, desc[UR36][R16.64+0x9c] ;  /* 0x00009c2410340981 */ /* 0x000f22000c1e1900 */
[----:B------:R-:W-:-:S04]  /*0650*/  @P1 LOP3.LUT R10, R10, R19, RZ, 0x3c, !PT ;  /* 0x000000130a0a1212 */ /* 0x000fc800078e3cff */
[----:B------:R-:W-:-:S04]  /*0660*/  @P2 LOP3.LUT R10, R10, R21, RZ, 0x3c, !PT ;  /* 0x000000150a0a2212 */ /* 0x000fc800078e3cff */
[----:B------:R-:W-:-:S04]  /*0670*/  @P3 LOP3.LUT R10, R10, R31, RZ, 0x3c, !PT ;  /* 0x0000001f0a0a3212 */ /* 0x000fc800078e3cff */
[----:B------:R-:W-:-:S04]  /*0680*/  @P4 LOP3.LUT R10, R10, R37, RZ, 0x3c, !PT ;  /* 0x000000250a0a4212 */ /* 0x000fc800078e3cff */
[----:B------:R-:W-:-:S04]  /*0690*/  @P5 LOP3.LUT R10, R10, R43, RZ, 0x3c, !PT ;  /* 0x0000002b0a0a5212 */ /* 0x000fc800078e3cff */
[----:B------:R-:W-:Y:S02]  /*06a0*/  @P6 LOP3.LUT R10, R10, R51, RZ, 0x3c, !PT ;  /* 0x000000330a0a6212 */ /* 0x000fe400078e3cff */
[----:B--2---:R-:W-:Y:S02]  /*06b0*/  @P1 LOP3.LUT R6, R6, R23, RZ, 0x3c, !PT ;  /* 0x0000001706061212 */ /* 0x004fe400078e3cff */
[----:B---3--:R-:W-:Y:S02]  /*06c0*/  @P1 LOP3.LUT R8, R8, R25, RZ, 0x3c, !PT ;  /* 0x0000001908081212 */ /* 0x008fe400078e3cff */
[----:B----4-:R-:W-:Y:S02]  /*06d0*/  @P1 LOP3.LUT R7, R7, R20, RZ, 0x3c, !PT ;  /* 0x0000001407071212 */ /* 0x010fe400078e3cff */
[----:B------:R-:W-:Y:S02]  /*06e0*/  @P1 LOP3.LUT R9, R9, R22, RZ, 0x3c, !PT ;  /* 0x0000001609091212 */ /* 0x000fe400078e3cff */
[----:B------:R-:W-:-:S02]  /*06f0*/  @P2 LOP3.LUT R7, R7, R24, RZ, 0x3c, !PT ;  /* 0x0000001807072212 */ /* 0x000fc400078e3cff */
[----:B------:R-:W-:Y:S02]  /*0700*/  @P2 LOP3.LUT R6, R6, R27, RZ, 0x3c, !PT ;  /* 0x0000001b06062212 */ /* 0x000fe400078e3cff */
[----:B------:R-:W-:Y:S02]  /*0710*/  @P2 LOP3.LUT R8, R8, R29, RZ, 0x3c, !PT ;  /* 0x0000001d08082212 */ /* 0x000fe400078e3cff */
[----:B------:R-:W-:Y:S02]  /*0720*/  @P2 LOP3.LUT R9, R9, R26, RZ, 0x3c, !PT ;  /* 0x0000001a09092212 */ /* 0x000fe400078e3cff */
[----:B------:R-:W-:Y:S02]  /*0730*/  @P3 LOP3.LUT R6, R6, R33, RZ, 0x3c, !PT ;  /* 0x0000002106063212 */ /* 0x000fe400078e3cff */
        /* <DEDUP_REMOVED lines=20> */
[----:B------:R-:W-:-:S13]  /*0880*/  R2P PR, R44.B1, 0x7f ;  /* 0x0000007f2c007804 */ /* 0x000fda0000001000 */
[----:B------:R-:W2:Y:S04]  /*0890*/  @P0 LDG.E R23, desc[UR36][R16.64+0xa0] ;  /* 0x0000a02410170981 */ /* 0x000ea8000c1e1900 */
[----:B------:R-:W3:Y:S04]  /*08a0*/  @P0 LDG.E R25, desc[UR36][R16.64+0xa4] ;  /* 0x0000a42410190981 */ /* 0x000ee8000c1e1900 */
        /* <DEDUP_REMOVED lines=27> */
[----:B--2---:R-:W-:-:S03]  /*0a60*/  @P0 LOP3.LUT R10, R10, R23, RZ, 0x3c, !PT ;  /* 0x000000170a0a0212 */ /* 0x004fc600078e3cff */
[----:B------:R-:W2:Y:S01]  /*0a70*/  @P1 LDG.E R23, desc[UR36][R16.64+0xb8] ;  /* 0x0000b82410171981 */ /* 0x000ea2000c1e1900 */
[----:B---3--:R-:W-:-:S03]  /*0a80*/  @P0 LOP3.LUT R6, R6, R25, RZ, 0x3c, !PT ;  /* 0x0000001906060212 */ /* 0x008fc600078e3cff */
[----:B------:R-:W3:Y:S01]  /*0a90*/  @P1 LDG.E R25, desc[UR36][R16.64+0xc0] ;  /* 0x0000c02410191981 */ /* 0x000ee2000c1e1900 */
[----:B----4-:R-:W-:-:S03]  /*0aa0*/  @P0 LOP3.LUT R7, R7, R20, RZ, 0x3c, !PT ;  /* 0x0000001407070212 */ /* 0x010fc600078e3cff */
[----:B------:R-:W4:Y:S01]  /*0ab0*/  @P1 LDG.E R20, desc[UR36][R16.64+0xbc] ;  /* 0x0000bc2410141981 */ /* 0x000f22000c1e1900 */
[----:B------:R-:W-:-:S03]  /*0ac0*/  @P0 LOP3.LUT R9, R9, R22, RZ, 0x3c, !PT ;  /* 0x0000001609090212 */ /* 0x000fc600078e3cff */
[----:B------:R-:W4:Y:S01]  /*0ad0*/  @P1 LDG.E R22, desc[UR36][R16.64+0xc4] ;  /* 0x0000c42410161981 */ /* 0x000f22000c1e1900 */
[----:B------:R-:W-:-:S03]  /*0ae0*/  @P0 LOP3.LUT R8, R8, R27, RZ, 0x3c, !PT ;  /* 0x0000001b08080212 */ /* 0x000fc600078e3cff */
[----:B------:R-:W4:Y:S01]  /*0af0*/  @P2 LDG.E R27, desc[UR36][R16.64+0xcc] ;  /* 0x0000cc24101b2981 */ /* 0x000f22000c1e1900 */
[----:B------:R-:W-:-:S03]  /*0b00*/  LOP3.LUT P0, RZ, R44, 0x8000, RZ, 0xc0, !PT ;  /* 0x000080002cff7812 */ /* 0x000fc6000780c0ff */
[----:B------:R-:W4:Y:S10]  /*0b10*/  @P6 LDG.E R44, desc[UR36][R16.64+0x128] ;  /* 0x00012824102c6981 */ /* 0x000f34000c1e1900 */
[----:B------:R-:W4:Y:S04]  /*0b20*/  @P0 LDG.E R57, desc[UR36][R16.64+0x12c] ;  /* 0x00012c2410390981 */ /* 0x000f28000c1e1900 */
[----:B------:R-:W4:Y:S04]  /*0b30*/  @P0 LDG.E R59, desc[UR36][R16.64+0x130] ;  /* 0x00013024103b0981 */ /* 0x000f28000c1e1900 */
[----:B------:R-:W4:Y:S04]  /*0b40*/  @P0 LDG.E R48, desc[UR36][R16.64+0x134] ;  /* 0x0001342410300981 */ /* 0x000f28000c1e1900 */
[----:B------:R-:W4:Y:S04]  /*0b50*/  @P0 LDG.E R50, desc[UR36][R16.64+0x13c] ;  /* 0x00013c2410320981 */ /* 0x000f28000c1e1900 */
[----:B------:R-:W4:Y:S01]  /*0b60*/  @P0 LDG.E R61, desc[UR36][R16.64+0x138] ;  /* 0x00013824103d0981 */ /* 0x000f22000c1e1900 */
[----:B------:R-:W-:-:S04]  /*0b70*/  @P1 LOP3.LUT R10, R10, R21, RZ, 0x3c, !PT ;  /* 0x000000150a0a1212 */ /* 0x000fc800078e3cff */
[----:B------:R-:W-:Y:S01]  /*0b80*/  @P2 LOP3.LUT R10, R10, R19, RZ, 0x3c, !PT ;  /* 0x000000130a0a2212 */ /* 0x000fe200078e3cff */
[----:B------:R-:W-:-:S03]  /*0b90*/  UIADD3 UR4, UPT, UPT, UR4, 0x10, URZ ;  /* 0x0000001004047890 */ /* 0x000fc6000fffe0ff */
[----:B------:R-:W-:Y:S01]  /*0ba0*/  @P3 LOP3.LUT R10, R10, R31, RZ, 0x3c, !PT ;  /* 0x0000001f0a0a3212 */ /* 0x000fe200078e3cff */
[----:B------:R-:W-:-:S03]  /*0bb0*/  UISETP.NE.AND UP0, UPT, UR4, 0x20, UPT ;  /* 0x000000200400788c */ /* 0x000fc6000bf05270 */
        /* <DEDUP_REMOVED lines=31> */
[----:B------:R-:W-:Y:S01]  /*0db0*/  @P0 LOP3.LUT R8, R8, R61, RZ, 0x3c, !PT ;  /* 0x0000003d08080212 */ /* 0x000fe200078e3cff */
[----:B------:R-:W-:Y:S06]  /*0dc0*/  BRA.U UP0, `(.L_x_5) ;  /* 0xfffffff5004c7547 */ /* 0x000fec000b83ffff */
[----:B------:R-:W-:-:S05]  /*0dd0*/  VIADD R18, R18, 0x1 ;  /* 0x0000000112127836 */ /* 0x000fca0000000000 */
[----:B------:R-:W-:-:S13]  /*0de0*/  ISETP.NE.AND P0, PT, R18, 0x5, PT ;  /* 0x000000051200780c */ /* 0x000fda0003f05270 */
[----:B------:R-:W-:Y:S05]  /*0df0*/  @P0 BRA `(.L_x_6) ;  /* 0xfffffff400300947 */ /* 0x000fea000383ffff */
[----:B------:R0:W-:Y:S01]  /*0e00*/  STL.64 [R1+0x8], R6 ;  /* 0x0000080601007387 */ /* 0x0001e20000100a00 */
[----:B------:R-:W-:-:S03]  /*0e10*/  ISETP.NE.U32.AND P0, PT, R30, 0x1, PT ;  /* 0x000000011e00780c */ /* 0x000fc60003f05070 */
[----:B------:R0:W-:Y:S01]  /*0e20*/  STL.64 [R1+0x10], R8 ;  /* 0x0000100801007387 */ /* 0x0001e20000100a00 */
[----:B------:R-:W-:-:S03]  /*0e30*/  ISETP.NE.AND.EX P0, PT, RZ, RZ, PT, P0 ;  /* 0x000000ffff00720c */ /* 0x000fc60003f05300 */
[----:B------:R0:W-:Y:S10]  /*0e40*/  STL [R1+0x4], R10 ;  /* 0x0000040a01007387 */ /* 0x0001f40000100800 */
[----:B0-----:R-:W-:Y:S05]  /*0e50*/  @!P0 BRA `(.L_x_4) ;  /* 0x0000001400e48947 */ /* 0x001fea0003800000 */
[----:B------:R-:W-:Y:S01]  /*0e60*/  IMAD.MOV.U32 R10, RZ, RZ, RZ ;  /* 0x000000ffff0a7224 */ /* 0x000fe200078e00ff */
[----:B------:R-:W-:Y:S01]  /*0e70*/  CS2R R6, SRZ ;  /* 0x0000000000067805 */ /* 0x000fe2000001ff00 */
[----:B------:R-:W-:Y:S01]  /*0e80*/  IMAD.MOV.U32 R18, RZ, RZ, RZ ;  /* 0x000000ffff127224 */ /* 0x000fe200078e00ff */
[----:B------:R-:W-:-:S07]  /*0e90*/  CS2R R8, SRZ ;  /* 0x0000000000087805 */ /* 0x000fce000001ff00 */
.L_x_8:
[----:B------:R-:W-:-:S06]  /*0ea0*/  IMAD R11, R18, 0x4, R1 ;  /* 0x00000004120b7824 */ /* 0x000fcc00078e0201 */
[----:B------:R-:W5:Y:S01]  /*0eb0*/  LDL R11, [R11+0x4] ;  /* 0x000004000b0b7983 */ /* 0x000f620000100800 */
[----:B------:R-:W-:Y:S01]  /*0ec0*/  IMAD.SHL.U32 R15, R18, 0x20, RZ ;  /* 0x00000020120f7824 */ /* 0x000fe200078e00ff */
[----:B------:R-:W-:-:S06]  /*0ed0*/  UMOV UR4, URZ ;  /* 0x000000ff00047c82 */ /* 0x000fcc0008000000 */
.L_x_7:
        /* <DEDUP_REMOVED lines=181> */
[----:B0-----:R-:W-:Y:S05]  /*1a30*/  @P0 BRA `(.L_x_4) ;  /* 0x0000000800ec0947 */ /* 0x001fea0003800000 */
[----:B------:R-:W-:Y:S01]  /*1a40*/  IMAD.MOV.U32 R10, RZ, RZ, RZ ;  /* 0x000000ffff0a7224 */ /* 0x000fe200078e00ff */
[----:B------:R-:W-:Y:S01]  /*1a50*/  CS2R R6, SRZ ;  /* 0x0000000000067805 */ /* 0x000fe2000001ff00 */
[----:B------:R-:W-:Y:S01]  /*1a60*/  IMAD.MOV.U32 R18, RZ, RZ, RZ ;  /* 0x000000ffff127224 */ /* 0x000fe200078e00ff */
[----:B------:R-:W-:-:S07]  /*1a70*/  CS2R R8, SRZ ;  /* 0x0000000000087805 */ /* 0x000fce000001ff00 */
.L_x_10:
[----:B------:R-:W-:-:S06]  /*1a80*/  IMAD R11, R18, 0x4, R1 ;  /* 0x00000004120b7824 */ /* 0x000fcc00078e0201 */
[----:B------:R-:W5:Y:S01]  /*1a90*/  LDL R11, [R11+0x4] ;  /* 0x000004000b0b7983 */ /* 0x000f620000100800 */
[----:B------:R-:W-:Y:S01]  /*1aa0*/  IMAD.SHL.U32 R15, R18, 0x20, RZ ;  /* 0x00000020120f7824 */ /* 0x000fe200078e00ff */
[----:B------:R-:W-:-:S06]  /*1ab0*/  UMOV UR4, URZ ;  /* 0x000000ff00047c82 */ /* 0x000fcc0008000000 */
.L_x_9:
        /* <DEDUP_REMOVED lines=176> */
[----:B------:R0:W-:Y:S04]  /*25c0*/  STL.64 [R1+0x8], R6 ;  /* 0x0000080601007387 */ /* 0x0001e80000100a00 */
[----:B------:R0:W-:Y:S04]  /*25d0*/  STL.64 [R1+0x10], R8 ;  /* 0x0000100801007387 */ /* 0x0001e80000100a00 */
[----:B------:R0:W-:Y:S02]  /*25e0*/  STL [R1+0x4], R10 ;  /* 0x0000040a01007387 */ /* 0x0001e40000100800 */
.L_x_4:
[----:B------:R-:W-:Y:S05]  /*25f0*/  BSYNC.RECONVERGENT B2 ;  /* 0x0000000000027941 */ /* 0x000fea0003800200 */
.L_x_3:
[----:B------:R-:W-:Y:S01]  /*2600*/  ISETP.GT.U32.AND P0, PT, R5, 0x3, PT ;  /* 0x000000030500780c */ /* 0x000fe20003f04070 */
[----:B------:R-:W-:Y:S01]  /*2610*/  VIADD R3, R3, 0x1 ;  /* 0x0000000103037836 */ /* 0x000fe20000000000 */
[--C-:B------:R-:W-:Y:S02]  /*2620*/  SHF.R.U64 R5, R5, 0x2, R14.reuse ;  /* 0x0000000205057819 */ /* 0x100fe4000000120e */
[----:B------:R-:W-:Y:S02]  /*2630*/  ISETP.GT.U32.AND.EX P0, PT, R14, RZ, PT, P0 ;  /* 0x000000ff0e00720c */ /* 0x000fe40003f04100 */
[----:B------:R-:W-:-:S11]  /*2640*/  SHF.R.U32.HI R14, RZ, 0x2, R14 ;  /* 0x00000002ff0e7819 */ /* 0x000fd6000001160e */
[----:B------:R-:W-:Y:S05]  /*2650*/  @P0 BRA `(.L_x_11) ;  /* 0xffffffd800ec0947 */ /* 0x000fea000383ffff */
[----:B------:R-:W-:Y:S05]  /*2660*/  BSYNC.RECONVERGENT B1 ;  /* 0x0000000000017941 */ /* 0x000fea0003800200 */
.L_x_2:
[----:B------:R-:W-:Y:S02]  /*2670*/  IMAD.MOV.U32 R3, RZ, RZ, RZ ;  /* 0x000000ffff037224 */ /* 0x000fe400078e00ff */
[----:B------:R-:W-:Y:S02]  /*2680*/  IMAD.MOV.U32 R5, RZ, RZ, R45 ;  /* 0x000000ffff057224 */ /* 0x000fe400078e002d */
[----:B------:R-:W-:-:S07]  /*2690*/  IMAD.MOV.U32 R14, RZ, RZ, R0 ;  /* 0x000000ffff0e7224 */ /* 0x000fce00078e0000 */
.L_x_20:
[----:B------:R-:W-:Y:S01]  /*26a0*/  LOP3.LUT R30, R5, 0x3, RZ, 0xc0, !PT ;  /* 0x00000003051e7812 */ /* 0x000fe200078ec0ff */
[----:B------:R-:W-:Y:S03]  /*26b0*/  BSSY.RECONVERGENT B1, `(.L_x_12) ;  /* 0x000023d000017945 */ /* 0x000fe60003800200 */
[----:B------:R-:W-:-:S04]  /*26c0*/  ISETP.NE.U32.AND P0, PT, R30, RZ, PT ;  /* 0x000000ff1e00720c */ /* 0x000fc80003f05070 */
[----:B------:R-:W-:-:S13]  /*26d0*/  ISETP.NE.AND.EX P0, PT, RZ, RZ, PT, P0 ;  /* 0x000000ffff00720c */ /* 0x000fda0003f05300 */
[----:B-1----:R-:W-:Y:S05]  /*26e0*/  @!P0 BRA `(.L_x_13) ;  /* 0x0000002000e48947 */ /* 0x002fea0003800000 */
[----:B------:R-:W1:Y:S01]  /*26f0*/  LDC.64 R12, c[0x4][0x10] ;  /* 0x01000400ff0c7b82 */ /* 0x000e620000000a00 */
[----:B0-----:R-:W-:Y:S01]  /*2700*/  IMAD.MOV.U32 R10, RZ, RZ, RZ ;  /* 0x000000ffff0a7224 */ /* 0x001fe200078e00ff */
[----:B------:R-:W-:Y:S01]  /*2710*/  CS2R R6, SRZ ;  /* 0x0000000000067805 */ /* 0x000fe2000001ff00 */
[----:B------:R-:W-:Y:S01]  /*2720*/  IMAD.MOV.U32 R18, RZ, RZ, RZ ;  /* 0x000000ffff127224 */ /* 0x000fe200078e00ff */
[----:B------:R-:W-:Y:S01]  /*2730*/  CS2R R8, SRZ ;  /* 0x0000000000087805 */ /* 0x000fe2000001ff00 */
[----:B-1----:R-:W-:-:S07]  /*2740*/  IMAD.WIDE.U32 R12, R3, 0xc80, R12 ;  /* 0x00000c80030c7825 */ /* 0x002fce00078e000c */
.L_x_15:
[----:B------:R-:W-:-:S06]  /*2750*/  IMAD R11, R18, 0x4, R1 ;  /* 0x00000004120b7824 */ /* 0x000fcc00078e0201 */
[----:B------:R-:W5:Y:S01]  /*2760*/  LDL R11, [R11+0x4] ;  /* 0x000004000b0b7983 */ /* 0x000f620000100800 */
[----:B------:R-:W-:Y:S01]  /*2770*/  IMAD.SHL.U32 R15, R18, 0x20, RZ ;  /* 0x00000020120f7824 */ /* 0x000fe200078e00ff */
[----:B------:R-:W-:-:S06]  /*2780*/  UMOV UR4, URZ ;  /* 0x000000ff00047c82 */ /* 0x000fcc0008000000 */
.L_x_14:
        /* <DEDUP_REMOVED lines=181> */
[----:B-1----:R-:W-:Y:S05]  /*32e0*/  @!P0 BRA `(.L_x_13) ;  /* 0x0000001400e48947 */ /* 0x002fea0003800000 */
[----:B------:R-:W-:Y:S01]  /*32f0*/  IMAD.MOV.U32 R10, RZ, RZ, RZ ;  /* 0x000000ffff0a7224 */ /* 0x000fe200078e00ff */
[----:B------:R-:W-:Y:S01]  /*3300*/  CS2R R6, SRZ ;  /* 0x0000000000067805 */ /* 0x000fe2000001ff00 */
[----:B------:R-:W-:Y:S01]  /*3310*/  IMAD.MOV.U32 R18, RZ, RZ, RZ ;  /* 0x000000ffff127224 */ /* 0x000fe200078e00ff */
[----:B------:R-:W-:-:S07]  /*3320*/  CS2R R8, SRZ ;  /* 0x0000000000087805 */ /* 0x000fce000001ff00 */
.L_x_17:
[----:B------:R-:W-:-:S06]  /*3330*/  IMAD R11, R18, 0x4, R1 ;  /* 0x00000004120b7824 */ /* 0x000fcc00078e0201 */
[----:B------:R-:W5:Y:S01]  /*3340*/  LDL R11, [R11+0x4] ;  /* 0x000004000b0b7983 */ /* 0x000f620000100800 */
[----:B------:R-:W-:Y:S01]  /*3350*/  IMAD.SHL.U32 R15, R18, 0x20, RZ ;  /* 0x00000020120f7824 */ /* 0x000fe200078e00ff */
[----:B------:R-:W-:-:S06]  /*3360*/  UMOV UR4, URZ ;  /* 0x000000ff00047c82 */ /* 0x000fcc0008000000 */
.L_x_16:
        /* <DEDUP_REMOVED lines=181> */
[----:B-1----:R-:W-:Y:S05]  /*3ec0*/  @P0 BRA `(.L_x_13) ;  /* 0x0000000800ec0947 */ /* 0x002fea0003800000 */
[----:B------:R-:W-:Y:S01]  /*3ed0*/  IMAD.MOV.U32 R10, RZ, RZ, RZ ;  /* 0x000000ffff0a7224 */ /* 0x000fe200078e00ff */
[----:B------:R-:W-:Y:S01]  /*3ee0*/  CS2R R6, SRZ ;  /* 0x0000000000067805 */ /* 0x000fe2000001ff00 */
[----:B------:R-:W-:Y:S01]  /*3ef0*/  IMAD.MOV.U32 R18, RZ, RZ, RZ ;  /* 0x000000ffff127224 */ /* 0x000fe200078e00ff */
[----:B------:R-:W-:-:S07]  /*3f00*/  CS2R R8, SRZ ;  /* 0x0000000000087805 */ /* 0x000fce000001ff00 */
.L_x_19:
[----:B------:R-:W-:-:S06]  /*3f10*/  IMAD R11, R18, 0x4, R1 ;  /* 0x00000004120b7824 */ /* 0x000fcc00078e0201 */
[----:B------:R-:W5:Y:S01]  /*3f20*/  LDL R11, [R11+0x4] ;  /* 0x000004000b0b7983 */ /* 0x000f620000100800 */
[----:B------:R-:W-:Y:S01]  /*3f30*/  IMAD.SHL.U32 R15, R18, 0x20, RZ ;  /* 0x00000020120f7824 */ /* 0x000fe200078e00ff */
[----:B------:R-:W-:-:S06]  /*3f40*/  UMOV UR4, URZ ;  /* 0x000000ff00047c82 */ /* 0x000fcc0008000000 */
.L_x_18:
        /* <DEDUP_REMOVED lines=179> */
.L_x_13:
[----:B------:R-:W-:Y:S05]  /*4a80*/  BSYNC.RECONVERGENT B1 ;  /* 0x0000000000017941 */ /* 0x000fea0003800200 */
.L_x_12:
[----:B------:R-:W-:Y:S01]  /*4a90*/  ISETP.GT.U32.AND P0, PT, R5, 0x3, PT ;  /* 0x000000030500780c */ /* 0x000fe20003f04070 */
[----:B------:R-:W-:Y:S01]  /*4aa0*/  VIADD R3, R3, 0x1 ;  /* 0x0000000103037836 */ /* 0x000fe20000000000 */
[--C-:B------:R-:W-:Y:S02]  /*4ab0*/  SHF.R.U64 R5, R5, 0x2, R14.reuse ;  /* 0x0000000205057819 */ /* 0x100fe4000000120e */
[----:B------:R-:W-:Y:S02]  /*4ac0*/  ISETP.GT.U32.AND.EX P0, PT, R14, RZ, PT, P0 ;  /* 0x000000ff0e00720c */ /* 0x000fe40003f04100 */
[----:B------:R-:W-:-:S11]  /*4ad0*/  SHF.R.U32.HI R14, RZ, 0x2, R14 ;  /* 0x00000002ff0e7819 */ /* 0x000fd6000001160e */
[----:B------:R-:W-:Y:S05]  /*4ae0*/  @P0 BRA `(.L_x_20) ;  /* 0xffffffd800ec0947 */ /* 0x000fea000383ffff */
.L_x_1:
[----:B------:R-:W-:Y:S05]  /*4af0*/  BSYNC.RECONVERGENT B0 ;  /* 0x0000000000007941 */ /* 0x000fea0003800200 */
.L_x_0:
[----:B------:R-:W2:Y:S01]  /*4b00*/  LDC.64 R14, c[0x0][0x380] ;  /* 0x0000e000ff0e7b82 */ /* 0x000ea20000000a00 */
[----:B-1----:R-:W-:Y:S01]  /*4b10*/  IMAD R4, R45, 0x587c5, R4 ;  /* 0x000587c52d047824 */ /* 0x002fe200078e0204 */
[----:B------:R-:W-:Y:S01]  /*4b20*/  STL.64 [R1+0x18], RZ ;  /* 0x000018ff01007387 */ /* 0x000fe20000100a00 */
[----:B------:R-:W-:Y:S01]  /*4b30*/  IMAD R5, R0, 0x61ab8, RZ ;  /* 0x00061ab800057824 */ /* 0x000fe200078e02ff */
[----:B------:R-:W-:Y:S01]  /*4b40*/  UMOV UR4, 0x10 ;  /* 0x0000001000047882 */ /* 0x000fe20000000000 */
[----:B------:R-:W-:Y:S01]  /*4b50*/  IMAD.MOV.U32 R18, RZ, RZ, R45 ;  /* 0x000000ffff127224 */ /* 0x000fe200078e002d */
[----:B------:R1:W-:Y:S01]  /*4b60*/  STL [R1], R4 ;  /* 0x0000000401007387 */ /* 0x0003e20000100800 */
[----:B------:R-:W-:Y:S02]  /*4b70*/  IMAD.MOV.U32 R19, RZ, RZ, RZ ;  /* 0x000000ffff137224 */ /* 0x000fe400078e00ff */
[----:B------:R-:W-:Y:S01]  /*4b80*/  IMAD.MOV.U32 R16, RZ, RZ, 0x3b0d722e ;  /* 0x3b0d722eff107424 */ /* 0x000fe200078e00ff */
[----:B------:R3:W-:Y:S01]  /*4b90*/  STL [R1+0x20], RZ ;  /* 0x000020ff01007387 */ /* 0x0007e20000100800 */
[----:B------:R-:W-:-:S02]  /*4ba0*/  IMAD.MOV.U32 R17, RZ, RZ, 0x3f7fe6a5 ;  /* 0x3f7fe6a5ff117424 */ /* 0x000fc400078e00ff */
[----:B0-----:R-:W-:Y:S01]  /*4bb0*/  IMAD.MOV.U32 R6, RZ, RZ, 0x7c4199fe ;  /* 0x7c4199feff067424 */ /* 0x001fe200078e00ff */
[----:B------:R3:W-:Y:S01]  /*4bc0*/  STL.64 [R1+0x28], RZ ;  /* 0x000028ff01007387 */ /* 0x0007e20000100a00 */
[----:B------:R-:W-:Y:S02]  /*4bd0*/  IMAD.MOV.U32 R7, RZ, RZ, 0x3fd6c760 ;  /* 0x3fd6c760ff077424 */ /* 0x000fe400078e00ff */
[----:B------:R-:W-:Y:S02]  /*4be0*/  IMAD.MOV.U32 R8, RZ, RZ, 0x27c39368 ;  /* 0x27c39368ff087424 */ /* 0x000fe400078e00ff */
[----:B------:R-:W-:Y:S02]  /*4bf0*/  IMAD.MOV.U32 R9, RZ, RZ, 0x3fdb489d ;  /* 0x3fdb489dff097424 */ /* 0x000fe400078e00ff */
[----:B------:R-:W-:Y:S02]  /*4c00*/  IMAD.MOV.U32 R10, RZ, RZ, 0x5b91f70e ;  /* 0x5b91f70eff0a7424 */ /* 0x000fe400078e00ff */
[----:B------:R-:W-:-:S02]  /*4c10*/  IMAD.MOV.U32 R11, RZ, RZ, 0x3fc76e93 ;  /* 0x3fc76e93ff0b7424 */ /* 0x000fc400078e00ff */
[----:B--2---:R-:W-:-:S04]  /*4c20*/  IMAD.WIDE.U32 R14, R45, 0x61ab8, R14 ;  /* 0x00061ab82d0e7825 */ /* 0x004fc800078e000e */
[----:B------:R-:W-:Y:S01]  /*4c30*/  IMAD.IADD R5, R15, 0x1, R5 ;  /* 0x000000010f057824 */ /* 0x000fe200078e0205 */
[----:B------:R-:W-:Y:S01]  /*4c40*/  IADD3 R0, P0, PT, R14, 0xd8, RZ ;  /* 0x000000d80e007810 */ /* 0x000fe20007f1e0ff */
[----:B-1----:R-:W-:Y:S02]  /*4c50*/  IMAD.MOV.U32 R4, RZ, RZ, R14 ;  /* 0x000000ffff047224 */ /* 0x002fe400078e000e */
[----:B------:R-:W-:Y:S02]  /*4c60*/  IMAD.MOV.U32 R12, RZ, RZ, -0x409a2403 ;  /* 0xbf65dbfdff0c7424 */ /* 0x000fe400078e00ff */
[----:B------:R-:W-:Y:S01]  /*4c70*/  IMAD.MOV.U32 R13, RZ, RZ, 0x3fd174ee ;  /* 0x3fd174eeff0d7424 */ /* 0x000fe200078e00ff */
[----:B------:R3:W-:Y:S01]  /*4c80*/  STG.E.64 desc[UR36][R4.64+0x8], R18 ;  /* 0x0000081204007986 */ /* 0x0007e2000c101b24 */
[----:B------:R-:W-:Y:S02]  /*4c90*/  IMAD.MOV.U32 R44, RZ, RZ, RZ ;  /* 0x000000ffff2c7224 */ /* 0x000fe400078e00ff */
[----:B------:R-:W-:Y:S01]  /*4ca0*/  IMAD.X R3, RZ, RZ, R5, P0 ;  /* 0x000000ffff037224 */ /* 0x000fe200000e0605 */
[----:B------:R3:W-:Y:S04]  /*4cb0*/  STG.E.64 desc[UR36][R4.64+0x10], R16 ;  /* 0x0000101004007986 */ /* 0x0007e8000c101b24 */
[----:B------:R3:W-:Y:S04]  /*4cc0*/  STG.E.64 desc[UR36][R4.64+0x18], R6 ;  /* 0x0000180604007986 */ /* 0x0007e8000c101b24 */
[----:B------:R3:W-:Y:S04]  /*4cd0*/  STG.E.64 desc[UR36][R4.64+0x20], R8 ;  /* 0x0000200804007986 */ /* 0x0007e8000c101b24 */
[----:B------:R3:W-:Y:S04]  /*4ce0*/  STG.E.64 desc[UR36][R4.64+0x28], R10 ;  /* 0x0000280a04007986 */ /* 0x0007e8000c101b24 */
[----:B------:R3:W-:Y:S04]  /*4cf0*/  STG.E.64 desc[UR36][R4.64+0x30], R12 ;  /* 0x0000300c04007986 */ /* 0x0007e8000c101b24 */
[----:B------:R3:W-:Y:S04]  /*4d00*/  STG.E.64 desc[UR36][R4.64], R44 ;  /* 0x0000002c04007986 */ /* 0x0007e8000c101b24 */
[----:B------:R3:W-:Y:S04]  /*4d10*/  STG.E.64 desc[UR36][R4.64+0x38], RZ ;  /* 0x000038ff04007986 */ /* 0x0007e8000c101b24 */
        /* <DEDUP_REMOVED lines=14> */
[----:B------:R3:W-:Y:S02]  /*4e00*/  STG.E.64 desc[UR36][R4.64+0xb0], RZ ;  /* 0x0000b0ff04007986 */ /* 0x0007e4000c101b24 */
.L_x_21:
[----:B0--3--:R-:W-:Y:S01]  /*4e10*/  IMAD.MOV.U32 R6, RZ, RZ, R0 ;  /* 0x000000ffff067224 */ /* 0x009fe200078e0000 */
[----:B------:R-:W-:Y:S01]  /*4e20*/  UIADD3 UR4, UPT, UPT, UR4, 0x80, URZ ;  /* 0x0000008004047890 */ /* 0x000fe2000fffe0ff */
[----:B------:R-:W-:-:S03]  /*4e30*/  IMAD.MOV.U32 R7, RZ, RZ, R3 ;  /* 0x000000ffff077224 */ /* 0x000fc600078e0003 */
[----:B------:R-:W-:Y:S01]  /*4e40*/  UISETP.NE.AND UP0, UPT, UR4, 0x2710, UPT ;  /* 0x000027100400788c */ /* 0x000fe2000bf05270 */
[----:B------:R-:W-:Y:S01]  /*4e50*/  IADD3 R0, P0, PT, R6, 0x400, RZ ;  /* 0x0000040006007810 */ /* 0x000fe20007f1e0ff */
[----:B------:R0:W-:Y:S04]  /*4e60*/  STG.E.64 desc[UR36][R6.64+-0x20], RZ ;  /* 0xffffe0ff06007986 */ /* 0x0001e8000c101b24 */
[----:B------:R0:W-:Y:S01]  /*4e70*/  STG.E.64 desc[UR36][R6.64+-0x18], RZ ;  /* 0xffffe8ff06007986 */ /* 0x0001e2000c101b24 */
[----:B------:R-:W-:-:S03]  /*4e80*/  IMAD.X R3, RZ, RZ, R7, P0 ;  /* 0x000000ffff037224 */ /* 0x000fc600000e0607 */
        /* <DEDUP_REMOVED lines=125> */
[----:B------:R0:W-:Y:S01]  /*5660*/  STG.E.64 desc[UR36][R6.64+0x3d8], RZ ;  /* 0x0003d8ff06007986 */ /* 0x0001e2000c101b24 */
[----:B------:R-:W-:Y:S05]  /*5670*/  BRA.U UP0, `(.L_x_21) ;  /* 0xfffffff500e47547 */ /* 0x000fea000b83ffff */
[----:B------:R1:W-:Y:S01]  /*5680*/  STG.E.64 desc[UR36][R4.64+0x138b8], RZ ;  /* 0x0138b8ff04007986 */ /* 0x0003e2000c101b24 */
[----:B------:R-:W-:Y:S01]  /*5690*/  IADD3 R0, P0, PT, R14, 0x139b0, RZ ;  /* 0x000139b00e007810 */ /* 0x000fe20007f1e0ff */
[----:B------:R-:W-:Y:S02]  /*56a0*/  UMOV UR4, 0x10 ;  /* 0x0000001000047882 */ /* 0x000fe40000000000 */
[----:B------:R1:W-:Y:S02]  /*56b0*/  STG.E.64 desc[UR36][R4.64+0x138c0], RZ ;  /* 0x0138c0ff04007986 */ /* 0x0003e4000c101b24 */
[----:B------:R-:W-:Y:S02]  /*56c0*/  IMAD.X R3, RZ, RZ, R5, P0 ;  /* 0x000000ffff037224 */ /* 0x000fe400000e0605 */
        /* <DEDUP_REMOVED lines=14> */
.L_x_22:
[----:B0-2---:R-:W-:Y:S01]  /*57b0*/  IMAD.MOV.U32 R6, RZ, RZ, R0 ;  /* 0x000000ffff067224 */ /* 0x005fe200078e0000 */
        /* <DEDUP_REMOVED lines=153> */
.L_x_23:
[----:B--23--:R-:W-:Y:S01]  /*6150*/  IMAD.MOV.U32 R6, RZ, RZ, R0 ;  /* 0x000000ffff067224 */ /* 0x00cfe200078e0000 */
        /* <DEDUP_REMOVED lines=153> */
.L_x_24:
[----:B---34-:R-:W-:Y:S01]  /*6af0*/  IMAD.MOV.U32 R6, RZ, RZ, R0 ;  /* 0x000000ffff067224 */ /* 0x018fe200078e0000 */
        /* <DEDUP_REMOVED lines=153> */
.L_x_25:
[----:B0123--:R-:W-:Y:S01]  /*7490*/  IMAD.MOV.U32 R4, RZ, RZ, R14 ;  /* 0x000000ffff047224 */ /* 0x00ffe200078e000e */
        /* <DEDUP_REMOVED lines=134> */
[----:B0-----:R-:W0:Y:S02]  /*7d00*/  LDC.64 R4, c[0x0][0x388] ;  /* 0x0000e200ff047b82 */ /* 0x001e240000000a00 */
[----:B0-----:R-:W2:Y:S01]  /*7d10*/  LDG.E.64 R4, desc[UR36][R4.64+0x40] ;  /* 0x0000402404047981 */ /* 0x001ea2000c1e1b00 */
[----:B------:R-:W-:Y:S01]  /*7d20*/  IMAD.MOV.U32 R52, RZ, RZ, RZ ;  /* 0x000000ffff347224 */ /* 0x000fe200078e00ff */
[----:B------:R-:W-:Y:S02]  /*7d30*/  CS2R R50, SRZ ;  /* 0x0000000000327805 */ /* 0x000fe4000001ff00 */
[----:B------:R-:W-:Y:S02]  /*7d40*/  CS2R R48, SRZ ;  /* 0x0000000000307805 */ /* 0x000fe4000001ff00 */
[----:B--2---:R-:W-:-:S04]  /*7d50*/  ISETP.GT.U32.AND P0, PT, R4, 0x1, PT ;  /* 0x000000010400780c */ /* 0x004fc80003f04070 */
[----:B------:R-:W-:-:S13]  /*7d60*/  ISETP.GT.AND.EX P0, PT, R5, RZ, PT, P0 ;  /* 0x000000ff0500720c */ /* 0x000fda0003f04300 */
[----:B------:R-:W-:Y:S05]  /*7d70*/  @!P0 BRA `(.L_x_26) ;  /* 0x0000002800748947 */ /* 0x000fea0003800000 */
[----:B------:R-:W-:Y:S01]  /*7d80*/  BSSY.RECONVERGENT B6, `(.L_x_26) ;  /* 0x000029c000067945 */ /* 0x000fe20003800200 */
[----:B------:R-:W-:Y:S01]  /*7d90*/  IMAD.MOV.U32 R47, RZ, RZ, 0x1 ;  /* 0x00000001ff2f7424 */ /* 0x000fe200078e00ff */
[----:B------:R-:W-:Y:S01]  /*7da0*/  CS2R R50, SRZ ;  /* 0x0000000000327805 */ /* 0x000fe2000001ff00 */
[----:B------:R-:W-:Y:S01]  /*7db0*/  IMAD.MOV.U32 R52, RZ, RZ, RZ ;  /* 0x000000ffff347224 */ /* 0x000fe200078e00ff */
[----:B------:R-:W-:Y:S02]  /*7dc0*/  CS2R R48, SRZ ;  /* 0x0000000000307805 */ /* 0x000fe4000001ff00 */
[----:B------:R-:W-:Y:S01]  /*7dd0*/  CS2R R62, SRZ ;  /* 0x00000000003e7805 */ /* 0x000fe2000001ff00 */
[----:B------:R-:W-:Y:S02]  /*7de0*/  IMAD.MOV.U32 R60, RZ, RZ, 0x3b0d722e ;  /* 0x3b0d722eff3c7424 */ /* 0x000fe400078e00ff */
[----:B------:R-:W-:Y:S02]  /*7df0*/  IMAD.MOV.U32 R61, RZ, RZ, 0x3f7fe6a5 ;  /* 0x3f7fe6a5ff3d7424 */ /* 0x000fe400078e00ff */
[----:B------:R-:W-:-:S02]  /*7e00*/  IMAD.MOV.U32 R16, RZ, RZ, 0x7c4199fe ;  /* 0x7c4199feff107424 */ /* 0x000fc400078e00ff */
[----:B------:R-:W-:Y:S02]  /*7e10*/  IMAD.MOV.U32 R17, RZ, RZ, 0x3fd6c760 ;  /* 0x3fd6c760ff117424 */ /* 0x000fe400078e00ff */
[----:B------:R-:W-:Y:S02]  /*7e20*/  IMAD.MOV.U32 R18, RZ, RZ, 0x27c39368 ;  /* 0x27c39368ff127424 */ /* 0x000fe400078e00ff */
[----:B------:R-:W-:Y:S02]  /*7e30*/  IMAD.MOV.U32 R19, RZ, RZ, 0x3fdb489d ;  /* 0x3fdb489dff137424 */ /* 0x000fe400078e00ff */
[----:B------:R-:W-:Y:S02]  /*7e40*/  IMAD.MOV.U32 R22, RZ, RZ, 0x5b91f70e ;  /* 0x5b91f70eff167424 */ /* 0x000fe400078e00ff */
[----:B------:R-:W-:Y:S02]  /*7e50*/  IMAD.MOV.U32 R23, RZ, RZ, 0x3fc76e93 ;  /* 0x3fc76e93ff177424 */ /* 0x000fe400078e00ff */
[----:B------:R-:W-:-:S02]  /*7e60*/  IMAD.MOV.U32 R24, RZ, RZ, -0x409a2403 ;  /* 0xbf65dbfdff187424 */ /* 0x000fc400078e00ff */
[----:B------:R-:W-:-:S07]  /*7e70*/  IMAD.MOV.U32 R25, RZ, RZ, 0x3fd174ee ;  /* 0x3fd174eeff197424 */ /* 0x000fce00078e00ff */
.L_x_72:
[----:B0-----:R-:W0:Y:S02]  /*7e80*/  LDC.64 R4, c[0x0][0x388] ;  /* 0x0000e200ff047b82 */ /* 0x001e240000000a00 */
[----:B0-----:R-:W2:Y:S04]  /*7e90*/  LDG.E.64 R26, desc[UR36][R4.64+0x18] ;  /* 0x00001824041a7981 */ /* 0x001ea8000c1e1b00 */
[----:B-----5:R0:W5:Y:S01]  /*7ea0*/  LDG.E.64 R28, desc[UR36][R4.64+0x8] ;  /* 0x00000824041c7981 */ /* 0x020162000c1e1b00 */
[----:B------:R-:W1:Y:S01]  /*7eb0*/  LDCU UR4, c[0x0][0x2f8] ;  /* 0x00005f00ff0477ac */ /* 0x000e620008000800 */
[----:B------:R-:W-:Y:S01]  /*7ec0*/  IADD3 R44, P1, PT, R46, 0x30, RZ ;  /* 0x000000302e2c7810 */ /* 0x000fe20007f3e0ff */
[----:B------:R-:W-:Y:S01]  /*7ed0*/  BSSY.RECONVERGENT B7, `(.L_x_27) ;  /* 0x000001e000077945 */ /* 0x000fe20003800200 */
[----:B------:R-:W-:-:S02]  /*7ee0*/  SHF.R.S32.HI R53, RZ, 0x1f, R45 ;  /* 0x0000001fff357819 */ /* 0x000fc4000001142d */
[----:B------:R-:W-:Y:S02]  /*7ef0*/  CS2R R30, SRZ ;  /* 0x00000000001e7805 */ /* 0x000fe4000001ff00 */
[----:B------:R-:W-:Y:S01]  /*7f00*/  P2R R54, PR, RZ, 0x2 ;  /* 0x00000002ff367803 */ /* 0x000fe20000000000 */
[----:B-1----:R-:W-:Y:S01]  /*7f10*/  VIADD R43, R44, -UR4 ;  /* 0x800000042c2b7c36 */ /* 0x002fe20008000000 */
[----:B--2---:R-:W-:Y:S01]  /*7f20*/  DSETP.GE.AND P0, PT, R60, R26, PT ;  /* 0x0000001a3c00722a */ /* 0x004fe20003f06000 */
[----:B------:R-:W-:Y:S02]  /*7f30*/  IMAD.MOV.U32 R32, RZ, RZ, R26 ;  /* 0x000000ffff207224 */ /* 0x000fe400078e001a */
[----:B------:R-:W-:-:S11]  /*7f40*/  IMAD.MOV.U32 R33, RZ, RZ, R27 ;  /* 0x000000ffff217224 */ /* 0x000fd600078e001b */
[----:B0-----:R-:W-:Y:S05]  /*7f50*/  @!P0 BRA `(.L_x_28) ;  /* 0x0000000000548947 */ /* 0x001fea0003800000 */
[----:B------:R-:W0:Y:S01]  /*7f60*/  LDC.64 R4, c[0x0][0x380] ;  /* 0x0000e000ff047b82 */ /* 0x000e220000000a00 */
[----:B------:R-:W-:Y:S01]  /*7f70*/  IMAD R3, R53, 0x61ab8, RZ ;  /* 0x00061ab835037824 */ /* 0x000fe200078e02ff */
[----:B------:R-:W-:Y:S01]  /*7f80*/  MOV R0, 0x0 ;  /* 0x0000000000007802 */ /* 0x000fe20000000f00 */
[----:B------:R1:W-:Y:S01]  /*7f90*/  STL.64 [R43], R62 ;  /* 0x0000003e2b007387 */ /* 0x0003e20000100a00 */
[----:B------:R-:W2:Y:S01]  /*7fa0*/  LDCU.64 UR4, c[0x4][0xb8] ;  /* 0x01001700ff0477ac */ /* 0x000ea20008000a00 */
[----:B----4-:R-:W-:Y:S02]  /*7fb0*/  IMAD.X R7, RZ, RZ, R2, P1 ;  /* 0x000000ffff077224 */ /* 0x010fe400008e0602 */
[----:B------:R-:W-:Y:S01]  /*7fc0*/  IMAD.MOV.U32 R6, RZ, RZ, R44 ;  /* 0x000000ffff067224 */ /* 0x000fe200078e002c */
[----:B------:R1:W3:Y:S01]  /*7fd0*/  LDC.64 R10, c[0x4][R0] ;  /* 0x01000000000a7b82 */ /* 0x0002e20000000a00 */
[----:B0-----:R-:W-:-:S04]  /*7fe0*/  IMAD.WIDE.U32 R4, R45, 0x61ab8, R4 ;  /* 0x00061ab82d047825 */ /* 0x001fc800078e0004 */
[----:B------:R-:W-:Y:S02]  /*7ff0*/  IMAD.IADD R5, R5, 0x1, R3 ;  /* 0x0000000105057824 */ /* 0x000fe400078e0203 */
[----:B------:R-:W-:-:S04]  /*8000*/  IMAD.WIDE R8, R52, 0x8, R4 ;  /* 0x0000000834087825 */ /* 0x000fc800078e0204 */
[----:B--2---:R-:W-:Y:S01]  /*8010*/  IMAD.U32 R4, RZ, RZ, UR4 ;  /* 0x00000004ff047e24 */ /* 0x004fe2000f8e00ff */
[----:B------:R1:W-:Y:S01]  /*8020*/  STG.E.64 desc[UR36][R8.64+0x40], R62 ;  /* 0x0000403e08007986 */ /* 0x0003e2000c101b24 */
[----:B------:R-:W-:Y:S02]  /*8030*/  IMAD.U32 R5, RZ, RZ, UR5 ;  /* 0x00000005ff057e24 */ /* 0x000fe4000f8e00ff */
[----:B---3--:R-:W-:-:S07]  /*8040*/  VIADD R52, R52, 0x1 ;  /* 0x0000000134347836 */ /* 0x008fce0000000000 */
[----:B------:R-:W-:-:S07]  /*8050*/  LEPC R20, `(.L_x_29) ;  /* 0x000000001014794e */ /* 0x000fce0000000000 */
[----:B-1---5:R-:W-:Y:S05]  /*8060*/  CALL.ABS.NOINC R10 ;  /* 0x000000000a007343 */ /* 0x022fea0003c00000 */
.L_x_29:
[----:B------:R-:W0:Y:S02]  /*8070*/  LDC.64 R32, c[0x0][0x388] ;  /* 0x0000e200ff207b82 */ /* 0x000e240000000a00 */
[----:B0-----:R-:W5:Y:S01]  /*8080*/  LDG.E.64 R32, desc[UR36][R32.64+0x18] ;  /* 0x0000182420207981 */ /* 0x001f62000c1e1b00 */
[----:B------:R-:W-:Y:S02]  /*8090*/  IMAD.MOV.U32 R30, RZ, RZ, 0x0 ;  /* 0x00000000ff1e7424 */ /* 0x000fe400078e00ff */
[----:B------:R-:W-:-:S07]  /*80a0*/  IMAD.MOV.U32 R31, RZ, RZ, 0x3ff00000 ;  /* 0x3ff00000ff1f7424 */ /* 0x000fce00078e00ff */
.L_x_28:
[----:B------:R-:W-:Y:S05]  /*80b0*/  BSYNC.RECONVERGENT B7 ;  /* 0x0000000000077941 */ /* 0x000fea0003800200 */
.L_x_27:
[----:B-----5:R-:W-:Y:S01]  /*80c0*/  DSETP.GE.AND P0, PT, R16, R32, PT ;  /* 0x000000201000722a */ /* 0x020fe20003f06000 */
[----:B------:R-:W-:Y:S01]  /*80d0*/  BSSY.RECONVERGENT B7, `(.L_x_30) ;  /* 0x000001c000077945 */ /* 0x000fe20003800200 */
[----:B------:R-:W-:Y:S01]  /*80e0*/  CS2R R34, SRZ ;  /* 0x0000000000227805 */ /* 0x000fe2000001ff00 */
[----:B------:R-:W-:Y:S02]  /*80f0*/  IMAD.MOV.U32 R36, RZ, RZ, R32 ;  /* 0x000000ffff247224 */ /* 0x000fe400078e0020 */
[----:B------:R-:W-:Y:S01]  /*8100*/  IMAD.MOV.U32 R37, RZ, RZ, R33 ;  /* 0x000000ffff257224 */ /* 0x000fe200078e0021 */
[----:B------:R-:W-:-:S08]  /*8110*/  P2R R55, PR, RZ, 0x1 ;  /* 0x00000001ff377803 */ /* 0x000fd00000000000 */
[----:B------:R-:W-:Y:S05]  /*8120*/  @!P0 BRA `(.L_x_31) ;  /* 0x0000000000588947 */ /* 0x000fea0003800000 */
[----:B------:R-:W0:Y:S01]  /*8130*/  LDC.64 R4, c[0x0][0x380] ;  /* 0x0000e000ff047b82 */ /* 0x000e220000000a00 */
[----:B------:R-:W-:Y:S01]  /*8140*/  IMAD R3, R53, 0x61ab8, RZ ;  /* 0x00061ab835037824 */ /* 0x000fe200078e02ff */
[----:B------:R-:W-:Y:S01]  /*8150*/  MOV R8, 0x0 ;  /* 0x0000000000087802 */ /* 0x000fe20000000f00 */
[----:B------:R1:W-:Y:S01]  /*8160*/  STL.64 [R43], R62 ;  /* 0x0000003e2b007387 */ /* 0x0003e20000100a00 */
[----:B------:R-:W2:Y:S01]  /*8170*/  LDCU.64 UR4, c[0x4][0xb8] ;  /* 0x01001700ff0477ac */ /* 0x000ea20008000a00 */
[----:B------:R-:W-:Y:S01]  /*8180*/  ISETP.NE.AND P0, PT, R54, RZ, PT ;  /* 0x000000ff3600720c */ /* 0x000fe20003f05270 */
[----:B----4-:R-:W-:Y:S02]  /*8190*/  IMAD.MOV.U32 R6, RZ, RZ, R44 ;  /* 0x000000ffff067224 */ /* 0x010fe400078e002c */
[----:B------:R-:W3:Y:S02]  /*81a0*/  LDC.64 R8, c[0x4][R8] ;  /* 0x0100000008087b82 */ /* 0x000ee40000000a00 */
[----:B------:R-:W-:-:S02]  /*81b0*/  IMAD.X R7, RZ, RZ, R2, P0 ;  /* 0x000000ffff077224 */ /* 0x000fc400000e0602 */
        /* <DEDUP_REMOVED lines=8> */
[----:B-1----:R-:W-:Y:S05]  /*8240*/  CALL.ABS.NOINC R8 ;  /* 0x0000000008007343 */ /* 0x002fea0003c00000 */
.L_x_32:
[----:B------:R-:W0:Y:S02]  /*8250*/  LDC.64 R36, c[0x0][0x388] ;  /* 0x0000e200ff247b82 */ /* 0x000e240000000a00 */
[----:B0-----:R-:W5:Y:S01]  /*8260*/  LDG.E.64 R36, desc[UR36][R36.64+0x18] ;  /* 0x0000182424247981 */ /* 0x001f62000c1e1b00 */
[----:B------:R-:W-:Y:S02]  /*8270*/  IMAD.MOV.U32 R34, RZ, RZ, 0x0 ;  /* 0x00000000ff227424 */ /* 0x000fe400078e00ff */
[----:B------:R-:W-:-:S07]  /*8280*/  IMAD.MOV.U32 R35, RZ, RZ, 0x3ff00000 ;  /* 0x3ff00000ff237424 */ /* 0x000fce00078e00ff */
.L_x_31:
[----:B------:R-:W-:Y:S05]  /*8290*/  BSYNC.RECONVERGENT B7 ;  /* 0x0000000000077941 */ /* 0x000fea0003800200 */
.L_x_30:
        /* <DEDUP_REMOVED lines=25> */
.L_x_35:
[----:B------:R-:W0:Y:S02]  /*8430*/  LDC.64 R40, c[0x0][0x388] ;  /* 0x0000e200ff287b82 */ /* 0x000e240000000a00 */
[----:B0-----:R-:W5:Y:S01]  /*8440*/  LDG.E.64 R40, desc[UR36][R40.64+0x18] ;  /* 0x0000182428287981 */ /* 0x001f62000c1e1b00 */
[----:B------:R-:W-:Y:S02]  /*8450*/  IMAD.MOV.U32 R38, RZ, RZ, 0x0 ;  /* 0x00000000ff267424 */ /* 0x000fe400078e00ff */
[----:B------:R-:W-:-:S07]  /*8460*/  IMAD.MOV.U32 R39, RZ, RZ, 0x3ff00000 ;  /* 0x3ff00000ff277424 */ /* 0x000fce00078e00ff */
.L_x_34:
[----:B------:R-:W-:Y:S05]  /*8470*/  BSYNC.RECONVERGENT B7 ;  /* 0x0000000000077941 */ /* 0x000fea0003800200 */
.L_x_33:
        /* <DEDUP_REMOVED lines=8> */
[----:B------:R-:W1:Y:S01]  /*8500*/  LDCU UR4, c[0x0][0x2f8] ;  /* 0x00005f00ff0477ac */ /* 0x000e620008000800 */
[----:B------:R-:W-:Y:S01]  /*8510*/  IMAD R3, R53, 0x61ab8, RZ ;  /* 0x00061ab835037824 */ /* 0x000fe200078e02ff */
[----:B------:R-:W-:Y:S01]  /*8520*/  MOV R8, 0x0 ;  /* 0x0000000000087802 */ /* 0x000fe20000000f00 */
[----:B----4-:R-:W-:Y:S01]  /*8530*/  IMAD.MOV.U32 R6, RZ, RZ, R44 ;  /* 0x000000ffff067224 */ /* 0x010fe200078e002c */
[----:B------:R-:W-:-:S04]  /*8540*/  ISETP.NE.AND P1, PT, R54, RZ, PT ;  /* 0x000000ff3600720c */ /* 0x000fc80003f25270 */
[----:B------:R-:W2:Y:S01]  /*8550*/  LDC.64 R8, c[0x4][R8] ;  /* 0x0100000008087b82 */ /* 0x000ea20000000a00 */
[----:B------:R-:W-:Y:S02]  /*8560*/  IMAD.X R7, RZ, RZ, R2, P1 ;  /* 0x000000ffff077224 */ /* 0x000fe400008e0602 */
[----:B0-----:R-:W-:-:S04]  /*8570*/  IMAD.WIDE.U32 R4, R45, 0x61ab8, R4 ;  /* 0x00061ab82d047825 */ /* 0x001fc800078e0004 */
[----:B------:R-:W-:Y:S01]  /*8580*/  IMAD.IADD R3, R5, 0x1, R3 ;  /* 0x0000000105037824 */ /* 0x000fe200078e0203 */
[----:B------:R-:W-:-:S05]  /*8590*/  IADD3 R10, P0, PT, R4, 0x3a9b8, RZ ;  /* 0x0003a9b8040a7810 */ /* 0x000fca0007f1e0ff */
[----:B------:R-:W-:Y:S02]  /*85a0*/  IMAD.X R11, RZ, RZ, R3, P0 ;  /* 0x000000ffff0b7224 */ /* 0x000fe400000e0603 */
[----:B-1----:R-:W-:Y:S01]  /*85b0*/  VIADD R3, R44, -UR4 ;  /* 0x800000042c037c36 */ /* 0x002fe20008000000 */
[----:B------:R-:W0:Y:S01]  /*85c0*/  LDCU.64 UR4, c[0x4][0xb8] ;  /* 0x01001700ff0477ac */ /* 0x000e220008000a00 */
[----:B------:R-:W-:-:S03]  /*85d0*/  IMAD.WIDE R10, R49, 0x8, R10 ;  /* 0x00000008310a7825 */ /* 0x000fc600078e020a */
[----:B------:R1:W-:Y:S01]  /*85e0*/  STL.64 [R3], R62 ;  /* 0x0000003e03007387 */ /* 0x0003e20000100a00 */
[----:B------:R-:W-:-:S03]  /*85f0*/  VIADD R49, R49, 0x1 ;  /* 0x0000000131317836 */ /* 0x000fc60000000000 */
[----:B------:R1:W-:Y:S01]  /*8600*/  STG.E.64 desc[UR36][R10.64+0x8], R62 ;  /* 0x0000083e0a007986 */ /* 0x0003e2000c101b24 */
[----:B0-----:R-:W-:Y:S02]  /*8610*/  IMAD.U32 R4, RZ, RZ, UR4 ;  /* 0x00000004ff047e24 */ /* 0x001fe4000f8e00ff */
[----:B--2---:R-:W-:-:S07]  /*8620*/  IMAD.U32 R5, RZ, RZ, UR5 ;  /* 0x00000005ff057e24 */ /* 0x004fce000f8e00ff */
[----:B------:R-:W-:-:S07]  /*8630*/  LEPC R20, `(.L_x_38) ;  /* 0x000000001014794e */ /* 0x000fce0000000000 */
[----:B-1----:R-:W-:Y:S05]  /*8640*/  CALL.ABS.NOINC R8 ;  /* 0x0000000008007343 */ /* 0x002fea0003c00000 */
.L_x_38:
[----:B------:R-:W0:Y:S02]  /*8650*/  LDC.64 R42, c[0x0][0x388] ;  /* 0x0000e200ff2a7b82 */ /* 0x000e240000000a00 */
[----:B0-----:R-:W5:Y:S01]  /*8660*/  LDG.E.64 R42, desc[UR36][R42.64+0x18] ;  /* 0x000018242a2a7981 */ /* 0x001f62000c1e1b00 */
[----:B------:R-:W-:Y:S02]  /*8670*/  IMAD.MOV.U32 R64, RZ, RZ, 0x0 ;  /* 0x00000000ff407424 */ /* 0x000fe400078e00ff */
[----:B------:R-:W-:-:S07]  /*8680*/  IMAD.MOV.U32 R65, RZ, RZ, 0x3ff00000 ;  /* 0x3ff00000ff417424 */ /* 0x000fce00078e00ff */
.L_x_37:
[----:B------:R-:W-:Y:S05]  /*8690*/  BSYNC.RECONVERGENT B7 ;  /* 0x0000000000077941 */ /* 0x000fea0003800200 */
.L_x_36:
[----:B-----5:R-:W-:Y:S01]  /*86a0*/  DSETP.GE.AND P0, PT, R24, R42, PT ;  /* 0x0000002a1800722a */ /* 0x020fe20003f06000 */
[----:B------:R-:W-:Y:S01]  /*86b0*/  BSSY.RECONVERGENT B7, `(.L_x_39) ;  /* 0x000001a000077945 */ /* 0x000fe20003800200 */
[----:B------:R-:W-:-:S04]  /*86c0*/  CS2R R4, SRZ ;  /* 0x0000000000047805 */ /* 0x000fc8000001ff00 */
        /* <DEDUP_REMOVED lines=10> */
[----:B-1----:R-:W-:Y:S01]  /*8770*/  VIADD R3, R44, -UR4 ;  /* 0x800000042c037c36 */ /* 0x002fe20008000000 */
[----:B------:R-:W1:Y:S01]  /*8780*/  LDCU.64 UR4, c[0x4][0xb8] ;  /* 0x01001700ff0477ac */ /* 0x000e620008000a00 */
[----:B0-----:R-:W-:-:S03]  /*8790*/  IMAD.WIDE.U32 R4, R45, 0x61ab8, R4 ;  /* 0x00061ab82d047825 */ /* 0x001fc600078e0004 */
[----:B------:R0:W-:Y:S01]  /*87a0*/  STL.64 [R3], R62 ;  /* 0x0000003e03007387 */ /* 0x0001e20000100a00 */
[----:B------:R-:W-:Y:S02]  /*87b0*/  IMAD.IADD R5, R5, 0x1, R53 ;  /* 0x0000000105057824 */ /* 0x000fe400078e0235 */
[----:B------:R-:W-:-:S04]  /*87c0*/  IMAD.WIDE R10, R48, 0x8, R4 ;  /* 0x00000008300a7825 */ /* 0x000fc800078e0204 */
[----:B------:R-:W-:Y:S01]  /*87d0*/  VIADD R48, R48, 0x1 ;  /* 0x0000000130307836 */ /* 0x000fe20000000000 */
[----:B------:R0:W-:Y:S01]  /*87e0*/  STG.E.64 desc[UR36][R10.64+0x4e240], R62 ;  /* 0x04e2403e0a007986 */ /* 0x0001e2000c101b24 */
[----:B-1----:R-:W-:Y:S02]  /*87f0*/  IMAD.U32 R4, RZ, RZ, UR4 ;  /* 0x00000004ff047e24 */ /* 0x002fe4000f8e00ff */
[----:B--2---:R-:W-:-:S07]  /*8800*/  IMAD.U32 R5, RZ, RZ, UR5 ;  /* 0x00000005ff057e24 */ /* 0x004fce000f8e00ff */
[----:B------:R-:W-:-:S07]  /*8810*/  LEPC R20, `(.L_x_41) ;  /* 0x000000001014794e */ /* 0x000fce0000000000 */
[----:B0-----:R-:W-:Y:S05]  /*8820*/  CALL.ABS.NOINC R8 ;  /* 0x0000000008007343 */ /* 0x001fea0003c00000 */
.L_x_41:
[----:B------:R-:W-:Y:S02]  /*8830*/  IMAD.MOV.U32 R4, RZ, RZ, 0x0 ;  /* 0x00000000ff047424 */ /* 0x000fe400078e00ff */
[----:B------:R-:W-:-:S07]  /*8840*/  IMAD.MOV.U32 R5, RZ, RZ, 0x3ff00000 ;  /* 0x3ff00000ff057424 */ /* 0x000fce00078e00ff */
.L_x_40:
[----:B------:R-:W-:Y:S05]  /*8850*/  BSYNC.RECONVERGENT B7 ;  /* 0x0000000000077941 */ /* 0x000fea0003800200 */
.L_x_39:
[----:B------:R-:W-:Y:S01]  /*8860*/  ISETP.NE.AND P0, PT, R55, RZ, PT ;  /* 0x000000ff3700720c */ /* 0x000fe20003f05270 */
[----:B------:R-:W0:Y:S01]  /*8870*/  LDC.64 R12, c[0x0][0x388] ;  /* 0x0000e200ff0c7b82 */ /* 0x000e220000000a00 */
[----:B------:R-:W-:Y:S02]  /*8880*/  ISETP.NE.AND P2, PT, R56, RZ, PT ;  /* 0x000000ff3800720c */ /* 0x000fe40003f45270 */
[----:B------:R-:W-:Y:S02]  /*8890*/  ISETP.NE.AND P3, PT, R57, RZ, PT ;  /* 0x000000ff3900720c */ /* 0x000fe40003f65270 */
[----:B------:R-:W-:-:S07]  /*88a0*/  ISETP.NE.AND P4, PT, R58, RZ, PT ;  /* 0x000000ff3a00720c */ /* 0x000fce0003f85270 */
[C-C-:B------:R-:W-:Y:S02]  /*88b0*/  DSETP.GE.OR P1, PT, R60.reuse, R26.reuse, !P0 ;  /* 0x0000001a3c00722a */ /* 0x140fe40004726400 */
[----:B------:R-:W-:-:S06]  /*88c0*/  DSETP.GE.AND P0, PT, R60, R26, PT ;  /* 0x0000001a3c00722a */ /* 0x000fcc0003f06000 */
[----:B------:R-:W-:Y:S02]  /*88d0*/  PLOP3.LUT P2, PT, P0, P2, PT, 0xf2, 0x2f ;  /* 0x00000000002f781c */ /* 0x000fe40000745e72 */
[----:B------:R-:W-:-:S04]  /*88e0*/  PLOP3.LUT P3, PT, P0, P3, PT, 0xf2, 0x2f ;  /* 0x00000000002f781c */ /* 0x000fc80000767e72 */
[----:B------:R-:W1:Y:S01]  /*88f0*/  @!P1 LDC.64 R56, c[0x0][0x390] ;  /* 0x0000e400ff389b82 */ /* 0x000e620000000a00 */
[----:B0-----:R-:W2:Y:S06]  /*8900*/  @!P1 LDG.E.64 R10, desc[UR36][R12.64+0x10] ;  /* 0x000010240c0a9981 */ /* 0x001eac000c1e1b00 */
[----:B------:R-:W3:Y:S01]  /*8910*/  @!P2 LDG.E.64 R14, desc[UR36][R12.64+0x10] ;  /* 0x000010240c0ea981 */ /* 0x000ee2000c1e1b00 */
[----:B----4-:R-:W0:Y:S03]  /*8920*/  @!P2 LDC.64 R6, c[0x0][0x390] ;  /* 0x0000e400ff06ab82 */ /* 0x010e260000000a00 */
[----:B------:R-:W4:Y:S04]  /*8930*/  @!P3 LDG.E.64 R54, desc[UR36][R12.64+0x10] ;  /* 0x000010240c36b981 */ /* 0x000f28000c1e1b00 */
[----:B-1----:R-:W2:Y:S01]  /*8940*/  @!P1 LDG.E.64 R20, desc[UR36][R56.64+0x8] ;  /* 0x0000082438149981 */ /* 0x002ea2000c1e1b00 */
[----:B------:R-:W1:Y:S03]  /*8950*/  @!P3 LDC.64 R8, c[0x0][0x390] ;  /* 0x0000e400ff08bb82 */ /* 0x000e660000000a00 */
[----:B0-----:R-:W3:Y:S04]  /*8960*/  @!P2 LDG.E.64 R6, desc[UR36][R6.64+0x10] ;  /* 0x000010240606a981 */ /* 0x001ee8000c1e1b00 */
[----:B-1----:R-:W4:Y:S01]  /*8970*/  @!P3 LDG.E.64 R8, desc[UR36][R8.64+0x18] ;  /* 0x000018240808b981 */ /* 0x002f22000c1e1b00 */
[----:B------:R-:W-:Y:S01]  /*8980*/  DSETP.GE.OR P6, PT, R16, R32, !P0 ;  /* 0x000000201000722a */ /* 0x000fe200047c6400 */
[----:B------:R-:W-:Y:S01]  /*8990*/  PLOP3.LUT P5, PT, P0, P4, PT, 0xf2, 0x2f ;  /* 0x00000000002f781c */ /* 0x000fe200007a9e72 */
[----:B--2---:R-:W-:Y:S01]  /*89a0*/  @!P1 DMUL R20, R10, R20 ;  /* 0x000000140a149228 */ /* 0x004fe20000000000 */
[----:B------:R-:W-:-:S07]  /*89b0*/  CS2R R10, SRZ ;  /* 0x00000000000a7805 */ /* 0x000fce000001ff00 */
[----:B------:R-:W-:Y:S02]  /*89c0*/  @!P1 DFMA R10, R20, R34, RZ ;  /* 0x00000022140a922b */ /* 0x000fe400000000ff */
[----:B---3--:R-:W-:Y:S02]  /*89d0*/  @!P2 DMUL R14, R14, R6 ;  /* 0x000000060e0ea228 */ /* 0x008fe40000000000 */
[----:B------:R-:W0:Y:S08]  /*89e0*/  @!P5 LDC.64 R20, c[0x0][0x390] ;  /* 0x0000e400ff14db82 */ /* 0x000e300000000a00 */
[----:B------:R-:W1:Y:S01]  /*89f0*/  @!P6 LDC.64 R6, c[0x0][0x390] ;  /* 0x0000e400ff06eb82 */ /* 0x000e620000000a00 */
[----:B------:R-:W-:Y:S01]  /*8a00*/  @!P2 DFMA R10, R14, R38, R10 ;  /* 0x000000260e0aa22b */ /* 0x000fe2000000000a */
[----:B------:R-:W2:Y:S01]  /*8a10*/  @!P6 LDG.E.64 R14, desc[UR36][R12.64+0x10] ;  /* 0x000010240c0ee981 */ /* 0x000ea2000c1e1b00 */
[----:B----4-:R-:W-:-:S03]  /*8a20*/  @!P3 DMUL R54, R54, R8 ;  /* 0x000000083636b228 */ /* 0x010fc60000000000 */
[----:B------:R-:W3:Y:S04]  /*8a30*/  @!P5 LDG.E.64 R8, desc[UR36][R12.64+0x10] ;  /* 0x000010240c08d981 */ /* 0x000ee8000c1e1b00 */
[----:B0-----:R-:W3:Y:S04]  /*8a40*/  @!P5 LDG.E.64 R20, desc[UR36][R20.64+0x20] ;  /* 0x000020241414d981 */ /* 0x001ee8000c1e1b00 */
[----:B-1----:R-:W2:Y:S01]  /*8a50*/  @!P6 LDG.E.64 R6, desc[UR36][R6.64+0x28] ;  /* 0x000028240606e981 */ /* 0x002ea2000c1e1b00 */
[----:B------:R-:W-:Y:S01]  /*8a60*/  DSETP.GE.AND P4, PT, R16, R32, PT ;  /* 0x000000201000722a */ /* 0x000fe20003f86000 */
[----:B------:R-:W-:-:S02]  /*8a70*/  IMAD.MOV.U32 R3, RZ, RZ, RZ ;  /* 0x000000ffff037224 */ /* 0x000fc400078e00ff */
[----:B------:R-:W-:-:S03]  /*8a80*/  @!P1 IMAD.MOV.U32 R3, RZ, RZ, 0x1 ;  /* 0x00000001ff039424 */ /* 0x000fc600078e00ff */
[----:B------:R-:W-:Y:S02]  /*8a90*/  DSETP.LTU.OR P1, PT, R18, R36, P4 ;  /* 0x000000241200722a */ /* 0x000fe40002729400 */
[----:B------:R-:W-:Y:S01]  /*8aa0*/  @!P3 DFMA R10, R54, R64, R10 ;  /* 0x00000040360ab22b */ /* 0x000fe2000000000a */
[----:B------:R-:W-:Y:S01]  /*8ab0*/  @!P2 IMAD.MOV.U32 R3, RZ, RZ, 0x1 ;  /* 0x00000001ff03a424 */ /* 0x000fe200078e00ff */
[----:B------:R-:W-:-:S10]  /*8ac0*/  DSETP.LTU.OR P2, PT, R22, R40, P4 ;  /* 0x000000281600722a */ /* 0x000fd40002749400 */
[----:B------:R-:W0:Y:S02]  /*8ad0*/  @!P1 LDC.64 R54, c[0x0][0x390] ;  /* 0x0000e400ff369b82 */ /* 0x000e240000000a00 */
[----:B0-----:R-:W4:Y:S01]  /*8ae0*/  @!P1 LDG.E.64 R54, desc[UR36][R54.64+0x38] ;  /* 0x0000382436369981 */ /* 0x001f22000c1e1b00 */
[----:B---3--:R-:W-:-:S03]  /*8af0*/  @!P5 DMUL R8, R8, R20 ;  /* 0x000000140808d228 */ /* 0x008fc60000000000 */
[----:B------:R-:W4:Y:S01]  /*8b00*/  @!P1 LDG.E.64 R20, desc[UR36][R12.64+0x10] ;  /* 0x000010240c149981 */ /* 0x000f22000c1e1b00 */
[----:B--2---:R-:W-:Y:S01]  /*8b10*/  @!P6 DMUL R14, R14, R6 ;  /* 0x000000060e0ee228 */ /* 0x004fe20000000000 */
[----:B------:R-:W0:Y:S03]  /*8b20*/  @!P2 LDC.64 R6, c[0x0][0x390] ;  /* 0x0000e400ff06ab82 */ /* 0x000e260000000a00 */
[----:B------:R-:W-:Y:S01]  /*8b30*/  @!P5 DFMA R10, R8, R4, R10 ;  /* 0x00000004080ad22b */ /* 0x000fe2000000000a */
[----:B------:R-:W-:-:S03]  /*8b40*/  CS2R R8, SRZ ;  /* 0x0000000000087805 */ /* 0x000fc6000001ff00 */
[----:B------:R-:W-:Y:S02]  /*8b50*/  @!P6 DFMA R8, R14, R30, RZ ;  /* 0x0000001e0e08e22b */ /* 0x000fe400000000ff */
[----:B------:R-:W2:Y:S04]  /*8b60*/  @!P2 LDG.E.64 R14, desc[UR36][R12.64+0x10] ;  /* 0x000010240c0ea981 */ /* 0x000ea8000c1e1b00 */
[----:B0-----:R-:W2:Y:S01]  /*8b70*/  @!P2 LDG.E.64 R6, desc[UR36][R6.64+0x40] ;  /* 0x000040240606a981 */ /* 0x001ea2000c1e1b00 */
[----:B------:R-:W-:Y:S01]  /*8b80*/  @!P3 IMAD.MOV.U32 R3, RZ, RZ, 0x1 ;  /* 0x00000001ff03b424 */ /* 0x000fe200078e00ff */
[----:B------:R-:W-:Y:S01]  /*8b90*/  DSETP.LTU.OR P3, PT, R24, R42, P4 ;  /* 0x0000002a1800722a */ /* 0x000fe20002769400 */
[----:B------:R-:W-:Y:S01]  /*8ba0*/  @!P5 IMAD.MOV.U32 R3, RZ, RZ, 0x1 ;  /* 0x00000001ff03d424 */ /* 0x000fe200078e00ff */
[----:B------:R-:W-:-:S02]  /*8bb0*/  DSETP.GE.OR P5, PT, R22, R40, !P0 ;  /* 0x000000281600722a */ /* 0x000fc400047a6400 */
[----:B----4-:R-:W-:-:S10]  /*8bc0*/  @!P1 DMUL R20, R20, R54 ;  /* 0x0000003614149228 */ /* 0x010fd40000000000 */
[----:B------:R-:W0:Y:S01]  /*8bd0*/  @!P3 LDC.64 R54, c[0x0][0x390] ;  /* 0x0000e400ff36bb82 */ /* 0x000e220000000a00 */
[----:B------:R-:W-:-:S07]  /*8be0*/  @!P1 DFMA R8, R20, R38, R8 ;  /* 0x000000261408922b */ /* 0x000fce0000000008 */
[----:B------:R-:W1:Y:S01]  /*8bf0*/  @!P5 LDC.64 R20, c[0x0][0x390] ;  /* 0x0000e400ff14db82 */ /* 0x000e620000000a00 */
[----:B0-----:R-:W3:Y:S01]  /*8c00*/  @!P3 LDG.E.64 R54, desc[UR36][R54.64+0x48] ;  /* 0x000048243636b981 */ /* 0x001ee2000c1e1b00 */
[----:B--2---:R-:W-:-:S03]  /*8c10*/  @!P2 DMUL R14, R14, R6 ;  /* 0x000000060e0ea228 */ /* 0x004fc60000000000 */
[----:B------:R-:W3:Y:S04]  /*8c20*/  @!P3 LDG.E.64 R6, desc[UR36][R12.64+0x10] ;  /* 0x000010240c06b981 */ /* 0x000ee8000c1e1b00 */
[----:B-1----:R-:W2:Y:S01]  /*8c30*/  @!P5 LDG.E.64 R20, desc[UR36][R20.64+0x78] ;  /* 0x000078241414d981 */ /* 0x002ea2000c1e1b00 */
[----:B------:R-:W-:-:S03]  /*8c40*/  @!P2 DFMA R8, R14, R64, R8 ;  /* 0x000000400e08a22b */ /* 0x000fc60000000008 */
[----:B------:R-:W2:Y:S01]  /*8c50*/  @!P5 LDG.E.64 R14, desc[UR36][R12.64+0x10] ;  /* 0x000010240c0ed981 */ /* 0x000ea2000c1e1b00 */
[----:B------:R-:W-:Y:S02]  /*8c60*/  IMAD.MOV.U32 R0, RZ, RZ, RZ ;  /* 0x000000ffff007224 */ /* 0x000fe400078e00ff */
[----:B------:R-:W-:Y:S01]  /*8c70*/  @!P6 IMAD.MOV.U32 R0, RZ, RZ, 0x1 ;  /* 0x00000001ff00e424 */ /* 0x000fe200078e00ff */
[----:B------:R-:W-:-:S06]  /*8c80*/  DSETP.GE.AND P6, PT, R22, R40, PT ;  /* 0x000000281600722a */ /* 0x000fcc0003fc6000 */
[----:B------:R-:W-:Y:S01]  /*8c90*/  PLOP3.LUT P4, PT, P4, P6, PT, 0x8f, 0xf8 ;  /* 0x0000000000f8781c */ /* 0x000fe2000278d177 */
[----:B---3--:R-:W-:-:S12]  /*8ca0*/  @!P3 DMUL R6, R6, R54 ;  /* 0x000000360606b228 */ /* 0x008fd80000000000 */
[----:B------:R-:W0:Y:S01]  /*8cb0*/  @!P4 LDC.64 R54, c[0x0][0x390] ;  /* 0x0000e400ff36cb82 */ /* 0x000e220000000a00 */
[----:B--2---:R-:W-:Y:S02]  /*8cc0*/  @!P5 DMUL R14, R14, R20 ;  /* 0x000000140e0ed228 */ /* 0x004fe40000000000 */
[----:B------:R-:W-:Y:S01]  /*8cd0*/  @!P3 DFMA R8, R6, R4, R8 ;  /* 0x000000040608b22b */ /* 0x000fe20000000008 */
[----:B------:R-:W-:-:S05]  /*8ce0*/  CS2R R6, SRZ ;  /* 0x0000000000067805 */ /* 0x000fca000001ff00 */
[----:B------:R-:W-:Y:S02]  /*8cf0*/  @!P5 DFMA R6, R14, R30, RZ ;  /* 0x0000001e0e06d22b */ /* 0x000fe400000000ff */
[----:B------:R-:W2:Y:S04]  /*8d00*/  @!P4 LDG.E.64 R14, desc[UR36][R12.64+0x10] ;  /* 0x000010240c0ec981 */ /* 0x000ea8000c1e1b00 */
[----:B0-----:R-:W2:Y:S01]  /*8d10*/  @!P4 LDG.E.64 R54, desc[UR36][R54.64+0x80] ;  /* 0x000080243636c981 */ /* 0x001ea2000c1e1b00 */
[----:B------:R-:W-:Y:S01]  /*8d20*/  @!P1 IMAD.MOV.U32 R0, RZ, RZ, 0x1 ;  /* 0x00000001ff009424 */ /* 0x000fe200078e00ff */
[C-C-:B------:R-:W-:Y:S02]  /*8d30*/  DSETP.LTU.OR P1, PT, R18.reuse, R36.reuse, P6 ;  /* 0x000000241200722a */ /* 0x140fe40003729400 */
[----:B------:R-:W-:-:S12]  /*8d40*/  DSETP.GE.OR P0, PT, R18, R36, !P0 ;  /* 0x000000241200722a */ /* 0x000fd80004706400 */
[----:B------:R-:W0:Y:S01]  /*8d50*/  @!P1 LDC.64 R20, c[0x0][0x390] ;  /* 0x0000e400ff149b82 */ /* 0x000e220000000a00 */
[----:B------:R-:W-:-:S07]  /*8d60*/  @!P2 IMAD.MOV.U32 R0, RZ, RZ, 0x1 ;  /* 0x00000001ff00a424 */ /* 0x000fce00078e00ff */
[----:B------:R-:W1:Y:S01]  /*8d70*/  @!P0 LDC.64 R56, c[0x0][0x390] ;  /* 0x0000e400ff388b82 */ /* 0x000e620000000a00 */
[----:B------:R-:W-:Y:S01]  /*8d80*/  DSETP.GE.AND P2, PT, R18, R36, PT ;  /* 0x000000241200722a */ /* 0x000fe20003f46000 */
[----:B0-----:R-:W3:Y:S04]  /*8d90*/  @!P1 LDG.E.64 R20, desc[UR36][R20.64+0x88] ;  /* 0x0000882414149981 */ /* 0x001ee8000c1e1b00 */
[----:B-1----:R-:W4:Y:S01]  /*8da0*/  @!P0 LDG.E.64 R56, desc[UR36][R56.64+0x50] ;  /* 0x0000502438388981 */ /* 0x002f22000c1e1b00 */
[----:B--2---:R-:W-:-:S03]  /*8db0*/  @!P4 DMUL R36, R14, R54 ;  /* 0x000000360e24c228 */ /* 0x004fc60000000000 */
[----:B------:R-:W3:Y:S04]  /*8dc0*/  @!P1 LDG.E.64 R14, desc[UR36][R12.64+0x10] ;  /* 0x000010240c0e9981 */ /* 0x000ee8000c1e1b00 */
[----:B------:R-:W4:Y:S01]  /*8dd0*/  @!P0 LDG.E.64 R54, desc[UR36][R12.64+0x10] ;  /* 0x000010240c368981 */ /* 0x000f22000c1e1b00 */
[----:B------:R-:W-:Y:S01]  /*8de0*/  @!P4 DFMA R6, R36, R34, R6 ;  /* 0x000000222406c22b */ /* 0x000fe20000000006 */
[----:B------:R-:W-:Y:S02]  /*8df0*/  CS2R R36, SRZ ;  /* 0x0000000000247805 */ /* 0x000fe4000001ff00 */
[----:B------:R-:W-:Y:S01]  /*8e00*/  @!P5 IMAD.MOV.U32 R37, RZ, RZ, 0x1 ;  /* 0x00000001ff25d424 */ /* 0x000fe200078e00ff */
[----:B------:R-:W-:Y:S02]  /*8e10*/  DSETP.LTU.OR P5, PT, R16, R32, P2 ;  /* 0x000000201000722a */ /* 0x000fe400017a9400 */
[----:B---3--:R-:W-:-:S12]  /*8e20*/  @!P1 DMUL R14, R14, R20 ;  /* 0x000000140e0e9228 */ /* 0x008fd80000000000 */
[----:B------:R-:W0:Y:S01]  /*8e30*/  @!P5 LDC.64 R20, c[0x0][0x390] ;  /* 0x0000e400ff14db82 */ /* 0x000e220000000a00 */
[----:B----4-:R-:W-:Y:S02]  /*8e40*/  @!P0 DMUL R54, R54, R56 ;  /* 0x0000003836368228 */ /* 0x010fe40000000000 */
[----:B------:R-:W-:Y:S01]  /*8e50*/  @!P1 DFMA R6, R14, R38, R6 ;  /* 0x000000260e06922b */ /* 0x000fe20000000006 */
[----:B------:R-:W-:-:S05]  /*8e60*/  CS2R R14, SRZ ;  /* 0x00000000000e7805 */ /* 0x000fca000001ff00 */
[----:B------:R-:W-:Y:S02]  /*8e70*/  @!P0 DFMA R14, R54, R30, RZ ;  /* 0x0000001e360e822b */ /* 0x000fe400000000ff */
[----:B------:R-:W2:Y:S04]  /*8e80*/  @!P5 LDG.E.64 R54, desc[UR36][R12.64+0x10] ;  /* 0x000010240c36d981 */ /* 0x000ea8000c1e1b00 */
[----:B0-----:R-:W2:Y:S01]  /*8e90*/  @!P5 LDG.E.64 R20, desc[UR36][R20.64+0x58] ;  /* 0x000058241414d981 */ /* 0x001ea2000c1e1b00 */
[----:B------:R-:W-:Y:S01]  /*8ea0*/  @!P4 IMAD.MOV.U32 R37, RZ, RZ, 0x1 ;  /* 0x00000001ff25c424 */ /* 0x000fe200078e00ff */
[----:B------:R-:W-:-:S13]  /*8eb0*/  PLOP3.LUT P4, PT, P6, P2, PT, 0x8f, 0xf8 ;  /* 0x0000000000f8781c */ /* 0x000fda0003785177 */
[----:B------:R-:W0:Y:S02]  /*8ec0*/  @!P4 LDC.64 R58, c[0x0][0x390] ;  /* 0x0000e400ff3acb82 */ /* 0x000e240000000a00 */
[----:B0-----:R-:W3:Y:S01]  /*8ed0*/  @!P4 LDG.E.64 R56, desc[UR36][R58.64+0x68] ;  /* 0x000068243a38c981 */ /* 0x001ee2000c1e1b00 */
[----:B--2---:R-:W-:-:S08]  /*8ee0*/  @!P5 DMUL R54, R54, R20 ;  /* 0x000000143636d228 */ /* 0x004fd00000000000 */
[----:B------:R-:W-:Y:S02]  /*8ef0*/  @!P5 DFMA R14, R54, R34, R14 ;  /* 0x00000022360ed22b */ /* 0x000fe4000000000e */
[----:B------:R-:W3:Y:S01]  /*8f00*/  @!P4 LDG.E.64 R54, desc[UR36][R12.64+0x10] ;  /* 0x000010240c36c981 */ /* 0x000ee2000c1e1b00 */
[----:B------:R-:W-:Y:S01]  /*8f10*/  @!P1 IMAD.MOV.U32 R37, RZ, RZ, 0x1 ;  /* 0x00000001ff259424 */ /* 0x000fe200078e00ff */
[----:B------:R-:W-:Y:S01]  /*8f20*/  DSETP.GE.AND P1, PT, R24, R42, PT ;  /* 0x0000002a1800722a */ /* 0x000fe20003f26000 */
[----:B------:R-:W-:-:S05]  /*8f30*/  @!P0 IMAD.MOV.U32 R36, RZ, RZ, 0x1 ;  /* 0x00000001ff248424 */ /* 0x000fca00078e00ff */
[----:B------:R-:W-:-:S14]  /*8f40*/  DSETP.LTU.OR P0, PT, R60, R26, P1 ;  /* 0x0000001a3c00722a */ /* 0x000fdc0000f09400 */
[----:B------:R-:W2:Y:S01]  /*8f50*/  @!P0 LDG.E.64 R20, desc[UR36][R12.64+0x10] ;  /* 0x000010240c148981 */ /* 0x000ea2000c1e1b00 */
[----:B---3--:R-:W-:Y:S01]  /*8f60*/  @!P4 DMUL R54, R54, R56 ;  /* 0x000000383636c228 */ /* 0x008fe20000000000 */
[----:B------:R-:W0:Y:S02]  /*8f70*/  @!P0 LDC.64 R56, c[0x0][0x390] ;  /* 0x0000e400ff388b82 */ /* 0x000e240000000a00 */
[----:B0-----:R-:W2:Y:S01]  /*8f80*/  @!P0 LDG.E.64 R26, desc[UR36][R56.64+0xa0] ;  /* 0x0000a024381a8981 */ /* 0x001ea2000c1e1b00 */
[----:B------:R-:W-:Y:S01]  /*8f90*/  @!P5 IMAD.MOV.U32 R36, RZ, RZ, 0x1 ;  /* 0x00000001ff24d424 */ /* 0x000fe200078e00ff */
[----:B------:R-:W-:-:S14]  /*8fa0*/  DSETP.LTU.OR P5, PT, R16, R32, P1 ;  /* 0x000000201000722a */ /* 0x000fdc0000fa9400 */
[----:B------:R-:W0:Y:S01]  /*8fb0*/  @!P5 LDC.64 R58, c[0x0][0x390] ;  /* 0x0000e400ff3adb82 */ /* 0x000e220000000a00 */
[----:B------:R-:W-:Y:S01]  /*8fc0*/  DSETP.LTU.OR P6, PT, R24, R42, P6 ;  /* 0x0000002a1800722a */ /* 0x000fe200037c9400 */
[----:B------:R-:W3:Y:S01]  /*8fd0*/  @!P5 LDG.E.64 R42, desc[UR36][R12.64+0x10] ;  /* 0x000010240c2ad981 */ /* 0x000ee2000c1e1b00 */
[----:B--2---:R-:W-:Y:S01]  /*8fe0*/  @!P0 DMUL R26, R20, R26 ;  /* 0x0000001a141a8228 */ /* 0x004fe20000000000 */
[----:B------:R-:W-:-:S07]  /*8ff0*/  CS2R R20, SRZ ;  /* 0x0000000000147805 */ /* 0x000fce000001ff00 */
[----:B------:R-:W-:Y:S01]  /*9000*/  @!P0 DFMA R20, R26, R30, RZ ;  /* 0x0000001e1a14822b */ /* 0x000fe200000000ff */
[----:B0-----:R-:W3:Y:S01]  /*9010*/  @!P5 LDG.E.64 R30, desc[UR36][R58.64+0xa8] ;  /* 0x0000a8243a1ed981 */ /* 0x001ee2000c1e1b00 */
[----:B------:R-:W-:Y:S02]  /*9020*/  IMAD.MOV.U32 R26, RZ, RZ, RZ ;  /* 0x000000ffff1a7224 */ /* 0x000fe400078e00ff */
[----:B------:R-:W-:Y:S01]  /*9030*/  @!P0 IMAD.MOV.U32 R26, RZ, RZ, 0x1 ;  /* 0x00000001ff1a8424 */ /* 0x000fe200078e00ff */
[----:B------:R-:W-:-:S13]  /*9040*/  PLOP3.LUT P0, PT, P2, P1, PT, 0x8f, 0xf8 ;  /* 0x0000000000f8781c */ /* 0x000fda0001703177 */
[----:B------:R-:W0:Y:S02]  /*9050*/  @!P0 LDC.64 R56, c[0x0][0x390] ;  /* 0x0000e400ff388b82 */ /* 0x000e240000000a00 */
[----:B0-----:R-:W2:Y:S01]  /*9060*/  @!P0 LDG.E.64 R32, desc[UR36][R56.64+0xb0] ;  /* 0x0000b02438208981 */ /* 0x001ea2000c1e1b00 */
[----:B---3--:R-:W-:Y:S01]  /*9070*/  @!P5 DMUL R42, R42, R30 ;  /* 0x0000001e2a2ad228 */ /* 0x008fe20000000000 */
[----:B------:R-:W-:Y:S02]  /*9080*/  PLOP3.LUT P2, PT, P1, P2, PT, 0x8f, 0xf8 ;  /* 0x0000000000f8781c */ /* 0x000fe40000f45177 */
[----:B------:R-:W2:Y:S01]  /*9090*/  @!P0 LDG.E.64 R30, desc[UR36][R12.64+0x10] ;  /* 0x000010240c1e8981 */ /* 0x000ea2000c1e1b00 */
[----:B------:R-:W-:Y:S01]  /*90a0*/  DSETP.LTU.OR P1, PT, R22, R40, P1 ;  /* 0x000000281600722a */ /* 0x000fe20000f29400 */
[----:B------:R-:W0:Y:S02]  /*90b0*/  @!P6 LDC.64 R40, c[0x0][0x390] ;  /* 0x0000e400ff28eb82 */ /* 0x000e240000000a00 */
[----:B------:R-:W3:Y:S01]  /*90c0*/  @!P6 LDG.E.64 R56, desc[UR36][R12.64+0x10] ;  /* 0x000010240c38e981 */ /* 0x000ee2000c1e1b00 */
[----:B------:R-:W-:-:S06]  /*90d0*/  @!P5 DFMA R20, R42, R34, R20 ;  /* 0x000000222a14d22b */ /* 0x000fcc0000000014 */
[----:B------:R-:W1:Y:S08]  /*90e0*/  @!P2 LDC.64 R42, c[0x0][0x390] ;  /* 0x0000e400ff2aab82 */ /* 0x000e700000000a00 */
[----:B------:R-:W4:Y:S01]  /*90f0*/  @!P1 LDC.64 R34, c[0x0][0x390] ;  /* 0x0000e400ff229b82 */ /* 0x000f220000000a00 */
[----:B0-----:R-:W3:Y:S04]  /*9100*/  @!P6 LDG.E.64 R40, desc[UR36][R40.64+0x98] ;  /* 0x000098242828e981 */ /* 0x001ee8000c1e1b00 */
[----:B-1----:R-:W5:Y:S04]  /*9110*/  @!P2 LDG.E.64 R42, desc[UR36][R42.64+0x70] ;  /* 0x000070242a2aa981 */ /* 0x002f68000c1e1b00 */
[----:B----4-:R-:W4:Y:S01]  /*9120*/  @!P1 LDG.E.64 R34, desc[UR36][R34.64+0xb8] ;  /* 0x0000b82422229981 */ /* 0x010f22000c1e1b00 */
[----:B--2---:R-:W-:-:S03]  /*9130*/  @!P0 DMUL R30, R30, R32 ;  /* 0x000000201e1e8228 */ /* 0x004fc60000000000 */
[----:B------:R-:W5:Y:S05]  /*9140*/  @!P2 LDG.E.64 R32, desc[UR36][R12.64+0x10] ;  /* 0x000010240c20a981 */ /* 0x000f6a000c1e1b00 */
[----:B------:R-:W-:Y:S02]  /*9150*/  @!P0 DFMA R20, R30, R38, R20 ;  /* 0x000000261e14822b */ /* 0x000fe40000000014 */
[----:B------:R-:W2:Y:S04]  /*9160*/  LDG.E.64 R30, desc[UR36][R12.64+0x18] ;  /* 0x000018240c1e7981 */ /* 0x000ea8000c1e1b00 */
[----:B------:R-:W4:Y:S01]  /*9170*/  @!P1 LDG.E.64 R38, desc[UR36][R12.64+0x10] ;  /* 0x000010240c269981 */ /* 0x000f22000c1e1b00 */
[----:B------:R-:W-:Y:S01]  /*9180*/  @!P4 DFMA R14, R54, R64, R14 ;  /* 0x00000040360ec22b */ /* 0x000fe2000000000e */
[----:B------:R-:W-:Y:S01]  /*9190*/  @!P4 IMAD.MOV.U32 R36, RZ, RZ, 0x1 ;  /* 0x00000001ff24c424 */ /* 0x000fe200078e00ff */
[----:B------:R-:W-:Y:S01]  /*91a0*/  BSSY.RECONVERGENT B0, `(.L_x_42) ;  /* 0x000004c000007945 */ /* 0x000fe20003800200 */
[----:B------:R-:W-:Y:S01]  /*91b0*/  @!P5 IMAD.MOV.U32 R26, RZ, RZ, 0x1 ;  /* 0x00000001ff1ad424 */ /* 0x000fe200078e00ff */
[----:B---3--:R-:W-:Y:S01]  /*91c0*/  @!P6 DMUL R56, R56, R40 ;  /* 0x000000283838e228 */ /* 0x008fe20000000000 */
[----:B------:R-:W-:Y:S01]  /*91d0*/  @!P0 IMAD.MOV.U32 R26, RZ, RZ, 0x1 ;  /* 0x00000001ff1a8424 */ /* 0x000fe200078e00ff */
[----:B------:R-:W-:Y:S01]  /*91e0*/  SHF.R.S32.HI R27, RZ, 0x1f, R45 ;  /* 0x0000001fff1b7819 */ /* 0x000fe2000001142d */
[----:B------:R-:W-:-:S02]  /*91f0*/  IMAD.MOV.U32 R40, RZ, RZ, RZ ;  /* 0x000000ffff287224 */ /* 0x000fc400078e00ff */
[----:B------:R-:W-:-:S03]  /*9200*/  IMAD.MOV.U32 R41, RZ, RZ, 0x40180000 ;  /* 0x40180000ff297424 */ /* 0x000fc600078e00ff */
[----:B------:R-:W-:Y:S01]  /*9210*/  @!P6 DFMA R6, R56, R4, R6 ;  /* 0x000000043806e22b */ /* 0x000fe20000000006 */
[----:B------:R-:W-:Y:S02]  /*9220*/  @!P3 IMAD.MOV.U32 R0, RZ, RZ, 0x1 ;  /* 0x00000001ff00b424 */ /* 0x000fe400078e00ff */
[----:B------:R-:W-:Y:S02]  /*9230*/  @!P2 IMAD.MOV.U32 R36, RZ, RZ, 0x1 ;  /* 0x00000001ff24a424 */ /* 0x000fe400078e00ff */
[----:B------:R-:W-:Y:S02]  /*9240*/  @!P6 IMAD.MOV.U32 R37, RZ, RZ, 0x1 ;  /* 0x00000001ff25e424 */ /* 0x000fe400078e00ff */
[----:B------:R-:W-:Y:S01]  /*9250*/  @!P1 IMAD.MOV.U32 R26, RZ, RZ, 0x1 ;  /* 0x00000001ff1a9424 */ /* 0x000fe200078e00ff */
[----:B-----5:R-:W-:Y:S02]  /*9260*/  @!P2 DMUL R32, R32, R42 ;  /* 0x0000002a2020a228 */ /* 0x020fe40000000000 */
[----:B--2---:R-:W-:-:S02]  /*9270*/  DSETP.GEU.AND P4, PT, R60, R30, PT ;  /* 0x0000001e3c00722a */ /* 0x004fc40003f8e000 */
[----:B----4-:R-:W-:-:S04]  /*9280*/  @!P1 DMUL R38, R38, R34 ;  /* 0x0000002226269228 */ /* 0x010fc80000000000 */
[----:B------:R-:W-:-:S04]  /*9290*/  @!P2 DFMA R14, R32, R4, R14 ;  /* 0x00000004200ea22b */ /* 0x000fc8000000000e */
[----:B------:R-:W-:-:S04]  /*92a0*/  @!P1 DFMA R20, R38, R64, R20 ;  /* 0x000000402614922b */ /* 0x000fc80000000014 */
[----:B------:R-:W-:Y:S07]  /*92b0*/  @P4 BRA `(.L_x_43) ;  /* 0x0000000000dc4947 */ /* 0x000fee0003800000 */
[----:B------:R-:W-:-:S13]  /*92c0*/  ISETP.NE.AND P0, PT, R3, RZ, PT ;  /* 0x000000ff0300720c */ /* 0x000fda0003f05270 */
[----:B------:R-:W-:Y:S05]  /*92d0*/  @!P0 BRA `(.L_x_44) ;  /* 0x0000000000348947 */ /* 0x000fea0003800000 */
[----:B------:R-:W-:-:S08]  /*92e0*/  DADD R60, R60, R10 ;  /* 0x000000003c3c7229 */ /* 0x000fd0000000000a */
[----:B------:R-:W-:-:S14]  /*92f0*/  DSETP.GE.AND P0, PT, R60, R30, PT ;  /* 0x0000001e3c00722a */ /* 0x000fdc0003f06000 */
[----:B------:R-:W-:Y:S05]  /*9300*/  @!P0 BRA `(.L_x_45) ;  /* 0x0000000000d48947 */ /* 0x000fea0003800000 */
[----:B------:R-:W0:Y:S01]  /*9310*/  LDC.64 R4, c[0x0][0x380] ;  /* 0x0000e000ff047b82 */ /* 0x000e220000000a00 */
[----:B------:R-:W-:Y:S01]  /*9320*/  IMAD R3, R27, 0x61ab8, RZ ;  /* 0x00061ab81b037824 */ /* 0x000fe200078e02ff */
[----:B------:R1:W5:Y:S01]  /*9330*/  LDG.E.64 R60, desc[UR36][R12.64+0x20] ;  /* 0x000020240c3c7981 */ /* 0x000362000c1e1b00 */
[----:B0-----:R-:W-:-:S04]  /*9340*/  IMAD.WIDE.U32 R4, R45, 0x61ab8, R4 ;  /* 0x00061ab82d047825 */ /* 0x001fc800078e0004 */
[----:B------:R-:W-:Y:S02]  /*9350*/  IMAD.IADD R5, R5, 0x1, R3 ;  /* 0x0000000105057824 */ /* 0x000fe400078e0203 */
[----:B------:R-:W-:-:S05]  /*9360*/  IMAD.WIDE R4, R52, 0x8, R4 ;  /* 0x0000000834047825 */ /* 0x000fca00078e0204 */
[----:B------:R1:W-:Y:S04]  /*9370*/  STG.E.64 desc[UR36][R4.64+0x40], R62 ;  /* 0x0000403e04007986 */ /* 0x0003e8000c101b24 */
[----:B------:R1:W5:Y:S01]  /*9380*/  LDG.E.64 R30, desc[UR36][R12.64+0x18] ;  /* 0x000018240c1e7981 */ /* 0x000362000c1e1b00 */
[----:B------:R-:W-:Y:S01]  /*9390*/  VIADD R52, R52, 0x1 ;  /* 0x0000000134347836 */ /* 0x000fe20000000000 */
[----:B------:R-:W-:Y:S06]  /*93a0*/  BRA `(.L_x_45) ;  /* 0x0000000000ac7947 */ /* 0x000fec0003800000 */
.L_x_44:
[----:B------:R-:W2:Y:S04]  /*93b0*/  LDG.E.64 R10, desc[UR36][R12.64+0x28] ;  /* 0x000028240c0a7981 */ /* 0x000ea8000c1e1b00 */
[----:B------:R-:W2:Y:S04]  /*93c0*/  LDG.E.64 R4, desc[UR36][R12.64+0x30] ;  /* 0x000030240c047981 */ /* 0x000ea8000c1e1b00 */
[----:B------:R0:W3:Y:S01]  /*93d0*/  LDG.E.64 R54, desc[UR36][R12.64+0x8] ;  /* 0x000008240c367981 */ /* 0x0000e2000c1e1b00 */
[----:B------:R-:W1:Y:S01]  /*93e0*/  MUFU.RCP64H R35, 6 ;  /* 0x4018000000237908 */ /* 0x000e620000001800 */
[----:B------:R-:W-:Y:S01]  /*93f0*/  IMAD.MOV.U32 R32, RZ, RZ, 0x0 ;  /* 0x00000000ff207424 */ /* 0x000fe200078e00ff */
[----:B------:R-:W-:Y:S01]  /*9400*/  BSSY.RECONVERGENT B1, `(.L_x_46) ;  /* 0x0000020000017945 */ /* 0x000fe20003800200 */
[----:B------:R-:W-:-:S02]  /*9410*/  IMAD.MOV.U32 R33, RZ, RZ, 0x3ff00000 ;  /* 0x3ff00000ff217424 */ /* 0x000fc400078e00ff */
[----:B------:R-:W-:-:S06]  /*9420*/  IMAD.MOV.U32 R34, RZ, RZ, 0x1 ;  /* 0x00000001ff227424 */ /* 0x000fcc00078e00ff */
[----:B-1----:R-:W-:-:S08]  /*9430*/  DFMA R58, R34, -6, R32 ;  /* 0xc0180000223a782b */ /* 0x002fd00000000020 */
[----:B0-----:R-:W-:-:S08]  /*9440*/  DFMA R12, R58, R58, R58 ;  /* 0x0000003a3a0c722b */ /* 0x001fd0000000003a */
[----:B------:R-:W-:-:S08]  /*9450*/  DFMA R12, R34, R12, R34 ;  /* 0x0000000c220c722b */ /* 0x000fd00000000022 */
[----:B------:R-:W-:-:S08]  /*9460*/  DFMA R32, R12, -6, R32 ;  /* 0xc01800000c20782b */ /* 0x000fd00000000020 */
[----:B------:R-:W-:Y:S02]  /*9470*/  DFMA R32, R12, R32, R12 ;  /* 0x000000200c20722b */ /* 0x000fe4000000000c */
[----:B--2---:R-:W-:-:S08]  /*9480*/  DFMA R56, R60, -R4, R10 ;  /* 0x800000043c38722b */ /* 0x004fd0000000000a */
[----:B------:R-:W-:-:S08]  /*9490*/  DMUL R42, R56, 0.5 ;  /* 0x3fe00000382a7828 */ /* 0x000fd00000000000 */
[----:B---3--:R-:W-:-:S08]  /*94a0*/  DFMA R42, R42, R54, R60 ;  /* 0x000000362a2a722b */ /* 0x008fd0000000003c */
[----:B------:R-:W-:-:S08]  /*94b0*/  DFMA R42, -R4, R42, R10 ;  /* 0x0000002a042a722b */ /* 0x000fd0000000010a */
[C---:B------:R-:W-:Y:S02]  /*94c0*/  DMUL R38, R42.reuse, 0.5 ;  /* 0x3fe000002a267828 */ /* 0x040fe40000000000 */
[----:B------:R-:W-:-:S06]  /*94d0*/  DFMA R42, R42, 2, R56 ;  /* 0x400000002a2a782b */ /* 0x000fcc0000000038 */
[----:B------:R-:W-:-:S08]  /*94e0*/  DFMA R38, R54, R38, R60 ;  /* 0x000000263626722b */ /* 0x000fd0000000003c */
[----:B------:R-:W-:-:S08]  /*94f0*/  DFMA R38, -R4, R38, R10 ;  /* 0x000000260426722b */ /* 0x000fd0000000010a */
[----:B------:R-:W-:Y:S02]  /*9500*/  DFMA R34, R54, R38, R60 ;  /* 0x000000263622722b */ /* 0x000fe4000000003c */
[----:B------:R-:W-:-:S06]  /*9510*/  DFMA R42, R38, 2, R42 ;  /* 0x40000000262a782b */ /* 0x000fcc000000002a */
[----:B------:R-:W-:-:S08]  /*9520*/  DFMA R34, -R4, R34, R10 ;  /* 0x000000220422722b */ /* 0x000fd0000000010a */
[----:B------:R-:W-:-:S08]  /*9530*/  DADD R34, R34, R42 ;  /* 0x0000000022227229 */ /* 0x000fd0000000002a */
[----:B------:R-:W-:-:S08]  /*9540*/  DMUL R34, R54, R34 ;  /* 0x0000002236227228 */ /* 0x000fd00000000000 */
[----:B------:R-:W-:Y:S02]  /*9550*/  DMUL R10, R34, R32 ;  /* 0x00000020220a7228 */ /* 0x000fe40000000000 */
[----:B------:R-:W-:-:S06]  /*9560*/  FSETP.GEU.AND P1, PT, |R35|, 6.5827683646048100446e-37, PT ;  /* 0x036000002300780b */ /* 0x000fcc0003f2e200 */
[----:B------:R-:W-:-:S08]  /*9570*/  DFMA R4, R10, -6, R34 ;  /* 0xc01800000a04782b */ /* 0x000fd00000000022 */
[----:B------:R-:W-:-:S10]  /*9580*/  DFMA R4, R32, R4, R10 ;  /* 0x000000042004722b */ /* 0x000fd4000000000a */
[----:B------:R-:W-:-:S05]  /*9590*/  FFMA R3, RZ, 2.375, R5 ;  /* 0x40180000ff037823 */ /* 0x000fca0000000005 */
[----:B------:R-:W-:-:S13]  /*95a0*/  FSETP.GT.AND P0, PT, |R3|, 1.469367938527859385e-39, PT ;  /* 0x001000000300780b */ /* 0x000fda0003f04200 */
[----:B------:R-:W-:Y:S05]  /*95b0*/  @P0 BRA P1, `(.L_x_47) ;  /* 0x0000000000100947 */ /* 0x000fea0000800000 */
[----:B------:R-:W-:Y:S01]  /*95c0*/  IMAD.MOV.U32 R4, RZ, RZ, R34 ;  /* 0x000000ffff047224 */ /* 0x000fe200078e0022 */
[----:B------:R-:W-:Y:S01]  /*95d0*/  MOV R42, 0x9600 ;  /* 0x00009600002a7802 */ /* 0x000fe20000000f00 */
[----:B------:R-:W-:-:S07]  /*95e0*/  IMAD.MOV.U32 R5, RZ, RZ, R35 ;  /* 0x000000ffff057224 */ /* 0x000fce00078e0023 */
[----:B------:R-:W-:Y:S05]  /*95f0*/  CALL.REL.NOINC `($__internal_0_$__cuda_sm20_div_rn_f64_full) ;  /* 0x0000003800847944 */ /* 0x000fea0003c00000 */
.L_x_47:
[----:B------:R-:W-:Y:S05]  /*9600*/  BSYNC.RECONVERGENT B1 ;  /* 0x0000000000017941 */ /* 0x000fea0003800200 */
.L_x_46:
[----:B------:R-:W-:Y:S01]  /*9610*/  DADD R60, R60, R4 ;  /* 0x000000003c3c7229 */ /* 0x000fe20000000004 */
[----:B------:R-:W-:Y:S10]  /*9620*/  BRA `(.L_x_45) ;  /* 0x00000000000c7947 */ /* 0x000ff40003800000 */
.L_x_43:
[----:B------:R-:W-:-:S14]  /*9630*/  DSETP.GE.AND P0, PT, R60, R30, PT ;  /* 0x0000001e3c00722a */ /* 0x000fdc0003f06000 */
[----:B------:R-:W-:Y:S05]  /*9640*/  @!P0 BRA `(.L_x_45) ;  /* 0x0000000000048947 */ /* 0x000fea0003800000 */
[----:B------:R0:W5:Y:S02]  /*9650*/  LDG.E.64 R60, desc[UR36][R12.64+0x20] ;  /* 0x000020240c3c7981 */ /* 0x000164000c1e1b00 */
.L_x_45:
[----:B------:R-:W-:Y:S05]  /*9660*/  BSYNC.RECONVERGENT B0 ;  /* 0x0000000000007941 */ /* 0x000fea0003800200 */
.L_x_42:
[----:B-----5:R-:W-:Y:S01]  /*9670*/  DSETP.GEU.AND P0, PT, R16, R30, PT ;  /* 0x0000001e1000722a */ /* 0x020fe20003f0e000 */
[----:B------:R-:W-:-:S13]  /*9680*/  BSSY.RECONVERGENT B0, `(.L_x_48) ;  /* 0x000003f000007945 */ /* 0x000fda0003800200 */
[----:B------:R-:W-:Y:S05]  /*9690*/  @!P0 BRA `(.L_x_49) ;  /* 0x0000000000148947 */ /* 0x000fea0003800000 */
[----:B------:R-:W-:-:S14]  /*96a0*/  DSETP.GE.AND P0, PT, R16, R30, PT ;  /* 0x0000001e1000722a */ /* 0x000fdc0003f06000 */
[----:B------:R-:W-:Y:S05]  /*96b0*/  @!P0 BRA `(.L_x_50) ;  /* 0x0000000000ec8947 */ /* 0x000fea0003800000 */
[----:B------:R-:W2:Y:S02]  /*96c0*/  LDC.64 R16, c[0x0][0x388] ;  /* 0x0000e200ff107b82 */ /* 0x000ea40000000a00 */
[----:B--2---:R-:W5:Y:S01]  /*96d0*/  LDG.E.64 R16, desc[UR36][R16.64+0x20] ;  /* 0x0000202410107981 */ /* 0x004f62000c1e1b00 */
[----:B------:R-:W-:Y:S05]  /*96e0*/  BRA `(.L_x_50) ;  /* 0x0000000000e07947 */ /* 0x000fea0003800000 */
.L_x_49:
[----:B------:R-:W-:-:S13]  /*96f0*/  ISETP.NE.AND P0, PT, R0, RZ, PT ;  /* 0x000000ff0000720c */ /* 0x000fda0003f05270 */
[----:B------:R-:W-:Y:S05]  /*9700*/  @P0 BRA `(.L_x_51) ;  /* 0x0000000000a40947 */ /* 0x000fea0003800000 */
[----:B------:R-:W2:Y:S02]  /*9710*/  LDC.64 R56, c[0x0][0x388] ;  /* 0x0000e200ff387b82 */ /* 0x000ea40000000a00 */
[----:B--2---:R-:W2:Y:S04]  /*9720*/  LDG.E.64 R54, desc[UR36][R56.64+0x28] ;  /* 0x0000282438367981 */ /* 0x004ea8000c1e1b00 */
[----:B------:R-:W2:Y:S04]  /*9730*/  LDG.E.64 R42, desc[UR36][R56.64+0x30] ;  /* 0x00003024382a7981 */ /* 0x000ea8000c1e1b00 */
[----:B------:R-:W3:Y:S01]  /*9740*/  LDG.E.64 R38, desc[UR36][R56.64+0x8] ;  /* 0x0000082438267981 */ /* 0x000ee2000c1e1b00 */
[----:B------:R-:W0:Y:S01]  /*9750*/  MUFU.RCP64H R11, 6 ;  /* 0x40180000000b7908 */ /* 0x000e220000001800 */
[----:B------:R-:W-:Y:S01]  /*9760*/  IMAD.MOV.U32 R8, RZ, RZ, 0x0 ;  /* 0x00000000ff087424 */ /* 0x000fe200078e00ff */
[----:B------:R-:W-:Y:S01]  /*9770*/  BSSY.RECONVERGENT B1, `(.L_x_52) ;  /* 0x0000020000017945 */ /* 0x000fe20003800200 */
[----:B------:R-:W-:-:S02]  /*9780*/  IMAD.MOV.U32 R9, RZ, RZ, 0x3ff00000 ;  /* 0x3ff00000ff097424 */ /* 0x000fc400078e00ff */
[----:B------:R-:W-:-:S06]  /*9790*/  IMAD.MOV.U32 R10, RZ, RZ, 0x1 ;  /* 0x00000001ff0a7424 */ /* 0x000fcc00078e00ff */
[----:B01----:R-:W-:-:S08]  /*97a0*/  DFMA R12, R10, -6, R8 ;  /* 0xc01800000a0c782b */ /* 0x003fd00000000008 */
[----:B------:R-:W-:-:S08]  /*97b0*/  DFMA R12, R12, R12, R12 ;  /* 0x0000000c0c0c722b */ /* 0x000fd0000000000c */
        /* <DEDUP_REMOVED lines=27> */
.L_x_53:
[----:B------:R-:W-:Y:S05]  /*9970*/  BSYNC.RECONVERGENT B1 ;  /* 0x0000000000017941 */ /* 0x000fea0003800200 */
.L_x_52:
[----:B------:R-:W-:Y:S01]  /*9980*/  DADD R16, R16, R4 ;  /* 0x0000000010107229 */ /* 0x000fe20000000004 */
[----:B------:R-:W-:Y:S10]  /*9990*/  BRA `(.L_x_50) ;  /* 0x0000000000347947 */ /* 0x000ff40003800000 */
.L_x_51:
[----:B------:R-:W-:-:S08]  /*99a0*/  DADD R16, R16, R8 ;  /* 0x0000000010107229 */ /* 0x000fd00000000008 */
[----:B------:R-:W-:-:S14]  /*99b0*/  DSETP.GE.AND P0, PT, R16, R30, PT ;  /* 0x0000001e1000722a */ /* 0x000fdc0003f06000 */
[----:B------:R-:W-:Y:S05]  /*99c0*/  @!P0 BRA `(.L_x_50) ;  /* 0x0000000000288947 */ /* 0x000fea0003800000 */
[----:B------:R-:W2:Y:S01]  /*99d0*/  LDC.64 R8, c[0x0][0x380] ;  /* 0x0000e000ff087b82 */ /* 0x000ea20000000a00 */
[----:B------:R-:W-:-:S07]  /*99e0*/  IMAD R3, R27, 0x61ab8, RZ ;  /* 0x00061ab81b037824 */ /* 0x000fce00078e02ff */
[----:B-1----:R-:W1:Y:S01]  /*99f0*/  LDC.64 R4, c[0x0][0x388] ;  /* 0x0000e200ff047b82 */ /* 0x002e620000000a00 */
[----:B--2---:R-:W-:-:S04]  /*9a00*/  IMAD.WIDE.U32 R8, R45, 0x61ab8, R8 ;  /* 0x00061ab82d087825 */ /* 0x004fc800078e0008 */
[----:B------:R-:W-:Y:S02]  /*9a10*/  IMAD.IADD R9, R9, 0x1, R3 ;  /* 0x0000000109097824 */ /* 0x000fe400078e0203 */
[C---:B------:R-:W-:Y:S01]  /*9a20*/  IMAD.WIDE R8, R51.reuse, 0x8, R8 ;  /* 0x0000000833087825 */ /* 0x040fe200078e0208 */
[----:B-1----:R2:W5:Y:S04]  /*9a30*/  LDG.E.64 R16, desc[UR36][R4.64+0x20] ;  /* 0x0000202404107981 */ /* 0x002568000c1e1b00 */
[----:B------:R2:W-:Y:S04]  /*9a40*/  STG.E.64 desc[UR36][R8.64+0x138c0], R62 ;  /* 0x0138c03e08007986 */ /* 0x0005e8000c101b24 */
[----:B------:R2:W5:Y:S01]  /*9a50*/  LDG.E.64 R30, desc[UR36][R4.64+0x18] ;  /* 0x00001824041e7981 */ /* 0x000562000c1e1b00 */
[----:B------:R-:W-:-:S07]  /*9a60*/  VIADD R51, R51, 0x1 ;  /* 0x0000000133337836 */ /* 0x000fce0000000000 */
.L_x_50:
[----:B------:R-:W-:Y:S05]  /*9a70*/  BSYNC.RECONVERGENT B0 ;  /* 0x0000000000007941 */ /* 0x000fea0003800200 */
.L_x_48:
[----:B-----5:R-:W-:Y:S01]  /*9a80*/  DSETP.GEU.AND P0, PT, R18, R30, PT ;  /* 0x0000001e1200722a */ /* 0x020fe20003f0e000 */
[----:B------:R-:W-:-:S13]  /*9a90*/  BSSY.RECONVERGENT B0, `(.L_x_54) ;  /* 0x000003f000007945 */ /* 0x000fda0003800200 */
[----:B------:R-:W-:Y:S05]  /*9aa0*/  @!P0 BRA `(.L_x_55) ;  /* 0x0000000000148947 */ /* 0x000fea0003800000 */
[----:B------:R-:W-:-:S14]  /*9ab0*/  DSETP.GE.AND P0, PT, R18, R30, PT ;  /* 0x0000001e1200722a */ /* 0x000fdc0003f06000 */
[----:B------:R-:W-:Y:S05]  /*9ac0*/  @!P0 BRA `(.L_x_56) ;  /* 0x0000000000ec8947 */ /* 0x000fea0003800000 */
[----:B------:R-:W3:Y:S02]  /*9ad0*/  LDC.64 R18, c[0x0][0x388] ;  /* 0x0000e200ff127b82 */ /* 0x000ee40000000a00 */
[----:B---3--:R-:W5:Y:S01]  /*9ae0*/  LDG.E.64 R18, desc[UR36][R18.64+0x20] ;  /* 0x0000202412127981 */ /* 0x008f62000c1e1b00 */
[----:B------:R-:W-:Y:S05]  /*9af0*/  BRA `(.L_x_56) ;  /* 0x0000000000e07947 */ /* 0x000fea0003800000 */
.L_x_55:
[----:B------:R-:W-:-:S13]  /*9b00*/  ISETP.NE.AND P0, PT, R36, RZ, PT ;  /* 0x000000ff2400720c */ /* 0x000fda0003f05270 */
[----:B------:R-:W-:Y:S05]  /*9b10*/  @P0 BRA `(.L_x_57) ;  /* 0x0000000000a40947 */ /* 0x000fea0003800000 */
[----:B------:R-:W3:Y:S02]  /*9b20*/  LDC.64 R54, c[0x0][0x388] ;  /* 0x0000e200ff367b82 */ /* 0x000ee40000000a00 */
[----:B---3--:R-:W3:Y:S04]  /*9b30*/  LDG.E.64 R42, desc[UR36][R54.64+0x28] ;  /* 0x00002824362a7981 */ /* 0x008ee8000c1e1b00 */
[----:B------:R-:W3:Y:S04]  /*9b40*/  LDG.E.64 R38, desc[UR36][R54.64+0x30] ;  /* 0x0000302436267981 */ /* 0x000ee8000c1e1b00 */
[----:B-12---:R-:W2:Y:S01]  /*9b50*/  LDG.E.64 R4, desc[UR36][R54.64+0x8] ;  /* 0x0000082436047981 */ /* 0x006ea2000c1e1b00 */
[----:B------:R-:W1:Y:S01]  /*9b60*/  MUFU.RCP64H R11, 6 ;  /* 0x40180000000b7908 */ /* 0x000e620000001800 */
[----:B0-----:R-:W-:Y:S01]  /*9b70*/  IMAD.MOV.U32 R12, RZ, RZ, 0x0 ;  /* 0x00000000ff0c7424 */ /* 0x001fe200078e00ff */
[----:B------:R-:W-:Y:S01]  /*9b80*/  BSSY.RECONVERGENT B1, `(.L_x_58) ;  /* 0x0000020000017945 */ /* 0x000fe20003800200 */
[----:B------:R-:W-:-:S02]  /*9b90*/  IMAD.MOV.U32 R13, RZ, RZ, 0x3ff00000 ;  /* 0x3ff00000ff0d7424 */ /* 0x000fc400078e00ff */
[----:B------:R-:W-:-:S06]  /*9ba0*/  IMAD.MOV.U32 R10, RZ, RZ, 0x1 ;  /* 0x00000001ff0a7424 */ /* 0x000fcc00078e00ff */
[----:B-1----:R-:W-:-:S08]  /*9bb0*/  DFMA R32, R10, -6, R12 ;  /* 0xc01800000a20782b */ /* 0x002fd0000000000c */
[----:B------:R-:W-:-:S08]  /*9bc0*/  DFMA R32, R32, R32, R32 ;  /* 0x000000202020722b */ /* 0x000fd00000000020 */
[----:B------:R-:W-:-:S08]  /*9bd0*/  DFMA R32, R10, R32, R10 ;  /* 0x000000200a20722b */ /* 0x000fd0000000000a */
[----:B------:R-:W-:-:S08]  /*9be0*/  DFMA R12, R32, -6, R12 ;  /* 0xc0180000200c782b */ /* 0x000fd0000000000c */
[----:B------:R-:W-:Y:S02]  /*9bf0*/  DFMA R12, R32, R12, R32 ;  /* 0x0000000c200c722b */ /* 0x000fe40000000020 */
[----:B---3--:R-:W-:-:S08]  /*9c00*/  DFMA R34, R18, -R38, R42 ;  /* 0x800000261222722b */ /* 0x008fd0000000002a */
[----:B------:R-:W-:-:S08]  /*9c10*/  DMUL R8, R34, 0.5 ;  /* 0x3fe0000022087828 */ /* 0x000fd00000000000 */
[----:B--2---:R-:W-:-:S08]  /*9c20*/  DFMA R8, R8, R4, R18 ;  /* 0x000000040808722b */ /* 0x004fd00000000012 */
        /* <DEDUP_REMOVED lines=21> */
.L_x_59:
[----:B------:R-:W-:Y:S05]  /*9d80*/  BSYNC.RECONVERGENT B1 ;  /* 0x0000000000017941 */ /* 0x000fea0003800200 */
.L_x_58:
[----:B------:R-:W-:Y:S01]  /*9d90*/  DADD R18, R18, R4 ;  /* 0x0000000012127229 */ /* 0x000fe20000000004 */
[----:B------:R-:W-:Y:S10]  /*9da0*/  BRA `(.L_x_56) ;  /* 0x0000000000347947 */ /* 0x000ff40003800000 */
.L_x_57:
[----:B------:R-:W-:-:S08]  /*9db0*/  DADD R18, R18, R14 ;  /* 0x0000000012127229 */ /* 0x000fd0000000000e */
[----:B------:R-:W-:-:S14]  /*9dc0*/  DSETP.GE.AND P0, PT, R18, R30, PT ;  /* 0x0000001e1200722a */ /* 0x000fdc0003f06000 */
[----:B------:R-:W-:Y:S05]  /*9dd0*/  @!P0 BRA `(.L_x_56) ;  /* 0x0000000000288947 */ /* 0x000fea0003800000 */
[----:B--2---:R-:W2:Y:S01]  /*9de0*/  LDC.64 R8, c[0x0][0x380] ;  /* 0x0000e000ff087b82 */ /* 0x004ea20000000a00 */
        /* <DEDUP_REMOVED lines=9> */
.L_x_56:
[----:B------:R-:W-:Y:S05]  /*9e80*/  BSYNC.RECONVERGENT B0 ;  /* 0x0000000000007941 */ /* 0x000fea0003800200 */
.L_x_54:
[----:B-----5:R-:W-:Y:S01]  /*9e90*/  DSETP.GEU.AND P0, PT, R22, R30, PT ;  /* 0x0000001e1600722a */ /* 0x020fe20003f0e000 */
[----:B------:R-:W-:-:S13]  /*9ea0*/  BSSY.RECONVERGENT B0, `(.L_x_60) ;  /* 0x0000041000007945 */ /* 0x000fda0003800200 */
[----:B------:R-:W-:Y:S05]  /*9eb0*/  @!P0 BRA `(.L_x_61) ;  /* 0x0000000000148947 */ /* 0x000fea0003800000 */
[----:B------:R-:W-:-:S14]  /*9ec0*/  DSETP.GE.AND P0, PT, R22, R30, PT ;  /* 0x0000001e1600722a */ /* 0x000fdc0003f06000 */
[----:B------:R-:W-:Y:S05]  /*9ed0*/  @!P0 BRA `(.L_x_62) ;  /* 0x0000000000f48947 */ /* 0x000fea0003800000 */
[----:B------:R-:W4:Y:S02]  /*9ee0*/  LDC.64 R22, c[0x0][0x388] ;  /* 0x0000e200ff167b82 */ /* 0x000f240000000a00 */
[----:B----4-:R-:W5:Y:S01]  /*9ef0*/  LDG.E.64 R22, desc[UR36][R22.64+0x20] ;  /* 0x0000202416167981 */ /* 0x010f62000c1e1b00 */
[----:B------:R-:W-:Y:S05]  /*9f00*/  BRA `(.L_x_62) ;  /* 0x0000000000e87947 */ /* 0x000fea0003800000 */
.L_x_61:
[----:B------:R-:W-:-:S13]  /*9f10*/  ISETP.NE.AND P0, PT, R37, RZ, PT ;  /* 0x000000ff2500720c */ /* 0x000fda0003f05270 */
[----:B------:R-:W-:Y:S05]  /*9f20*/  @P0 BRA `(.L_x_63) ;  /* 0x0000000000a40947 */ /* 0x000fea0003800000 */
[----:B------:R-:W4:Y:S02]  /*9f30*/  LDC.64 R38, c[0x0][0x388] ;  /* 0x0000e200ff267b82 */ /* 0x000f240000000a00 */
[----:B----4-:R-:W4:Y:S04]  /*9f40*/  LDG.E.64 R36, desc[UR36][R38.64+0x28] ;  /* 0x0000282426247981 */ /* 0x010f28000c1e1b00 */
[----:B-123--:R-:W4:Y:S04]  /*9f50*/  LDG.E.64 R4, desc[UR36][R38.64+0x30] ;  /* 0x0000302426047981 */ /* 0x00ef28000c1e1b00 */
[----:B------:R-:W2:Y:S01]  /*9f60*/  LDG.E.64 R6, desc[UR36][R38.64+0x8] ;  /* 0x0000082426067981 */ /* 0x000ea2000c1e1b00 */
[----:B0-----:R-:W0:Y:S01]  /*9f70*/  MUFU.RCP64H R13, 6 ;  /* 0x40180000000d7908 */ /* 0x001e220000001800 */
[----:B------:R-:W-:Y:S01]  /*9f80*/  IMAD.MOV.U32 R14, RZ, RZ, 0x0 ;  /* 0x00000000ff0e7424 */ /* 0x000fe200078e00ff */
[----:B------:R-:W-:Y:S01]  /*9f90*/  BSSY.RECONVERGENT B1, `(.L_x_64) ;  /* 0x0000020000017945 */ /* 0x000fe20003800200 */
[----:B------:R-:W-:-:S02]  /*9fa0*/  IMAD.MOV.U32 R15, RZ, RZ, 0x3ff00000 ;  /* 0x3ff00000ff0f7424 */ /* 0x000fc400078e00ff */
[----:B------:R-:W-:-:S06]  /*9fb0*/  IMAD.MOV.U32 R12, RZ, RZ, 0x1 ;  /* 0x00000001ff0c7424 */ /* 0x000fcc00078e00ff */
[----:B0-----:R-:W-:-:S08]  /*9fc0*/  DFMA R34, R12, -6, R14 ;  /* 0xc01800000c22782b */ /* 0x001fd0000000000e */
[----:B------:R-:W-:-:S08]  /*9fd0*/  DFMA R34, R34, R34, R34 ;  /* 0x000000222222722b */ /* 0x000fd00000000022 */
[----:B------:R-:W-:-:S08]  /*9fe0*/  DFMA R34, R12, R34, R12 ;  /* 0x000000220c22722b */ /* 0x000fd0000000000c */
[----:B------:R-:W-:-:S08]  /*9ff0*/  DFMA R14, R34, -6, R14 ;  /* 0xc0180000220e782b */ /* 0x000fd0000000000e */
[----:B------:R-:W-:Y:S02]  /*a000*/  DFMA R14, R34, R14, R34 ;  /* 0x0000000e220e722b */ /* 0x000fe40000000022 */
[----:B----4-:R-:W-:-:S08]  /*a010*/  DFMA R8, R22, -R4, R36 ;  /* 0x800000041608722b */ /* 0x010fd00000000024 */
        /* <DEDUP_REMOVED lines=23> */
.L_x_65:
[----:B------:R-:W-:Y:S05]  /*a190*/  BSYNC.RECONVERGENT B1 ;  /* 0x0000000000017941 */ /* 0x000fea0003800200 */
.L_x_64:
[----:B------:R-:W-:Y:S01]  /*a1a0*/  DADD R22, R22, R4 ;  /* 0x0000000016167229 */ /* 0x000fe20000000004 */
[----:B------:R-:W-:Y:S10]  /*a1b0*/  BRA `(.L_x_62) ;  /* 0x00000000003c7947 */ /* 0x000ff40003800000 */
.L_x_63:
[----:B------:R-:W-:-:S08]  /*a1c0*/  DADD R22, R22, R6 ;  /* 0x0000000016167229 */ /* 0x000fd00000000006 */
[----:B------:R-:W-:-:S14]  /*a1d0*/  DSETP.GE.AND P0, PT, R22, R30, PT ;  /* 0x0000001e1600722a */ /* 0x000fdc0003f06000 */
[----:B------:R-:W-:Y:S05]  /*a1e0*/  @!P0 BRA `(.L_x_62) ;  /* 0x0000000000308947 */ /* 0x000fea0003800000 */
[----:B------:R-:W4:Y:S01]  /*a1f0*/  LDC.64 R6, c[0x0][0x380] ;  /* 0x0000e000ff067b82 */ /* 0x000f220000000a00 */
[----:B------:R-:W-:-:S07]  /*a200*/  IMAD R3, R27, 0x61ab8, RZ ;  /* 0x00061ab81b037824 */ /* 0x000fce00078e02ff */
[----:B-123--:R-:W1:Y:S01]  /*a210*/  LDC.64 R4, c[0x0][0x388] ;  /* 0x0000e200ff047b82 */ /* 0x00ee620000000a00 */
[----:B----4-:R-:W-:-:S04]  /*a220*/  IMAD.WIDE.U32 R6, R45, 0x61ab8, R6 ;  /* 0x00061ab82d067825 */ /* 0x010fc800078e0006 */
[----:B------:R-:W-:Y:S01]  /*a230*/  IMAD.IADD R3, R7, 0x1, R3 ;  /* 0x0000000107037824 */ /* 0x000fe200078e0203 */
[----:B------:R-:W-:Y:S01]  /*a240*/  IADD3 R6, P0, PT, R6, 0x3a9b8, RZ ;  /* 0x0003a9b806067810 */ /* 0x000fe20007f1e0ff */
[----:B-1----:R4:W5:Y:S04]  /*a250*/  LDG.E.64 R22, desc[UR36][R4.64+0x20] ;  /* 0x0000202404167981 */ /* 0x002968000c1e1b00 */
[----:B------:R-:W-:Y:S02]  /*a260*/  IMAD.X R7, RZ, RZ, R3, P0 ;  /* 0x000000ffff077224 */ /* 0x000fe400000e0603 */
[----:B------:R-:W-:-:S05]  /*a270*/  IMAD.WIDE R6, R49, 0x8, R6 ;  /* 0x0000000831067825 */ /* 0x000fca00078e0206 */
[----:B------:R4:W-:Y:S04]  /*a280*/  STG.E.64 desc[UR36][R6.64+0x8], R62 ;  /* 0x0000083e06007986 */ /* 0x0009e8000c101b24 */
[----:B------:R4:W5:Y:S01]  /*a290*/  LDG.E.64 R30, desc[UR36][R4.64+0x18] ;  /* 0x00001824041e7981 */ /* 0x000962000c1e1b00 */
[----:B------:R-:W-:-:S07]  /*a2a0*/  VIADD R49, R49, 0x1 ;  /* 0x0000000131317836 */ /* 0x000fce0000000000 */
.L_x_62:
[----:B------:R-:W-:Y:S05]  /*a2b0*/  BSYNC.RECONVERGENT B0 ;  /* 0x0000000000007941 */ /* 0x000fea0003800200 */
.L_x_60:
[----:B-----5:R-:W-:Y:S01]  /*a2c0*/  DSETP.GEU.AND P0, PT, R24, R30, PT ;  /* 0x0000001e1800722a */ /* 0x020fe20003f0e000 */
[----:B------:R-:W-:-:S13]  /*a2d0*/  BSSY.RECONVERGENT B0, `(.L_x_66) ;  /* 0x000003e000007945 */ /* 0x000fda0003800200 */
[----:B------:R-:W-:Y:S05]  /*a2e0*/  @!P0 BRA `(.L_x_67) ;  /* 0x0000000000148947 */ /* 0x000fea0003800000 */
[----:B------:R-:W-:-:S14]  /*a2f0*/  DSETP.GE.AND P0, PT, R24, R30, PT ;  /* 0x0000001e1800722a */ /* 0x000fdc0003f06000 */
[----:B------:R-:W-:Y:S05]  /*a300*/  @!P0 BRA `(.L_x_68) ;  /* 0x0000000000e88947 */ /* 0x000fea0003800000 */
[----:B------:R-:W0:Y:S02]  /*a310*/  LDC.64 R24, c[0x0][0x388] ;  /* 0x0000e200ff187b82 */ /* 0x000e240000000a00 */
[----:B0-----:R-:W5:Y:S01]  /*a320*/  LDG.E.64 R24, desc[UR36][R24.64+0x20] ;  /* 0x0000202418187981 */ /* 0x001f62000c1e1b00 */
[----:B------:R-:W-:Y:S05]  /*a330*/  BRA `(.L_x_68) ;  /* 0x0000000000dc7947 */ /* 0x000fea0003800000 */
.L_x_67:
[----:B------:R-:W-:-:S13]  /*a340*/  ISETP.NE.AND P0, PT, R26, RZ, PT ;  /* 0x000000ff1a00720c */ /* 0x000fda0003f05270 */
[----:B------:R-:W-:Y:S05]  /*a350*/  @P0 BRA `(.L_x_69) ;  /* 0x0000000000a40947 */ /* 0x000fea0003800000 */
[----:B------:R-:W4:Y:S02]  /*a360*/  LDC.64 R30, c[0x0][0x388] ;  /* 0x0000e200ff1e7b82 */ /* 0x000f240000000a00 */
[----:B----4-:R-:W4:Y:S04]  /*a370*/  LDG.E.64 R6, desc[UR36][R30.64+0x28] ;  /* 0x000028241e067981 */ /* 0x010f28000c1e1b00 */
[----:B--23--:R-:W4:Y:S04]  /*a380*/  LDG.E.64 R8, desc[UR36][R30.64+0x30] ;  /* 0x000030241e087981 */ /* 0x00cf28000c1e1b00 */
[----:B-1----:R-:W2:Y:S01]  /*a390*/  LDG.E.64 R4, desc[UR36][R30.64+0x8] ;  /* 0x000008241e047981 */ /* 0x002ea2000c1e1b00 */
[----:B0-----:R-:W0:Y:S01]  /*a3a0*/  MUFU.RCP64H R13, 6 ;  /* 0x40180000000d7908 */ /* 0x001e220000001800 */
[----:B------:R-:W-:Y:S01]  /*a3b0*/  IMAD.MOV.U32 R12, RZ, RZ, 0x1 ;  /* 0x00000001ff0c7424 */ /* 0x000fe200078e00ff */
[----:B------:R-:W-:Y:S01]  /*a3c0*/  BSSY.RECONVERGENT B1, `(.L_x_70) ;  /* 0x0000020000017945 */ /* 0x000fe20003800200 */
[----:B----4-:R-:W-:-:S08]  /*a3d0*/  DFMA R14, R24, -R8, R6 ;  /* 0x80000008180e722b */ /* 0x010fd00000000006 */
[----:B------:R-:W-:-:S08]  /*a3e0*/  DMUL R10, R14, 0.5 ;  /* 0x3fe000000e0a7828 */ /* 0x000fd00000000000 */
[----:B--2---:R-:W-:-:S08]  /*a3f0*/  DFMA R10, R10, R4, R24 ;  /* 0x000000040a0a722b */ /* 0x004fd00000000018 */
[----:B------:R-:W-:Y:S01]  /*a400*/  DFMA R20, -R8, R10, R6 ;  /* 0x0000000a0814722b */ /* 0x000fe20000000106 */
[----:B------:R-:W-:Y:S02]  /*a410*/  IMAD.MOV.U32 R10, RZ, RZ, 0x0 ;  /* 0x00000000ff0a7424 */ /* 0x000fe400078e00ff */
[----:B------:R-:W-:-:S05]  /*a420*/  IMAD.MOV.U32 R11, RZ, RZ, 0x3ff00000 ;  /* 0x3ff00000ff0b7424 */ /* 0x000fca00078e00ff */
[----:B------:R-:W-:Y:S02]  /*a430*/  DMUL R26, R20, 0.5 ;  /* 0x3fe00000141a7828 */ /* 0x000fe40000000000 */
[----:B0-----:R-:W-:Y:S02]  /*a440*/  DFMA R32, R12, -6, R10 ;  /* 0xc01800000c20782b */ /* 0x001fe4000000000a */
[----:B------:R-:W-:-:S04]  /*a450*/  DFMA R20, R20, 2, R14 ;  /* 0x400000001414782b */ /* 0x000fc8000000000e */
[----:B------:R-:W-:Y:S02]  /*a460*/  DFMA R26, R4, R26, R24 ;  /* 0x0000001a041a722b */ /* 0x000fe40000000018 */
[----:B------:R-:W-:-:S06]  /*a470*/  DFMA R32, R32, R32, R32 ;  /* 0x000000202020722b */ /* 0x000fcc0000000020 */
[----:B------:R-:W-:Y:S02]  /*a480*/  DFMA R26, -R8, R26, R6 ;  /* 0x0000001a081a722b */ /* 0x000fe40000000106 */
[----:B------:R-:W-:-:S06]  /*a490*/  DFMA R32, R12, R32, R12 ;  /* 0x000000200c20722b */ /* 0x000fcc000000000c */
[----:B------:R-:W-:Y:S02]  /*a4a0*/  DFMA R14, R4, R26, R24 ;  /* 0x0000001a040e722b */ /* 0x000fe40000000018 */
[----:B------:R-:W-:Y:S02]  /*a4b0*/  DFMA R20, R26, 2, R20 ;  /* 0x400000001a14782b */ /* 0x000fe40000000014 */
[----:B------:R-:W-:-:S04]  /*a4c0*/  DFMA R10, R32, -6, R10 ;  /* 0xc0180000200a782b */ /* 0x000fc8000000000a */
[----:B------:R-:W-:-:S04]  /*a4d0*/  DFMA R14, -R8, R14, R6 ;  /* 0x0000000e080e722b */ /* 0x000fc80000000106 */
[----:B------:R-:W-:-:S04]  /*a4e0*/  DFMA R10, R32, R10, R32 ;  /* 0x0000000a200a722b */ /* 0x000fc80000000020 */
        /* <DEDUP_REMOVED lines=13> */
.L_x_71:
[----:B------:R-:W-:Y:S05]  /*a5c0*/  BSYNC.RECONVERGENT B1 ;  /* 0x0000000000017941 */ /* 0x000fea0003800200 */
.L_x_70:
[----:B------:R-:W-:Y:S01]  /*a5d0*/  DADD R24, R24, R4 ;  /* 0x0000000018187229 */ /* 0x000fe20000000004 */
[----:B------:R-:W-:Y:S10]  /*a5e0*/  BRA `(.L_x_68) ;  /* 0x0000000000307947 */ /* 0x000ff40003800000 */
.L_x_69:
[----:B------:R-:W-:-:S08]  /*a5f0*/  DADD R24, R24, R20 ;  /* 0x0000000018187229 */ /* 0x000fd00000000014 */
[----:B------:R-:W-:-:S14]  /*a600*/  DSETP.GE.AND P0, PT, R24, R30, PT ;  /* 0x0000001e1800722a */ /* 0x000fdc0003f06000 */
[----:B------:R-:W-:Y:S05]  /*a610*/  @!P0 BRA `(.L_x_68) ;  /* 0x0000000000248947 */ /* 0x000fea0003800000 */
[----:B-1234-:R-:W1:Y:S08]  /*a620*/  LDC.64 R4, c[0x0][0x380] ;  /* 0x0000e000ff047b82 */ /* 0x01ee700000000a00 */
[----:B------:R-:W2:Y:S01]  /*a630*/  LDC.64 R24, c[0x0][0x388] ;  /* 0x0000e200ff187b82 */ /* 0x000ea20000000a00 */
[----:B------:R-:W-:Y:S02]  /*a640*/  IMAD R27, R27, 0x61ab8, RZ ;  /* 0x00061ab81b1b7824 */ /* 0x000fe400078e02ff */
[----:B-1----:R-:W-:-:S04]  /*a650*/  IMAD.WIDE.U32 R4, R45, 0x61ab8, R4 ;  /* 0x00061ab82d047825 */ /* 0x002fc800078e0004 */
[----:B------:R-:W-:Y:S02]  /*a660*/  IMAD.IADD R5, R5, 0x1, R27 ;  /* 0x0000000105057824 */ /* 0x000fe400078e021b */
[C---:B------:R-:W-:Y:S01]  /*a670*/  IMAD.WIDE R4, R48.reuse, 0x8, R4 ;  /* 0x0000000830047825 */ /* 0x040fe200078e0204 */
[----:B--2---:R-:W5:Y:S03]  /*a680*/  LDG.E.64 R24, desc[UR36][R24.64+0x20] ;  /* 0x0000202418187981 */ /* 0x004f66000c1e1b00 */
[----:B------:R-:W-:Y:S01]  /*a690*/  VIADD R48, R48, 0x1 ;  /* 0x0000000130307836 */ /* 0x000fe20000000000 */
[----:B------:R1:W-:Y:S06]  /*a6a0*/  STG.E.64 desc[UR36][R4.64+0x4e240], R62 ;  /* 0x04e2403e04007986 */ /* 0x0003ec000c101b24 */
.L_x_68:
[----:B------:R-:W-:Y:S05]  /*a6b0*/  BSYNC.RECONVERGENT B0 ;  /* 0x0000000000007941 */ /* 0x000fea0003800200 */
.L_x_66:
[----:B-1234-:R-:W1:Y:S02]  /*a6c0*/  LDC.64 R4, c[0x0][0x388] ;  /* 0x0000e200ff047b82 */ /* 0x01ee640000000a00 */
[----:B-1----:R-:W2:Y:S01]  /*a6d0*/  LDG.E.64 R4, desc[UR36][R4.64+0x40] ;  /* 0x0000402404047981 */ /* 0x002ea2000c1e1b00 */
[----:B------:R1:W3:Y:S02]  /*a6e0*/  I2F.F64.U32 R62, R47 ;  /* 0x0000002f003e7312 */ /* 0x0002e40000201800 */
[----:B-1----:R-:W-:Y:S01]  /*a6f0*/  VIADD R47, R47, 0x1 ;  /* 0x000000012f2f7836 */ /* 0x002fe20000000000 */
[----:B---3--:R-:W-:-:S04]  /*a700*/  DMUL R62, R28, R62 ;  /* 0x0000003e1c3e7228 */ /* 0x008fc80000000000 */
[----:B--2---:R-:W-:-:S04]  /*a710*/  ISETP.GT.U32.AND P0, PT, R4, R47, PT ;  /* 0x0000002f0400720c */ /* 0x004fc80003f04070 */
[----:B------:R-:W-:-:S13]  /*a720*/  ISETP.GT.AND.EX P0, PT, R5, RZ, PT, P0 ;  /* 0x000000ff0500720c */ /* 0x000fda0003f04300 */
[----:B------:R-:W-:Y:S05]  /*a730*/  @P0 BRA `(.L_x_72) ;  /* 0xffffffd400d00947 */ /* 0x000fea000383ffff */
[----:B------:R-:W-:Y:S05]  /*a740*/  BSYNC.RECONVERGENT B6 ;  /* 0x0000000000067941 */ /* 0x000fea0003800200 */
.L_x_26:
[----:B------:R-:W1:Y:S01]  /*a750*/  LDC.64 R26, c[0x0][0x380] ;  /* 0x0000e000ff1a7b82 */ /* 0x000e620000000a00 */
[----:B------:R-:W-:Y:S01]  /*a760*/  SHF.R.S32.HI R28, RZ, 0x1f, R45 ;  /* 0x0000001fff1c7819 */ /* 0x000fe2000001142d */
[----:B------:R-:W2:Y:S04]  /*a770*/  LDCU.64 UR4, c[0x4][0xc0] ;  /* 0x01001800ff0477ac */ /* 0x000ea80008000a00 */
[----:B------:R-:W-:Y:S02]  /*a780*/  IMAD R17, R28, 0x61ab8, RZ ;  /* 0x00061ab81c117824 */ /* 0x000fe400078e02ff */
[----:B-1----:R-:W-:-:S04]  /*a790*/  IMAD.WIDE.U32 R26, R45, 0x61ab8, R26 ;  /* 0x00061ab82d1a7825 */ /* 0x002fc800078e001a */
[----:B------:R-:W-:Y:S02]  /*a7a0*/  IMAD.IADD R17, R27, 0x1, R17 ;  /* 0x000000011b117824 */ /* 0x000fe400078e0211 */
[----:B------:R-:W-:-:S05]  /*a7b0*/  IMAD.MOV.U32 R16, RZ, RZ, R26 ;  /* 0x000000ffff107224 */ /* 0x000fca00078e001a */
[----:B------:R-:W3:Y:S01]  /*a7c0*/  LDG.E.64 R8, desc[UR36][R16.64+0x38] ;  /* 0x0000382410087981 */ /* 0x000ee2000c1e1b00 */
[----:B-----5:R-:W-:Y:S01]  /*a7d0*/  MOV R24, 0x0 ;  /* 0x0000000000187802 */ /* 0x020fe20000000f00 */
[----:B--2---:R-:W-:Y:S01]  /*a7e0*/  IMAD.U32 R4, RZ, RZ, UR4 ;  /* 0x00000004ff047e24 */ /* 0x004fe2000f8e00ff */
[----:B------:R-:W-:Y:S01]  /*a7f0*/  IADD3 R46, P1, PT, R46, 0x30, RZ ;  /* 0x000000302e2e7810 */ /* 0x000fe20007f3e0ff */
[----:B------:R-:W-:Y:S01]  /*a800*/  IMAD.U32 R5, RZ, RZ, UR5 ;  /* 0x00000005ff057e24 */ /* 0x000fe2000f8e00ff */
[----:B------:R1:W2:Y:S01]  /*a810*/  LDC.64 R10, c[0x4][R24] ;  /* 0x01000000180a7b82 */ /* 0x0002a20000000a00 */
[----:B------:R-:W-:Y:S02]  /*a820*/  IADD3 R18, P0, PT, R26, 0x38, RZ ;  /* 0x000000381a127810 */ /* 0x000fe40007f1e0ff */
[----:B------:R-:W-:Y:S02]  /*a830*/  IMAD.X R2, RZ, RZ, R2, P1 ;  /* 0x000000ffff027224 */ /* 0x000fe400008e0602 */
[----:B----4-:R-:W-:-:S02]  /*a840*/  IMAD.MOV.U32 R6, RZ, RZ, R46 ;  /* 0x000000ffff067224 */ /* 0x010fc400078e002e */
[----:B------:R-:W-:Y:S02]  /*a850*/  IMAD.MOV.U32 R7, RZ, RZ, R2 ;  /* 0x000000ffff077224 */ /* 0x000fe400078e0002 */
[----:B------:R-:W-:Y:S01]  /*a860*/  IMAD.X R19, RZ, RZ, R17, P0 ;  /* 0x000000ffff137224 */ /* 0x000fe200000e0611 */
[----:B--23--:R1:W-:Y:S06]  /*a870*/  STL.64 [R1+0x30], R8 ;  /* 0x0000300801007387 */ /* 0x00c3ec0000100a00 */
[----:B------:R-:W-:-:S07]  /*a880*/  LEPC R20, `(.L_x_73) ;  /* 0x000000001014794e */ /* 0x000fce0000000000 */
[----:B01----:R-:W-:Y:S05]  /*a890*/  CALL.ABS.NOINC R10 ;  /* 0x000000000a007343 */ /* 0x003fea0003c00000 */
.L_x_73:
[----:B------:R-:W2:Y:S01]  /*a8a0*/  LDG.E.64 R8, desc[UR36][R16.64+0x1f78] ;  /* 0x001f782410087981 */ /* 0x000ea2000c1e1b00 */
[----:B------:R0:W1:Y:S01]  /*a8b0*/  LDC.64 R10, c[0x4][R24] ;  /* 0x01000000180a7b82 */ /* 0x0000620000000a00 */
[----:B------:R-:W3:Y:S01]  /*a8c0*/  LDCU.64 UR4, c[0x4][0xc0] ;  /* 0x01001800ff0477ac */ /* 0x000ee20008000a00 */
[----:B------:R-:W-:Y:S02]  /*a8d0*/  IMAD.MOV.U32 R6, RZ, RZ, R46 ;  /* 0x000000ffff067224 */ /* 0x000fe400078e002e */
[----:B------:R-:W-:Y:S02]  /*a8e0*/  IMAD.MOV.U32 R7, RZ, RZ, R2 ;  /* 0x000000ffff077224 */ /* 0x000fe400078e0002 */
[----:B---3--:R-:W-:Y:S02]  /*a8f0*/  IMAD.U32 R4, RZ, RZ, UR4 ;  /* 0x00000004ff047e24 */ /* 0x008fe4000f8e00ff */
[----:B------:R-:W-:Y:S01]  /*a900*/  IMAD.U32 R5, RZ, RZ, UR5 ;  /* 0x00000005ff057e24 */ /* 0x000fe2000f8e00ff */
[----:B-12---:R0:W-:Y:S06]  /*a910*/  STL.64 [R1+0x30], R8 ;  /* 0x0000300801007387 */ /* 0x0061ec0000100a00 */
[----:B------:R-:W-:-:S07]  /*a920*/  LEPC R20, `(.L_x_74) ;  /* 0x000000001014794e */ /* 0x000fce0000000000 */
[----:B0-----:R-:W-:Y:S05]  /*a930*/  CALL.ABS.NOINC R10 ;  /* 0x000000000a007343 */ /* 0x001fea0003c00000 */
.L_x_74:
        /* <DEDUP_REMOVED lines=10> */
.L_x_75:
        /* <DEDUP_REMOVED lines=10> */
.L_x_76:
        /* <DEDUP_REMOVED lines=10> */
.L_x_77:
        /* <DEDUP_REMOVED lines=10> */
.L_x_78:
        /* <DEDUP_REMOVED lines=10> */
.L_x_79:
        /* <DEDUP_REMOVED lines=10> */
.L_x_80:
        /* <DEDUP_REMOVED lines=10> */
.L_x_81:
        /* <DEDUP_REMOVED lines=10> */
.L_x_82:
[----:B------:R0:W1:Y:S01]  /*ae40*/  LDC.64 R8, c[0x4][R24] ;  /* 0x0100000018087b82 */ /* 0x0000620000000a00 */
[----:B------:R-:W2:Y:S01]  /*ae50*/  LDCU.64 UR4, c[0x4][0x60] ;  /* 0x01000c00ff0477ac */ /* 0x000ea20008000a00 */
[----:B------:R-:W-:Y:S01]  /*ae60*/  CS2R R6, SRZ ;  /* 0x0000000000067805 */ /* 0x000fe2000001ff00 */
[----:B--2---:R-:W-:Y:S02]  /*ae70*/  IMAD.U32 R4, RZ, RZ, UR4 ;  /* 0x00000004ff047e24 */ /* 0x004fe4000f8e00ff */
[----:B0-----:R-:W-:-:S07]  /*ae80*/  IMAD.U32 R5, RZ, RZ, UR5 ;  /* 0x00000005ff057e24 */ /* 0x001fce000f8e00ff */
[----:B------:R-:W-:-:S07]  /*ae90*/  LEPC R20, `(.L_x_83) ;  /* 0x000000001014794e */ /* 0x000fce0000000000 */
[----:B-1----:R-:W-:Y:S05]  /*aea0*/  CALL.ABS.NOINC R8 ;  /* 0x0000000008007343 */ /* 0x002fea0003c00000 */
.L_x_83:
[----:B------:R-:W2:Y:S01]  /*aeb0*/  LDG.E.64 R8, desc[UR36][R16.64+0x138b8] ;  /* 0x0138b82410087981 */ /* 0x000ea2000c1e1b00 */
[----:B------:R0:W1:Y:S01]  /*aec0*/  LDC.64 R10, c[0x4][R24] ;  /* 0x01000000180a7b82 */ /* 0x0000620000000a00 */
[----:B------:R-:W3:Y:S01]  /*aed0*/  LDCU.64 UR4, c[0x4][0xc0] ;  /* 0x01001800ff0477ac */ /* 0x000ee20008000a00 */
[----:B------:R-:W-:Y:S01]  /*aee0*/  IADD3 R22, P0, PT, R26, 0x138b8, RZ ;  /* 0x000138b81a167810 */ /* 0x000fe20007f1e0ff */
[----:B------:R-:W-:Y:S02]  /*aef0*/  IMAD.MOV.U32 R6, RZ, RZ, R46 ;  /* 0x000000ffff067224 */ /* 0x000fe400078e002e */
[----:B------:R-:W-:Y:S02]  /*af00*/  IMAD.MOV.U32 R7, RZ, RZ, R2 ;  /* 0x000000ffff077224 */ /* 0x000fe400078e0002 */
[----:B------:R-:W-:Y:S02]  /*af10*/  IMAD.X R23, RZ, RZ, R17, P0 ;  /* 0x000000ffff177224 */ /* 0x000fe400000e0611 */
[----:B---3--:R-:W-:-:S02]  /*af20*/  IMAD.U32 R4, RZ, RZ, UR4 ;  /* 0x00000004ff047e24 */ /* 0x008fc4000f8e00ff */
[----:B------:R-:W-:Y:S01]  /*af30*/  IMAD.U32 R5, RZ, RZ, UR5 ;  /* 0x00000005ff057e24 */ /* 0x000fe2000f8e00ff */
[----:B-12---:R0:W-:Y:S06]  /*af40*/  STL.64 [R1+0x30], R8 ;  /* 0x0000300801007387 */ /* 0x0061ec0000100a00 */
[----:B------:R-:W-:-:S07]  /*af50*/  LEPC R20, `(.L_x_84) ;  /* 0x000000001014794e */ /* 0x000fce0000000000 */
[----:B0-----:R-:W-:Y:S05]  /*af60*/  CALL.ABS.NOINC R10 ;  /* 0x000000000a007343 */ /* 0x001fea0003c00000 */
.L_x_84:
        /* <DEDUP_REMOVED lines=10> */
.L_x_85:
        /* <DEDUP_REMOVED lines=10> */
.L_x_86:
        /* <DEDUP_REMOVED lines=10> */
.L_x_87:
        /* <DEDUP_REMOVED lines=10> */
.L_x_88:
        /* <DEDUP_REMOVED lines=10> */
.L_x_89:
        /* <DEDUP_REMOVED lines=10> */
.L_x_90:
        /* <DEDUP_REMOVED lines=10> */
.L_x_91:
        /* <DEDUP_REMOVED lines=10> */
.L_x_92:
        /* <DEDUP_REMOVED lines=10> */
.L_x_93:
[----:B------:R0:W1:Y:S01]  /*b510*/  LDC.64 R8, c[0x4][R24] ;  /* 0x0100000018087b82 */ /* 0x0000620000000a00 */
[----:B------:R-:W2:Y:S01]  /*b520*/  LDCU.64 UR4, c[0x4][0x60] ;  /* 0x01000c00ff0477ac */ /* 0x000ea20008000a00 */
[----:B------:R-:W-:Y:S01]  /*b530*/  CS2R R6, SRZ ;  /* 0x0000000000067805 */ /* 0x000fe2000001ff00 */
[----:B--2---:R-:W-:Y:S02]  /*b540*/  IMAD.U32 R4, RZ, RZ, UR4 ;  /* 0x00000004ff047e24 */ /* 0x004fe4000f8e00ff */
[----:B0-----:R-:W-:-:S07]  /*b550*/  IMAD.U32 R5, RZ, RZ, UR5 ;  /* 0x00000005ff057e24 */ /* 0x001fce000f8e00ff */
[----:B------:R-:W-:-:S07]  /*b560*/  LEPC R20, `(.L_x_94) ;  /* 0x000000001014794e */ /* 0x000fce0000000000 */
[----:B-1----:R-:W-:Y:S05]  /*b570*/  CALL.ABS.NOINC R8 ;  /* 0x0000000008007343 */ /* 0x002fea0003c00000 */
.L_x_94:
        /* <DEDUP_REMOVED lines=10> */
.L_x_95:
        /* <DEDUP_REMOVED lines=10> */
.L_x_96:
        /* <DEDUP_REMOVED lines=10> */
.L_x_97:
        /* <DEDUP_REMOVED lines=10> */
.L_x_98:
        /* <DEDUP_REMOVED lines=10> */
.L_x_99:
        /* <DEDUP_REMOVED lines=10> */
.L_x_100:
        /* <DEDUP_REMOVED lines=10> */
.L_x_101:
        /* <DEDUP_REMOVED lines=10> */
.L_x_102:
        /* <DEDUP_REMOVED lines=10> */
.L_x_103:
        /* <DEDUP_REMOVED lines=10> */
.L_x_104:
[----:B------:R0:W1:Y:S01]  /*bbc0*/  LDC.64 R8, c[0x4][R24] ;  /* 0x0100000018087b82 */ /* 0x0000620000000a00 */
[----:B------:R-:W2:Y:S01]  /*bbd0*/  LDCU.64 UR4, c[0x4][0x60] ;  /* 0x01000c00ff0477ac */ /* 0x000ea20008000a00 */
[----:B------:R-:W-:Y:S01]  /*bbe0*/  CS2R R6, SRZ ;  /* 0x0000000000067805 */ /* 0x000fe2000001ff00 */
[----:B--2---:R-:W-:Y:S02]  /*bbf0*/  IMAD.U32 R4, RZ, RZ, UR4 ;  /* 0x00000004ff047e24 */ /* 0x004fe4000f8e00ff */
[----:B0-----:R-:W-:-:S07]  /*bc00*/  IMAD.U32 R5, RZ, RZ, UR5 ;  /* 0x00000005ff057e24 */ /* 0x001fce000f8e00ff */
[----:B------:R-:W-:-:S07]  /*bc10*/  LEPC R20, `(.L_x_105) ;  /* 0x000000001014794e */ /* 0x000fce0000000000 */
[----:B-1----:R-:W-:Y:S05]  /*bc20*/  CALL.ABS.NOINC R8 ;  /* 0x0000000008007343 */ /* 0x002fea0003c00000 */
.L_x_105:
        /* <DEDUP_REMOVED lines=10> */
.L_x_106:
        /* <DEDUP_REMOVED lines=10> */
.L_x_107:
        /* <DEDUP_REMOVED lines=10> */
.L_x_108:
        /* <DEDUP_REMOVED lines=10> */
.L_x_109:
        /* <DEDUP_REMOVED lines=10> */
.L_x_110:
        /* <DEDUP_REMOVED lines=10> */
.L_x_111:
        /* <DEDUP_REMOVED lines=10> */
.L_x_112:
        /* <DEDUP_REMOVED lines=10> */
.L_x_113:
        /* <DEDUP_REMOVED lines=10> */
.L_x_114:
        /* <DEDUP_REMOVED lines=10> */
.L_x_115:
[----:B------:R0:W1:Y:S01]  /*c270*/  LDC.64 R8, c[0x4][R24] ;  /* 0x0100000018087b82 */ /* 0x0000620000000a00 */
[----:B------:R-:W2:Y:S01]  /*c280*/  LDCU.64 UR4, c[0x4][0x60] ;  /* 0x01000c00ff0477ac */ /* 0x000ea20008000a00 */
[----:B------:R-:W-:Y:S01]  /*c290*/  CS2R R6, SRZ ;  /* 0x0000000000067805 */ /* 0x000fe2000001ff00 */
[----:B--2---:R-:W-:Y:S02]  /*c2a0*/  IMAD.U32 R4, RZ, RZ, UR4 ;  /* 0x00000004ff047e24 */ /* 0x004fe4000f8e00ff */
[----:B0-----:R-:W-:-:S07]  /*c2b0*/  IMAD.U32 R5, RZ, RZ, UR5 ;  /* 0x00000005ff057e24 */ /* 0x001fce000f8e00ff */
[----:B------:R-:W-:-:S07]  /*c2c0*/  LEPC R20, `(.L_x_116) ;  /* 0x000000001014794e */ /* 0x000fce0000000000 */
[----:B-1----:R-:W-:Y:S05]  /*c2d0*/  CALL.ABS.NOINC R8 ;  /* 0x0000000008007343 */ /* 0x002fea0003c00000 */
.L_x_116:
        /* <DEDUP_REMOVED lines=10> */
.L_x_117:
        /* <DEDUP_REMOVED lines=10> */
.L_x_118:
        /* <DEDUP_REMOVED lines=10> */
.L_x_119:
        /* <DEDUP_REMOVED lines=10> */
.L_x_120:
        /* <DEDUP_REMOVED lines=10> */
.L_x_121:
        /* <DEDUP_REMOVED lines=10> */
.L_x_122:
        /* <DEDUP_REMOVED lines=10> */
.L_x_123:
        /* <DEDUP_REMOVED lines=10> */
.L_x_124:
        /* <DEDUP_REMOVED lines=10> */
.L_x_125:
        /* <DEDUP_REMOVED lines=10> */
.L_x_126:
[----:B------:R0:W1:Y:S01]  /*c920*/  LDC.64 R2, c[0x4][R24] ;  /* 0x0100000018027b82 */ /* 0x0000620000000a00 */
[----:B------:R-:W2:Y:S01]  /*c930*/  LDCU.64 UR4, c[0x4][0x60] ;  /* 0x01000c00ff0477ac */ /* 0x000ea20008000a00 */
[----:B------:R-:W-:Y:S01]  /*c940*/  CS2R R6, SRZ ;  /* 0x0000000000067805 */ /* 0x000fe2000001ff00 */
[----:B--2---:R-:W-:Y:S02]  /*c950*/  IMAD.U32 R4, RZ, RZ, UR4 ;  /* 0x00000004ff047e24 */ /* 0x004fe4000f8e00ff */
[----:B0-----:R-:W-:-:S07]  /*c960*/  IMAD.U32 R5, RZ, RZ, UR5 ;  /* 0x00000005ff057e24 */ /* 0x001fce000f8e00ff */
[----:B------:R-:W-:-:S07]  /*c970*/  LEPC R20, `(.L_x_127) ;  /* 0x000000001014794e */ /* 0x000fce0000000000 */
[----:B-1----:R-:W-:Y:S05]  /*c980*/  CALL.ABS.NOINC R2 ;  /* 0x0000000002007343 */ /* 0x002fea0003c00000 */
.L_x_127:
[----:B------:R-:W0:Y:S01]  /*c990*/  LDC.64 R2, c[0x0][0x388] ;  /* 0x0000e200ff027b82 */ /* 0x000e220000000a00 */
[----:B------:R-:W-:-:S04]  /*c9a0*/  IMAD.WIDE R8, R51, 0x8, R22 ;  /* 0x0000000833087825 */ /* 0x000fc800078e0216 */
[----:B------:R-:W-:Y:S01]  /*c9b0*/  IMAD.WIDE R18, R52, 0x8, R18 ;  /* 0x0000000834127825 */ /* 0x000fe200078e0212 */
[----:B------:R-:W2:Y:S04]  /*c9c0*/  LDG.E.64 R12, desc[UR36][R8.64+-0x50] ;  /* 0xffffb024080c7981 */ /* 0x000ea8000c1e1b00 */
[----:B------:R-:W2:Y:S04]  /*c9d0*/  LDG.E.64 R4, desc[UR36][R18.64+-0x50] ;  /* 0xffffb02412047981 */ /* 0x000ea8000c1e1b00 */
[----:B------:R-:W3:Y:S04]  /*c9e0*/  LDG.E.64 R10, desc[UR36][R8.64+-0x58] ;  /* 0xffffa824080a7981 */ /* 0x000ee8000c1e1b00 */
[----:B------:R-:W3:Y:S04]  /*c9f0*/  LDG.E.64 R6, desc[UR36][R18.64+-0x58] ;  /* 0xffffa82412067981 */ /* 0x000ee8000c1e1b00 */
[----:B0-----:R-:W4:Y:S01]  /*ca00*/  LDG.E.64 R2, desc[UR36][R2.64+0x38] ;  /* 0x0000382402027981 */ /* 0x001f22000c1e1b00 */
[----:B------:R-:W-:Y:S01]  /*ca10*/  BSSY.RECONVERGENT B6, `(.L_x_128) ;  /* 0x0000013000067945 */ /* 0x000fe20003800200 */
[----:B------:R-:W-:Y:S01]  /*ca20*/  IMAD.MOV.U32 R22, RZ, RZ, 0x1 ;  /* 0x00000001ff167424 */ /* 0x000fe200078e00ff */
[----:B--2---:R-:W-:-:S02]  /*ca30*/  DADD R12, R4, -R12 ;  /* 0x00000000040c7229 */ /* 0x004fc4000000080c */
[----:B---3--:R-:W-:-:S06]  /*ca40*/  DADD R10, R6, -R10 ;  /* 0x00000000060a7229 */ /* 0x008fcc000000080a */
[----:B----4-:R-:W-:-:S06]  /*ca50*/  DSETP.GEU.AND P0, PT, |R12|, R2, PT ;  /* 0x000000020c00722a */ /* 0x010fcc0003f0e200 */
[----:B------:R-:W-:-:S14]  /*ca60*/  DSETP.LT.AND P0, PT, |R10|, R2, !P0 ;  /* 0x000000020a00722a */ /* 0x000fdc0004701200 */
[----:B------:R-:W-:Y:S05]  /*ca70*/  @!P0 BRA `(.L_x_129) ;  /* 0x0000000000308947 */ /* 0x000fea0003800000 */
[----:B------:R-:W0:Y:S01]  /*ca80*/  LDC.64 R24, c[0x4][R24] ;  /* 0x0100000018187b82 */ /* 0x000e220000000a00 */
[----:B------:R-:W1:Y:S01]  /*ca90*/  LDCU.64 UR4, c[0x4][0xc8] ;  /* 0x01001900ff0477ac */ /* 0x000e620008000a00 */
[----:B------:R-:W-:Y:S01]  /*caa0*/  CS2R R6, SRZ ;  /* 0x0000000000067805 */ /* 0x000fe2000001ff00 */
[----:B-1----:R-:W-:Y:S02]  /*cab0*/  IMAD.U32 R4, RZ, RZ, UR4 ;  /* 0x00000004ff047e24 */ /* 0x002fe4000f8e00ff */
[----:B------:R-:W-:-:S07]  /*cac0*/  IMAD.U32 R5, RZ, RZ, UR5 ;  /* 0x00000005ff057e24 */ /* 0x000fce000f8e00ff */
[----:B------:R-:W-:-:S07]  /*cad0*/  LEPC R20, `(.L_x_130) ;  /* 0x000000001014794e */ /* 0x000fce0000000000 */
[----:B0-----:R-:W-:Y:S05]  /*cae0*/  CALL.ABS.NOINC R24 ;  /* 0x0000000018007343 */ /* 0x001fea0003c00000 */
.L_x_130:
[----:B------:R-:W0:Y:S01]  /*caf0*/  LDC.64 R2, c[0x0][0x388] ;  /* 0x0000e200ff027b82 */ /* 0x000e220000000a00 */
[----:B------:R1:W5:Y:S04]  /*cb00*/  LDG.E.64 R6, desc[UR36][R18.64+-0x58] ;  /* 0xffffa82412067981 */ /* 0x000368000c1e1b00 */
[----:B------:R1:W5:Y:S04]  /*cb10*/  LDG.E.64 R4, desc[UR36][R18.64+-0x50] ;  /* 0xffffb02412047981 */ /* 0x000368000c1e1b00 */
[----:B0-----:R-:W5:Y:S01]  /*cb20*/  LDG.E.64 R2, desc[UR36][R2.64+0x38] ;  /* 0x0000382402027981 */ /* 0x001f62000c1e1b00 */
[----:B-1----:R-:W-:-:S07]  /*cb30*/  IMAD.MOV.U32 R22, RZ, RZ, 0x2 ;  /* 0x00000002ff167424 */ /* 0x002fce00078e00ff */
.L_x_129:
[----:B------:R-:W-:Y:S05]  /*cb40*/  BSYNC.RECONVERGENT B6 ;  /* 0x0000000000067941 */ /* 0x000fea0003800200 */
.L_x_128:
[----:B------:R-:W-:-:S05]  /*cb50*/  IMAD.WIDE R50, R50, 0x8, R16 ;  /* 0x0000000832327825 */ /* 0x000fca00078e0210 */
[----:B------:R-:W2:Y:S04]  /*cb60*/  LDG.E.64 R10, desc[UR36][R50.64+0x270e8] ;  /* 0x0270e824320a7981 */ /* 0x000ea8000c1e1b00 */
[----:B------:R-:W3:Y:S01]  /*cb70*/  LDG.E.64 R8, desc[UR36][R50.64+0x270e0] ;  /* 0x0270e02432087981 */ /* 0x000ee2000c1e1b00 */
[----:B------:R-:W-:Y:S01]  /*cb80*/  BSSY.RECONVERGENT B6, `(.L_x_131) ;  /* 0x0000013000067945 */ /* 0x000fe20003800200 */
[----:B--2--5:R-:W-:Y:S02]  /*cb90*/  DADD R10, R4, -R10 ;  /* 0x00000000040a7229 */ /* 0x024fe4000000080a */
[----:B---3--:R-:W-:-:S06]  /*cba0*/  DADD R8, R6, -R8 ;  /* 0x0000000006087229 */ /* 0x008fcc0000000808 */
[----:B------:R-:W-:-:S06]  /*cbb0*/  DSETP.GEU.AND P0, PT, |R10|, R2, PT ;  /* 0x000000020a00722a */ /* 0x000fcc0003f0e200 */
[----:B------:R-:W-:-:S14]  /*cbc0*/  DSETP.GEU.OR P0, PT, |R8|, R2, P0 ;  /* 0x000000020800722a */ /* 0x000fdc000070e600 */
[----:B------:R-:W-:Y:S05]  /*cbd0*/  @P0 BRA `(.L_x_132) ;  /* 0x0000000000340947 */ /* 0x000fea0003800000 */
[----:B------:R-:W-:Y:S01]  /*cbe0*/  MOV R0, 0x0 ;  /* 0x0000000000007802 */ /* 0x000fe20000000f00 */
[----:B------:R-:W0:Y:S01]  /*cbf0*/  LDCU.64 UR4, c[0x4][0xc8] ;  /* 0x01001900ff0477ac */ /* 0x000e220008000a00 */
[----:B------:R-:W-:Y:S02]  /*cc00*/  CS2R R6, SRZ ;  /* 0x0000000000067805 */ /* 0x000fe4000001ff00 */
[----:B------:R1:W2:Y:S01]  /*cc10*/  LDC.64 R2, c[0x4][R0] ;  /* 0x0100000000027b82 */ /* 0x0002a20000000a00 */
[----:B0-----:R-:W-:Y:S02]  /*cc20*/  IMAD.U32 R4, RZ, RZ, UR4 ;  /* 0x00000004ff047e24 */ /* 0x001fe4000f8e00ff */
[----:B-1----:R-:W-:-:S07]  /*cc30*/  IMAD.U32 R5, RZ, RZ, UR5 ;  /* 0x00000005ff057e24 */ /* 0x002fce000f8e00ff */
[----:B------:R-:W-:-:S07]  /*cc40*/  LEPC R20, `(.L_x_133) ;  /* 0x000000001014794e */ /* 0x000fce0000000000 */
[----:B--2---:R-:W-:Y:S05]  /*cc50*/  CALL.ABS.NOINC R2 ;  /* 0x0000000002007343 */ /* 0x004fea0003c00000 */
.L_x_133:
[----:B------:R-:W0:Y:S01]  /*cc60*/  LDC.64 R2, c[0x0][0x388] ;  /* 0x0000e200ff027b82 */ /* 0x000e220000000a00 */
[----:B------:R1:W5:Y:S04]  /*cc70*/  LDG.E.64 R6, desc[UR36][R18.64+-0x58] ;  /* 0xffffa82412067981 */ /* 0x000368000c1e1b00 */
[----:B------:R1:W5:Y:S04]  /*cc80*/  LDG.E.64 R4, desc[UR36][R18.64+-0x50] ;  /* 0xffffb02412047981 */ /* 0x000368000c1e1b00 */
[----:B0-----:R-:W5:Y:S01]  /*cc90*/  LDG.E.64 R2, desc[UR36][R2.64+0x38] ;  /* 0x0000382402027981 */ /* 0x001f62000c1e1b00 */
[----:B-1----:R-:W-:-:S07]  /*cca0*/  VIADD R22, R22, 0x1 ;  /* 0x0000000116167836 */ /* 0x002fce0000000000 */
.L_x_132:
[----:B------:R-:W-:Y:S05]  /*ccb0*/  BSYNC.RECONVERGENT B6 ;  /* 0x0000000000067941 */ /* 0x000fea0003800200 */
.L_x_131:
[----:B------:R-:W-:-:S05]  /*ccc0*/  IADD3 R8, P0, PT, R26, 0x3a9b8, RZ ;  /* 0x0003a9b81a087810 */ /* 0x000fca0007f1e0ff */
[----:B------:R-:W-:Y:S02]  /*ccd0*/  IMAD.X R9, RZ, RZ, R17, P0 ;  /* 0x000000ffff097224 */ /* 0x000fe400000e0611 */
        /* <DEDUP_REMOVED lines=17> */
.L_x_136:
[----:B------:R-:W0:Y:S01]  /*cdf0*/  LDC.64 R2, c[0x0][0x388] ;  /* 0x0000e200ff027b82 */ /* 0x000e220000000a00 */
[----:B------:R1:W5:Y:S04]  /*ce00*/  LDG.E.64 R6, desc[UR36][R18.64+-0x58] ;  /* 0xffffa82412067981 */ /* 0x000368000c1e1b00 */
[----:B------:R1:W5:Y:S04]  /*ce10*/  LDG.E.64 R4, desc[UR36][R18.64+-0x50] ;  /* 0xffffb02412047981 */ /* 0x000368000c1e1b00 */
[----:B0-----:R-:W5:Y:S01]  /*ce20*/  LDG.E.64 R2, desc[UR36][R2.64+0x38] ;  /* 0x0000382402027981 */ /* 0x001f62000c1e1b00 */
[----:B-1----:R-:W-:-:S07]  /*ce30*/  VIADD R22, R22, 0x1 ;  /* 0x0000000116167836 */ /* 0x002fce0000000000 */
.L_x_135:
[----:B------:R-:W-:Y:S05]  /*ce40*/  BSYNC.RECONVERGENT B6 ;  /* 0x0000000000067941 */ /* 0x000fea0003800200 */
.L_x_134:
[----:B------:R-:W-:-:S05]  /*ce50*/  IMAD.WIDE R16, R48, 0x8, R16 ;  /* 0x0000000830107825 */ /* 0x000fca00078e0210 */
[----:B------:R-:W2:Y:S04]  /*ce60*/  LDG.E.64 R10, desc[UR36][R16.64+0x4e1e8] ;  /* 0x04e1e824100a7981 */ /* 0x000ea8000c1e1b00 */
[----:B------:R-:W3:Y:S01]  /*ce70*/  LDG.E.64 R8, desc[UR36][R16.64+0x4e1e0] ;  /* 0x04e1e02410087981 */ /* 0x000ee2000c1e1b00 */
[----:B------:R-:W-:Y:S01]  /*ce80*/  BSSY.RECONVERGENT B6, `(.L_x_137) ;  /* 0x000000f000067945 */ /* 0x000fe20003800200 */
[----:B--2--5:R-:W-:Y:S02]  /*ce90*/  DADD R10, -R10, R4 ;  /* 0x000000000a0a7229 */ /* 0x024fe40000000104 */
[----:B---3--:R-:W-:-:S06]  /*cea0*/  DADD R8, -R8, R6 ;  /* 0x0000000008087229 */ /* 0x008fcc0000000106 */
        /* <DEDUP_REMOVED lines=11> */
.L_x_139:
[----:B------:R-:W-:-:S07]  /*cf60*/  VIADD R22, R22, 0x1 ;  /* 0x0000000116167836 */ /* 0x000fce0000000000 */
.L_x_138:
[----:B------:R-:W-:Y:S05]  /*cf70*/  BSYNC.RECONVERGENT B6 ;  /* 0x0000000000067941 */ /* 0x000fea0003800200 */
.L_x_137:
[----:B------:R-:W-:-:S13]  /*cf80*/  ISETP.NE.AND P0, PT, R22, 0x5, PT ;  /* 0x000000051600780c */ /* 0x000fda0003f05270 */
[----:B------:R-:W-:Y:S05]  /*cf90*/  @P0 EXIT ;  /* 0x000000000000094d */ /* 0x000fea0003800000 */
[----:B------:R-:W0:Y:S02]  /*cfa0*/  LDCU.64 UR4, c[0x0][0x388] ;  /* 0x00007100ff0477ac */ /* 0x000e240008000a00 */
[----:B0-----:R-:W-:-:S04]  /*cfb0*/  LEA R2, P0, R45, UR4, 0x2 ;  /* 0x000000042d027c11 */ /* 0x001fc8000f8010ff */
[----:B------:R-:W-:-:S05]  /*cfc0*/  LEA.HI.X R3, R45, UR5, R28, 0x2, P0 ;  /* 0x000000052d037c11 */ /* 0x000fca00080f141c */
[----:B------:R-:W2:Y:S02]  /*cfd0*/  LDG.E R0, desc[UR36][R2.64+0x4] ;  /* 0x0000042402007981 */ /* 0x000ea4000c1e1900 */
[----:B--2---:R-:W-:-:S05]  /*cfe0*/  VIADD R5, R0, 0x1 ;  /* 0x0000000100057836 */ /* 0x004fca0000000000 */
[----:B------:R-:W-:Y:S01]  /*cff0*/  STG.E desc[UR36][R2.64+0x4], R5 ;  /* 0x0000040502007986 */ /* 0x000fe2000c101924 */
[----:B------:R-:W-:Y:S05]  /*d000*/  EXIT ;  /* 0x000000000000794d */ /* 0x000fea0003800000 */
        .weak           $__internal_0_$__cuda_sm20_div_rn_f64_full
        .type           $__internal_0_$__cuda_sm20_div_rn_f64_full,@function
        .size           $__internal_0_$__cuda_sm20_div_rn_f64_full,(.L_x_275 - $__internal_0_$__cuda_sm20_div_rn_f64_full)
$__internal_0_$__cuda_sm20_div_rn_f64_full:
[C---:B------:R-:W-:Y:S01]  /*d010*/  FSETP.GEU.AND P0, PT, |R41|.reuse, 1.469367938527859385e-39, PT ;  /* 0x001000002900780b */ /* 0x040fe20003f0e200 */
[----:B------:R-:W-:Y:S01]  /*d020*/  IMAD.MOV.U32 R10, RZ, RZ, 0x1 ;  /* 0x00000001ff0a7424 */ /* 0x000fe200078e00ff */
[----:B------:R-:W-:Y:S01]  /*d030*/  LOP3.LUT R38, R41, 0x800fffff, RZ, 0xc0, !PT ;  /* 0x800fffff29267812 */ /* 0x000fe200078ec0ff */
[----:B------:R-:W-:Y:S01]  /*d040*/  IMAD.MOV.U32 R43, RZ, RZ, 0x1ca00000 ;  /* 0x1ca00000ff2b7424 */ /* 0x000fe200078e00ff */
[C---:B------:R-:W-:Y:S01]  /*d050*/  FSETP.GEU.AND P2, PT, |R5|.reuse, 1.469367938527859385e-39, PT ;  /* 0x001000000500780b */ /* 0x040fe20003f4e200 */
[----:B------:R-:W-:Y:S01]  /*d060*/  BSSY.RECONVERGENT B2, `(.L_x_140) ;  /* 0x0000052000027945 */ /* 0x000fe20003800200 */
[----:B------:R-:W-:Y:S01]  /*d070*/  LOP3.LUT R39, R38, 0x3ff00000, RZ, 0xfc, !PT ;  /* 0x3ff0000026277812 */ /* 0x000fe200078efcff */
[----:B------:R-:W-:Y:S01]  /*d080*/  IMAD.MOV.U32 R38, RZ, RZ, R40 ;  /* 0x000000ffff267224 */ /* 0x000fe200078e0028 */
[----:B------:R-:W-:Y:S02]  /*d090*/  LOP3.LUT R3, R5, 0x7ff00000, RZ, 0xc0, !PT ;  /* 0x7ff0000005037812 */ /* 0x000fe400078ec0ff */
[----:B------:R-:W-:-:S03]  /*d0a0*/  LOP3.LUT R44, R41, 0x7ff00000, RZ, 0xc0, !PT ;  /* 0x7ff00000292c7812 */ /* 0x000fc600078ec0ff */
[----:B------:R-:W-:Y:S01]  /*d0b0*/  @!P0 DMUL R38, R40, 8.98846567431157953865e+307 ;  /* 0x7fe0000028268828 */ /* 0x000fe20000000000 */
[----:B------:R-:W-:-:S03]  /*d0c0*/  ISETP.GE.U32.AND P1, PT, R3, R44, PT ;  /* 0x0000002c0300720c */ /* 0x000fc60003f26070 */
[----:B------:R-:W-:Y:S02]  /*d0d0*/  @!P2 LOP3.LUT R12, R41, 0x7ff00000, RZ, 0xc0, !PT ;  /* 0x7ff00000290ca812 */ /* 0x000fe400078ec0ff */
[----:B------:R-:W0:Y:S02]  /*d0e0*/  MUFU.RCP64H R11, R39 ;  /* 0x00000027000b7308 */ /* 0x000e240000001800 */
[----:B------:R-:W-:Y:S02]  /*d0f0*/  @!P2 ISETP.GE.U32.AND P3, PT, R3, R12, PT ;  /* 0x0000000c0300a20c */ /* 0x000fe40003f66070 */
[----:B------:R-:W-:Y:S02]  /*d100*/  @!P0 LOP3.LUT R44, R39, 0x7ff00000, RZ, 0xc0, !PT ;  /* 0x7ff00000272c8812 */ /* 0x000fe400078ec0ff */
[----:B------:R-:W-:-:S04]  /*d110*/  @!P2 SEL R13, R43, 0x63400000, !P3 ;  /* 0x634000002b0da807 */ /* 0x000fc80005800000 */
[----:B------:R-:W-:-:S04]  /*d120*/  @!P2 LOP3.LUT R34, R13, 0x80000000, R5, 0xf8, !PT ;  /* 0x800000000d22a812 */ /* 0x000fc800078ef805 */
[----:B------:R-:W-:Y:S01]  /*d130*/  @!P2 LOP3.LUT R35, R34, 0x100000, RZ, 0xfc, !PT ;  /* 0x001000002223a812 */ /* 0x000fe200078efcff */
[----:B------:R-:W-:Y:S01]  /*d140*/  @!P2 IMAD.MOV.U32 R34, RZ, RZ, RZ ;  /* 0x000000ffff22a224 */ /* 0x000fe200078e00ff */
[----:B0-----:R-:W-:-:S08]  /*d150*/  DFMA R32, R10, -R38, 1 ;  /* 0x3ff000000a20742b */ /* 0x001fd00000000826 */
[----:B------:R-:W-:-:S08]  /*d160*/  DFMA R32, R32, R32, R32 ;  /* 0x000000202020722b */ /* 0x000fd00000000020 */
[----:B------:R-:W-:Y:S01]  /*d170*/  DFMA R32, R10, R32, R10 ;  /* 0x000000200a20722b */ /* 0x000fe2000000000a */
[----:B------:R-:W-:Y:S01]  /*d180*/  SEL R11, R43, 0x63400000, !P1 ;  /* 0x634000002b0b7807 */ /* 0x000fe20004800000 */
[----:B------:R-:W-:-:S03]  /*d190*/  IMAD.MOV.U32 R10, RZ, RZ, R4 ;  /* 0x000000ffff0a7224 */ /* 0x000fc600078e0004 */
[----:B------:R-:W-:-:S03]  /*d1a0*/  LOP3.LUT R11, R11, 0x800fffff, R5, 0xf8, !PT ;  /* 0x800fffff0b0b7812 */ /* 0x000fc600078ef805 */
[----:B------:R-:W-:-:S03]  /*d1b0*/  DFMA R12, R32, -R38, 1 ;  /* 0x3ff00000200c742b */ /* 0x000fc60000000826 */
[----:B------:R-:W-:-:S05]  /*d1c0*/  @!P2 DFMA R10, R10, 2, -R34 ;  /* 0x400000000a0aa82b */ /* 0x000fca0000000822 */
[----:B------:R-:W-:-:S08]  /*d1d0*/  DFMA R12, R32, R12, R32 ;  /* 0x0000000c200c722b */ /* 0x000fd00000000020 */
[----:B------:R-:W-:-:S08]  /*d1e0*/  DMUL R32, R12, R10 ;  /* 0x0000000a0c207228 */ /* 0x000fd00000000000 */
[----:B------:R-:W-:-:S08]  /*d1f0*/  DFMA R34, R32, -R38, R10 ;  /* 0x800000262022722b */ /* 0x000fd0000000000a */
[----:B------:R-:W-:Y:S01]  /*d200*/  DFMA R34, R12, R34, R32 ;  /* 0x000000220c22722b */ /* 0x000fe20000000020 */
[----:B------:R-:W-:Y:S01]  /*d210*/  IMAD.MOV.U32 R33, RZ, RZ, R3 ;  /* 0x000000ffff217224 */ /* 0x000fe200078e0003 */
[----:B------:R-:W-:-:S05]  /*d220*/  @!P2 LOP3.LUT R33, R11, 0x7ff00000, RZ, 0xc0, !PT ;  /* 0x7ff000000b21a812 */ /* 0x000fca00078ec0ff */
[----:B------:R-:W-:-:S05]  /*d230*/  VIADD R12, R33, 0xffffffff ;  /* 0xffffffff210c7836 */ /* 0x000fca0000000000 */
[----:B------:R-:W-:Y:S01]  /*d240*/  ISETP.GT.U32.AND P0, PT, R12, 0x7feffffe, PT ;  /* 0x7feffffe0c00780c */ /* 0x000fe20003f04070 */
[----:B------:R-:W-:-:S05]  /*d250*/  VIADD R12, R44, 0xffffffff ;  /* 0xffffffff2c0c7836 */ /* 0x000fca0000000000 */
[----:B------:R-:W-:-:S13]  /*d260*/  ISETP.GT.U32.OR P0, PT, R12, 0x7feffffe, P0 ;  /* 0x7feffffe0c00780c */ /* 0x000fda0000704470 */
[----:B------:R-:W-:Y:S05]  /*d270*/  @P0 BRA `(.L_x_141) ;  /* 0x00000000006c0947 */ /* 0x000fea0003800000 */
[----:B------:R-:W-:-:S04]  /*d280*/  LOP3.LUT R12, R41, 0x7ff00000, RZ, 0xc0, !PT ;  /* 0x7ff00000290c7812 */ /* 0x000fc800078ec0ff */
[CC--:B------:R-:W-:Y:S02]  /*d290*/  VIADDMNMX R4, R3.reuse, -R12.reuse, 0xb9600000, !PT ;  /* 0xb960000003047446 */ /* 0x0c0fe4000780090c */
[----:B------:R-:W-:Y:S02]  /*d2a0*/  ISETP.GE.U32.AND P0, PT, R3, R12, PT ;  /* 0x0000000c0300720c */ /* 0x000fe40003f06070 */
[----:B------:R-:W-:Y:S02]  /*d2b0*/  VIMNMX R3, PT, PT, R4, 0x46a00000, PT ;  /* 0x46a0000004037848 */ /* 0x000fe40003fe0100 */
[----:B------:R-:W-:-:S05]  /*d2c0*/  SEL R4, R43, 0x63400000, !P0 ;  /* 0x634000002b047807 */ /* 0x000fca0004000000 */
[----:B------:R-:W-:Y:S02]  /*d2d0*/  IMAD.IADD R3, R3, 0x1, -R4 ;  /* 0x0000000103037824 */ /* 0x000fe400078e0a04 */
[----:B------:R-:W-:Y:S02]  /*d2e0*/  IMAD.MOV.U32 R4, RZ, RZ, RZ ;  /* 0x000000ffff047224 */ /* 0x000fe400078e00ff */
[----:B------:R-:W-:-:S06]  /*d2f0*/  VIADD R5, R3, 0x7fe00000 ;  /* 0x7fe0000003057836 */ /* 0x000fcc0000000000 */
[----:B------:R-:W-:-:S10]  /*d300*/  DMUL R12, R34, R4 ;  /* 0x00000004220c7228 */ /* 0x000fd40000000000 */
[----:B------:R-:W-:-:S13]  /*d310*/  FSETP.GTU.AND P0, PT, |R13|, 1.469367938527859385e-39, PT ;  /* 0x001000000d00780b */ /* 0x000fda0003f0c200 */
[----:B------:R-:W-:Y:S05]  /*d320*/  @P0 BRA `(.L_x_142) ;  /* 0x0000000000940947 */ /* 0x000fea0003800000 */
[----:B------:R-:W-:-:S06]  /*d330*/  DFMA R10, R34, -R38, R10 ;  /* 0x80000026220a722b */ /* 0x000fcc000000000a */
[----:B------:R-:W-:-:S04]  /*d340*/  IMAD.MOV.U32 R10, RZ, RZ, RZ ;  /* 0x000000ffff0a7224 */ /* 0x000fc800078e00ff */
[C---:B------:R-:W-:Y:S02]  /*d350*/  FSETP.NEU.AND P0, PT, R11.reuse, RZ, PT ;  /* 0x000000ff0b00720b */ /* 0x040fe40003f0d000 */
[----:B------:R-:W-:-:S04]  /*d360*/  LOP3.LUT R33, R11, 0x80000000, R41, 0x48, !PT ;  /* 0x800000000b217812 */ /* 0x000fc800078e4829 */
[----:B------:R-:W-:-:S07]  /*d370*/  LOP3.LUT R11, R33, R5, RZ, 0xfc, !PT ;  /* 0x00000005210b7212 */ /* 0x000fce00078efcff */
[----:B------:R-:W-:Y:S05]  /*d380*/  @!P0 BRA `(.L_x_142) ;  /* 0x00000000007c8947 */ /* 0x000fea0003800000 */
[----:B------:R-:W-:Y:S01]  /*d390*/  IMAD.MOV R5, RZ, RZ, -R3 ;  /* 0x000000ffff057224 */ /* 0x000fe200078e0a03 */
[----:B------:R-:W-:Y:S01]  /*d3a0*/  DMUL.RP R10, R34, R10 ;  /* 0x0000000a220a7228 */ /* 0x000fe20000008000 */
[----:B------:R-:W-:Y:S01]  /*d3b0*/  IMAD.MOV.U32 R4, RZ, RZ, RZ ;  /* 0x000000ffff047224 */ /* 0x000fe200078e00ff */
[----:B------:R-:W-:-:S05]  /*d3c0*/  IADD3 R3, PT, PT, -R3, -0x43300000, RZ ;  /* 0xbcd0000003037810 */ /* 0x000fca0007ffe1ff */
[----:B------:R-:W-:-:S03]  /*d3d0*/  DFMA R4, R12, -R4, R34 ;  /* 0x800000040c04722b */ /* 0x000fc60000000022 */
[----:B------:R-:W-:-:S07]  /*d3e0*/  LOP3.LUT R33, R11, R33, RZ, 0x3c, !PT ;  /* 0x000000210b217212 */ /* 0x000fce00078e3cff */
[----:B------:R-:W-:-:S04]  /*d3f0*/  FSETP.NEU.AND P0, PT, |R5|, R3, PT ;  /* 0x000000030500720b */ /* 0x000fc80003f0d200 */
[----:B------:R-:W-:Y:S02]  /*d400*/  FSEL R12, R10, R12, !P0 ;  /* 0x0000000c0a0c7208 */ /* 0x000fe40004000000 */
[----:B------:R-:W-:Y:S01]  /*d410*/  FSEL R13, R33, R13, !P0 ;  /* 0x0000000d210d7208 */ /* 0x000fe20004000000 */
[----:B------:R-:W-:Y:S06]  /*d420*/  BRA `(.L_x_142) ;  /* 0x0000000000547947 */ /* 0x000fec0003800000 */
.L_x_141:
[----:B------:R-:W-:-:S14]  /*d430*/  DSETP.NAN.AND P0, PT, R4, R4, PT ;  /* 0x000000040400722a */ /* 0x000fdc0003f08000 */
[----:B------:R-:W-:Y:S05]  /*d440*/  @P0 BRA `(.L_x_143) ;  /* 0x0000000000440947 */ /* 0x000fea0003800000 */
[----:B------:R-:W-:-:S14]  /*d450*/  DSETP.NAN.AND P0, PT, R40, R40, PT ;  /* 0x000000282800722a */ /* 0x000fdc0003f08000 */
[----:B------:R-:W-:Y:S05]  /*d460*/  @P0 BRA `(.L_x_144) ;  /* 0x0000000000300947 */ /* 0x000fea0003800000 */
[----:B------:R-:W-:Y:S01]  /*d470*/  ISETP.NE.AND P0, PT, R33, R44, PT ;  /* 0x0000002c2100720c */ /* 0x000fe20003f05270 */
[----:B------:R-:W-:Y:S02]  /*d480*/  IMAD.MOV.U32 R12, RZ, RZ, 0x0 ;  /* 0x00000000ff0c7424 */ /* 0x000fe400078e00ff */
[----:B------:R-:W-:-:S10]  /*d490*/  IMAD.MOV.U32 R13, RZ, RZ, -0x80000 ;  /* 0xfff80000ff0d7424 */ /* 0x000fd400078e00ff */
[----:B------:R-:W-:Y:S05]  /*d4a0*/  @!P0 BRA `(.L_x_142) ;  /* 0x0000000000348947 */ /* 0x000fea0003800000 */
[----:B------:R-:W-:Y:S02]  /*d4b0*/  ISETP.NE.AND P0, PT, R33, 0x7ff00000, PT ;  /* 0x7ff000002100780c */ /* 0x000fe40003f05270 */
[----:B------:R-:W-:Y:S02]  /*d4c0*/  LOP3.LUT R13, R5, 0x80000000, R41, 0x48, !PT ;  /* 0x80000000050d7812 */ /* 0x000fe400078e4829 */
[----:B------:R-:W-:-:S13]  /*d4d0*/  ISETP.EQ.OR P0, PT, R44, RZ, !P0 ;  /* 0x000000ff2c00720c */ /* 0x000fda0004702670 */
[----:B------:R-:W-:Y:S01]  /*d4e0*/  @P0 LOP3.LUT R3, R13, 0x7ff00000, RZ, 0xfc, !PT ;  /* 0x7ff000000d030812 */ /* 0x000fe200078efcff */
[----:B------:R-:W-:Y:S02]  /*d4f0*/  @!P0 IMAD.MOV.U32 R12, RZ, RZ, RZ ;  /* 0x000000ffff0c8224 */ /* 0x000fe400078e00ff */
[----:B------:R-:W-:Y:S02]  /*d500*/  @P0 IMAD.MOV.U32 R12, RZ, RZ, RZ ;  /* 0x000000ffff0c0224 */ /* 0x000fe400078e00ff */
[----:B------:R-:W-:Y:S01]  /*d510*/  @P0 IMAD.MOV.U32 R13, RZ, RZ, R3 ;  /* 0x000000ffff0d0224 */ /* 0x000fe200078e0003 */
[----:B------:R-:W-:Y:S06]  /*d520*/  BRA `(.L_x_142) ;  /* 0x0000000000147947 */ /* 0x000fec0003800000 */
.L_x_144:
[----:B------:R-:W-:Y:S01]  /*d530*/  LOP3.LUT R13, R41, 0x80000, RZ, 0xfc, !PT ;  /* 0x00080000290d7812 */ /* 0x000fe200078efcff */
[----:B------:R-:W-:Y:S01]  /*d540*/  IMAD.MOV.U32 R12, RZ, RZ, R40 ;  /* 0x000000ffff0c7224 */ /* 0x000fe200078e0028 */
[----:B------:R-:W-:Y:S06]  /*d550*/  BRA `(.L_x_142) ;  /* 0x0000000000087947 */ /* 0x000fec0003800000 */
.L_x_143:
[----:B------:R-:W-:Y:S01]  /*d560*/  LOP3.LUT R13, R5, 0x80000, RZ, 0xfc, !PT ;  /* 0x00080000050d7812 */ /* 0x000fe200078efcff */
[----:B------:R-:W-:-:S07]  /*d570*/  IMAD.MOV.U32 R12, RZ, RZ, R4 ;  /* 0x000000ffff0c7224 */ /* 0x000fce00078e0004 */
.L_x_142:
[----:B------:R-:W-:Y:S05]  /*d580*/  BSYNC.RECONVERGENT B2 ;  /* 0x0000000000027941 */ /* 0x000fea0003800200 */
.L_x_140:
[----:B------:R-:W-:Y:S02]  /*d590*/  IMAD.MOV.U32 R43, RZ, RZ, 0x0 ;  /* 0x00000000ff2b7424 */ /* 0x000fe400078e00ff */
[----:B------:R-:W-:Y:S02]  /*d5a0*/  IMAD.MOV.U32 R4, RZ, RZ, R12 ;  /* 0x000000ffff047224 */ /* 0x000fe400078e000c */
[----:B------:R-:W-:Y:S01]  /*d5b0*/  IMAD.MOV.U32 R5, RZ, RZ, R13 ;  /* 0x000000ffff057224 */ /* 0x000fe200078e000d */
[----:B------:R-:W-:Y:S06]  /*d5c0*/  RET.REL.NODEC R42 `(_Z8simulateP17simulation_resultP10global_memPA5_A5_d) ;  /* 0xffffff282a8c7950 */ /* 0x000fec0003c3ffff */
.L_x_145:
[----:B------:R-:W-:-:S00]  /*d5d0*/  BRA `(.L_x_145) ;  /* 0xfffffffc00fc7947 */ /* 0x000fc0000383ffff */
[----:B------:R-:W-:-:S00]  /*d5e0*/  NOP ;  /* 0x0000000000007918 */ /* 0x000fc00000000000 */
        /* <DEDUP_REMOVED lines=9> */
.L_x_275:


//--------------------- .text._Z13store_weightsPA5_A5_d --------------------------
	.section	.text._Z13store_weightsPA5_A5_d,"ax",@progbits
	.align	128
        .global         _Z13store_weightsPA5_A5_d
        .type           _Z13store_weightsPA5_A5_d,@function
        .size           _Z13store_weightsPA5_A5_d,(.L_x_277 - _Z13store_weightsPA5_A5_d)
        .other          _Z13store_weightsPA5_A5_d,@"STO_CUDA_ENTRY STV_DEFAULT"
_Z13store_weightsPA5_A5_d:
.text._Z13store_weightsPA5_A5_d:
[----:B------:R-:W0:Y:S01]  /*0000*/  LDC R1, c[0x0][0x37c] ;  /* 0x0000df00ff017b82 */ /* 0x000e220000000800 */
[----:B------:R-:W1:Y:S07]  /*0010*/  S2R R3, SR_TID.X ;  /* 0x0000000000037919 */ /* 0x000e6e0000002100 */
[----:B------:R-:W1:Y:S01]  /*0020*/  S2UR UR4, SR_CTAID.X ;  /* 0x00000000000479c3 */ /* 0x000e620000002500 */
[----:B0-----:R-:W-:Y:S01]  /*0030*/  VIADD R1, R1, 0xfffffef0 ;  /* 0xfffffef001017836 */ /* 0x001fe20000000000 */
[----:B------:R-:W0:Y:S01]  /*0040*/  LDCU.64 UR6, c[0x0][0x358] ;  /* 0x00006b00ff0677ac */ /* 0x000e220008000a00 */
[----:B------:R-:W-:Y:S01]  /*0050*/  IMAD.MOV.U32 R10, RZ, RZ, 0x423bb012 ;  /* 0x423bb012ff0a7424 */ /* 0x000fe200078e00ff */
[----:B------:R-:W-:Y:S01]  /*0060*/  BSSY.RECONVERGENT B0, `(.L_x_146) ;  /* 0x000026a000007945 */ /* 0x000fe20003800200 */
[----:B------:R-:W-:-:S02]  /*0070*/  IMAD.MOV.U32 R11, RZ, RZ, -0x75bd8fc ;  /* 0xf8a42704ff0b7424 */ /* 0x000fc400078e00ff */
[----:B------:R-:W-:Y:S01]  /*0080*/  IMAD.MOV.U32 R12, RZ, RZ, -0x23270784 ;  /* 0xdcd8f87cff0c7424 */ /* 0x000fe200078e00ff */
[----:B------:R-:W1:Y:S01]  /*0090*/  LDC R0, c[0x0][0x360] ;  /* 0x0000d800ff007b82 */ /* 0x000e620000000800 */
[----:B------:R-:W-:Y:S01]  /*00a0*/  IMAD.MOV.U32 R13, RZ, RZ, 0x57fa2510 ;  /* 0x57fa2510ff0d7424 */ /* 0x000fe200078e00ff */
[----:B------:R-:W-:Y:S01]  /*00b0*/  STL.64 [R1+0xe8], R10 ;  /* 0x0000e80a01007387 */ /* 0x000fe20000100a00 */
[----:B------:R-:W-:Y:S02]  /*00c0*/  IMAD.MOV.U32 R4, RZ, RZ, 0x3198c20f ;  /* 0x3198c20fff047424 */ /* 0x000fe400078e00ff */
[----:B------:R-:W-:Y:S01]  /*00d0*/  IMAD.MOV.U32 R5, RZ, RZ, 0x5efdb30c ;  /* 0x5efdb30cff057424 */ /* 0x000fe200078e00ff */
[----:B------:R-:W-:Y:S01]  /*00e0*/  STL.64 [R1+0xf0], R12 ;  /* 0x0000f00c01007387 */ /* 0x000fe20000100a00 */
[----:B------:R-:W-:Y:S02]  /*00f0*/  IMAD.MOV.U32 R23, RZ, RZ, R1 ;  /* 0x000000ffff177224 */ /* 0x000fe400078e0001 */
[----:B------:R-:W-:Y:S01]  /*0100*/  VIADD R6, R1, 0xc8 ;  /* 0x000000c801067836 */ /* 0x000fe20000000000 */
[----:B------:R2:W-:Y:S01]  /*0110*/  STL.64 [R1+0xe0], R4 ;  /* 0x0000e00401007387 */ /* 0x0005e20000100a00 */
[----:B------:R-:W-:-:S02]  /*0120*/  IMAD.MOV.U32 R8, RZ, RZ, 0x5efdb30c ;  /* 0x5efdb30cff087424 */ /* 0x000fc400078e00ff */
[----:B------:R-:W-:Y:S02]  /*0130*/  IMAD.MOV.U32 R2, RZ, RZ, 0x423bb012 ;  /* 0x423bb012ff027424 */ /* 0x000fe400078e00ff */
[----:B--2---:R-:W-:Y:S02]  /*0140*/  IMAD.MOV.U32 R5, RZ, RZ, 0x57fa2510 ;  /* 0x57fa2510ff057424 */ /* 0x004fe400078e00ff */
[----:B-1----:R-:W-:Y:S02]  /*0150*/  IMAD R0, R0, UR4, R3 ;  /* 0x0000000400007c24 */ /* 0x002fe4000f8e0203 */
[----:B------:R-:W-:Y:S02]  /*0160*/  IMAD.MOV.U32 R3, RZ, RZ, -0x75bd8fc ;  /* 0xf8a42704ff037424 */ /* 0x000fe400078e00ff */
[----:B------:R-:W-:Y:S01]  /*0170*/  IMAD.MOV.U32 R4, RZ, RZ, -0x23270784 ;  /* 0xdcd8f87cff047424 */ /* 0x000fe200078e00ff */
[----:B------:R-:W-:Y:S02]  /*0180*/  ISETP.NE.AND P0, PT, R0, RZ, PT ;  /* 0x000000ff0000720c */ /* 0x000fe40003f05270 */
[----:B------:R-:W-:-:S11]  /*0190*/  SHF.R.S32.HI R16, RZ, 0x1f, R0 ;  /* 0x0000001fff107819 */ /* 0x000fd60000011400 */
[----:B0-----:R-:W-:Y:S05]  /*01a0*/  @!P0 BRA `(.L_x_147) ;  /* 0x0000002400548947 */ /* 0x001fea0003800000 */
[----:B------:R-:W-:Y:S02]  /*01b0*/  VIADD R14, R1, 0xe0 ;  /* 0x000000e0010e7836 */ /* 0x000fe40000000000 */
[----:B------:R-:W-:Y:S02]  /*01c0*/  IMAD.MOV.U32 R9, RZ, RZ, RZ ;  /* 0x000000ffff097224 */ /* 0x000fe400078e00ff */
[----:B------:R-:W-:Y:S02]  /*01d0*/  IMAD.MOV.U32 R8, RZ, RZ, 0x5efdb30c ;  /* 0x5efdb30cff087424 */ /* 0x000fe400078e00ff */
[----:B------:R-:W-:Y:S02]  /*01e0*/  IMAD.MOV.U32 R7, RZ, RZ, R0 ;  /* 0x000000ffff077224 */ /* 0x000fe400078e0000 */
[----:B------:R-:W-:Y:S02]  /*01f0*/  IMAD.MOV.U32 R2, RZ, RZ, 0x423bb012 ;  /* 0x423bb012ff027424 */ /* 0x000fe400078e00ff */
[----:B------:R-:W-:-:S02]  /*0200*/  IMAD.MOV.U32 R3, RZ, RZ, -0x75bd8fc ;  /* 0xf8a42704ff037424 */ /* 0x000fc400078e00ff */
[----:B------:R-:W-:Y:S02]  /*0210*/  IMAD.MOV.U32 R4, RZ, RZ, -0x23270784 ;  /* 0xdcd8f87cff047424 */ /* 0x000fe400078e00ff */
[----:B------:R-:W-:-:S07]  /*0220*/  IMAD.MOV.U32 R5, RZ, RZ, 0x57fa2510 ;  /* 0x57fa2510ff057424 */ /* 0x000fce00078e00ff */
.L_x_156:
[----:B------:R-:W-:Y:S01]  /*0230*/  LOP3.LUT R21, R7, 0x3, RZ, 0xc0, !PT ;  /* 0x0000000307157812 */ /* 0x000fe200078ec0ff */
[----:B------:R-:W-:Y:S03]  /*0240*/  BSSY.RECONVERGENT B1, `(.L_x_148) ;  /* 0x0000245000017945 */ /* 0x000fe60003800200 */
[----:B------:R-:W-:-:S04]  /*0250*/  ISETP.NE.U32.AND P0, PT, R21, RZ, PT ;  /* 0x000000ff1500720c */ /* 0x000fc80003f05070 */
[----:B------:R-:W-:-:S13]  /*0260*/  ISETP.NE.AND.EX P0, PT, RZ, RZ, PT, P0 ;  /* 0x000000ffff00720c */ /* 0x000fda0003f05300 */
[----:B012---:R-:W-:Y:S05]  /*0270*/  @!P0 BRA `(.L_x_149) ;  /* 0x0000002400048947 */ /* 0x007fea0003800000 */
[----:B------:R-:W0:Y:S01]  /*0280*/  LDC.64 R10, c[0x4][0x8] ;  /* 0x01000200ff0a7b82 */ /* 0x000e220000000a00 */
[----:B------:R-:W-:Y:S01]  /*0290*/  IMAD.MOV.U32 R8, RZ, RZ, RZ ;  /* 0x000000ffff087224 */ /* 0x000fe200078e00ff */
[----:B------:R-:W-:Y:S01]  /*02a0*/  CS2R R4, SRZ ;  /* 0x0000000000047805 */ /* 0x000fe2000001ff00 */
[----:B------:R-:W-:Y:S01]  /*02b0*/  IMAD.MOV.U32 R15, RZ, RZ, RZ ;  /* 0x000000ffff0f7224 */ /* 0x000fe200078e00ff */
[----:B------:R-:W-:Y:S01]  /*02c0*/  CS2R R2, SRZ ;  /* 0x0000000000027805 */ /* 0x000fe2000001ff00 */
[----:B0-----:R-:W-:-:S07]  /*02d0*/  IMAD.WIDE.U32 R10, R9, 0xc80, R10 ;  /* 0x00000c80090a7825 */ /* 0x001fce00078e000a */
.L_x_151:
[----:B------:R-:W-:-:S06]  /*02e0*/  IMAD R17, R15, 0x4, R14 ;  /* 0x000000040f117824 */ /* 0x000fcc00078e020e */
[----:B------:R-:W5:Y:S01]  /*02f0*/  LDL R17, [R17+0x4] ;  /* 0x0000040011117983 */ /* 0x000f620000100800 */
[----:B------:R-:W-:Y:S01]  /*0300*/  IMAD.SHL.U32 R18, R15, 0x20, RZ ;  /* 0x000000200f127824 */ /* 0x000fe200078e00ff */
[----:B------:R-:W-:-:S06]  /*0310*/  UMOV UR4, URZ ;  /* 0x000000ff00047c82 */ /* 0x000fcc0008000000 */
.L_x_150:
[----:B-----5:R-:W-:Y:S01]  /*0320*/  SHF.R.U32.HI R22, RZ, UR4, R17 ;  /* 0x00000004ff167c19 */ /* 0x020fe20008011611 */
[----:B------:R-:W-:-:S03]  /*0330*/  VIADD R12, R18, UR4 ;  /* 0x00000004120c7c36 */ /* 0x000fc60008000000 */
[----:B------:R-:W-:-:S04]  /*0340*/  LOP3.LUT R13, R22, 0x1, RZ, 0xc0, !PT ;  /* 0x00000001160d7812 */ /* 0x000fc800078ec0ff */
[----:B------:R-:W-:Y:S01]  /*0350*/  ISETP.NE.U32.AND P0, PT, R13, 0x1, PT ;  /* 0x000000010d00780c */ /* 0x000fe20003f05070 */
[----:B------:R-:W-:-:S03]  /*0360*/  IMAD R13, R12, 0x5, RZ ;  /* 0x000000050c0d7824 */ /* 0x000fc600078e02ff */
[----:B------:R-:W-:Y:S01]  /*0370*/  R2P PR, R22, 0x7e ;  /* 0x0000007e16007804 */ /* 0x000fe20000000000 */
[----:B------:R-:W-:-:S08]  /*0380*/  IMAD.WIDE.U32 R12, R13, 0x4, R10 ;  /* 0x000000040d0c7825 */ /* 0x000fd000078e000a */
[----:B------:R-:W2:Y:S04]  /*0390*/  @!P0 LDG.E R20, desc[UR6][R12.64+0x8] ;  /* 0x000008060c148981 */ /* 0x000ea8000c1e1900 */
[----:B------:R-:W3:Y:S04]  /*03a0*/  @!P0 LDG.E R19, desc[UR6][R12.64] ;  /* 0x000000060c138981 */ /* 0x000ee8000c1e1900 */
[----:B------:R-:W4:Y:S04]  /*03b0*/  @!P0 LDG.E R25, desc[UR6][R12.64+0x4] ;  /* 0x000004060c198981 */ /* 0x000f28000c1e1900 */
[----:B------:R-:W4:Y:S04]  /*03c0*/  @!P0 LDG.E R27, desc[UR6][R12.64+0xc] ;  /* 0x00000c060c1b8981 */ /* 0x000f28000c1e1900 */
[----:B------:R-:W4:Y:S04]  /*03d0*/  @P1 LDG.E R24, desc[UR6][R12.64+0x1c] ;  /* 0x00001c060c181981 */ /* 0x000f28000c1e1900 */
[----:B------:R-:W4:Y:S01]  /*03e0*/  @P1 LDG.E R29, desc[UR6][R12.64+0x14] ;  /* 0x000014060c1d1981 */ /* 0x000f22000c1e1900 */
[----:B--2---:R-:W-:-:S03]  /*03f0*/  @!P0 LOP3.LUT R3, R3, R20, RZ, 0x3c, !PT ;  /* 0x0000001403038212 */ /* 0x004fc600078e3cff */
[----:B------:R-:W2:Y:S01]  /*0400*/  @!P0 LDG.E R20, desc[UR6][R12.64+0x10] ;  /* 0x000010060c148981 */ /* 0x000ea2000c1e1900 */
[----:B---3--:R-:W-:-:S03]  /*0410*/  @!P0 LOP3.LUT R8, R8, R19, RZ, 0x3c, !PT ;  /* 0x0000001308088212 */ /* 0x008fc600078e3cff */
[----:B------:R-:W3:Y:S01]  /*0420*/  @P1 LDG.E R19, desc[UR6][R12.64+0x18] ;  /* 0x000018060c131981 */ /* 0x000ee2000c1e1900 */
[----:B----4-:R-:W-:-:S03]  /*0430*/  @!P0 LOP3.LUT R2, R2, R25, RZ, 0x3c, !PT ;  /* 0x0000001902028212 */ /* 0x010fc600078e3cff */
[----:B------:R-:W4:Y:S01]  /*0440*/  @P1 LDG.E R25, desc[UR6][R12.64+0x20] ;  /* 0x000020060c191981 */ /* 0x000f22000c1e1900 */
[----:B------:R-:W-:-:S03]  /*0450*/  @!P0 LOP3.LUT R4, R4, R27, RZ, 0x3c, !PT ;  /* 0x0000001b04048212 */ /* 0x000fc600078e3cff */
[----:B------:R-:W4:Y:S01]  /*0460*/  @P2 LDG.E R27, desc[UR6][R12.64+0x28] ;  /* 0x000028060c1b2981 */ /* 0x000f22000c1e1900 */
[----:B------:R-:W-:-:S03]  /*0470*/  @P1 LOP3.LUT R3, R3, R24, RZ, 0x3c, !PT ;  /* 0x0000001803031212 */ /* 0x000fc600078e3cff */
[----:B------:R-:W4:Y:S01]  /*0480*/  @P2 LDG.E R24, desc[UR6][R12.64+0x30] ;  /* 0x000030060c182981 */ /* 0x000f22000c1e1900 */
[----:B--2---:R-:W-:-:S03]  /*0490*/  @!P0 LOP3.LUT R5, R5, R20, RZ, 0x3c, !PT ;  /* 0x0000001405058212 */ /* 0x004fc600078e3cff */
[----:B------:R-:W2:Y:S01]  /*04a0*/  @P1 LDG.E R20, desc[UR6][R12.64+0x24] ;  /* 0x000024060c141981 */ /* 0x000ea2000c1e1900 */
[----:B---3--:R-:W-:-:S03]  /*04b0*/  @P1 LOP3.LUT R2, R2, R19, RZ, 0x3c, !PT ;  /* 0x0000001302021212 */ /* 0x008fc600078e3cff */
[----:B------:R-:W3:Y:S01]  /*04c0*/  @P2 LDG.E R19, desc[UR6][R12.64+0x2c] ;  /* 0x00002c060c132981 */ /* 0x000ee2000c1e1900 */
[----:B----4-:R-:W-:-:S03]  /*04d0*/  @P1 LOP3.LUT R4, R4, R25, RZ, 0x3c, !PT ;  /* 0x0000001904041212 */ /* 0x010fc600078e3cff */
[----:B------:R-:W4:Y:S01]  /*04e0*/  @P2 LDG.E R25, desc[UR6][R12.64+0x34] ;  /* 0x000034060c192981 */ /* 0x000f22000c1e1900 */
[----:B------:R-:W-:-:S04]  /*04f0*/  @P1 LOP3.LUT R8, R8, R29, RZ, 0x3c, !PT ;  /* 0x0000001d08081212 */ /* 0x000fc800078e3cff */
[----:B------:R-:W-:Y:S02]  /*0500*/  @P2 LOP3.LUT R8, R8, R27, RZ, 0x3c, !PT ;  /* 0x0000001b08082212 */ /* 0x000fe400078e3cff */
[----:B------:R-:W-:Y:S01]  /*0510*/  @P2 LOP3.LUT R3, R3, R24, RZ, 0x3c, !PT ;  /* 0x0000001803032212 */ /* 0x000fe200078e3cff */
        /* <DEDUP_REMOVED lines=38> */
[----:B------:R-:W-:Y:S02]  /*0780*/  LOP3.LUT P0, RZ, R22, 0x80, RZ, 0xc0, !PT ;  /* 0x0000008016ff7812 */ /* 0x000fe4000780c0ff */
[----:B------:R-:W-:Y:S02]  /*0790*/  @P6 LOP3.LUT R8, R8, R27, RZ, 0x3c, !PT ;  /* 0x0000001b08086212 */ /* 0x000fe400078e3cff */
[----:B------:R-:W-:-:S09]  /*07a0*/  @P6 LOP3.LUT R3, R3, R24, RZ, 0x3c, !PT ;  /* 0x0000001803036212 */ /* 0x000fd200078e3cff */
        /* <DEDUP_REMOVED lines=9> */
[----:B------:R-:W-:Y:S02]  /*0840*/  @P0 LOP3.LUT R8, R8, R27, RZ, 0x3c, !PT ;  /* 0x0000001b08080212 */ /* 0x000fe400078e3cff */
[----:B------:R-:W-:Y:S02]  /*0850*/  @P0 LOP3.LUT R3, R3, R24, RZ, 0x3c, !PT ;  /* 0x0000001803030212 */ /* 0x000fe400078e3cff */
[----:B--2---:R-:W-:Y:S02]  /*0860*/  @P6 LOP3.LUT R5, R5, R20, RZ, 0x3c, !PT ;  /* 0x0000001405056212 */ /* 0x004fe400078e3cff */
[----:B---3--:R-:W-:Y:S02]  /*0870*/  @P0 LOP3.LUT R2, R2, R19, RZ, 0x3c, !PT ;  /* 0x0000001302020212 */ /* 0x008fe400078e3cff */
[----:B------:R-:W-:Y:S02]  /*0880*/  @P0 LOP3.LUT R5, R5, R26, RZ, 0x3c, !PT ;  /* 0x0000001a05050212 */ /* 0x000fe400078e3cff */
[----:B----4-:R-:W-:-:S02]  /*0890*/  @P0 LOP3.LUT R4, R4, R25, RZ, 0x3c, !PT ;  /* 0x0000001904040212 */ /* 0x010fc400078e3cff */
[----:B------:R-:W-:-:S13]  /*08a0*/  R2P PR, R22.B1, 0x7f ;  /* 0x0000007f16007804 */ /* 0x000fda0000001000 */
[----:B------:R-:W2:Y:S04]  /*08b0*/  @P0 LDG.E R19, desc[UR6][R12.64+0xa0] ;  /* 0x0000a0060c130981 */ /* 0x000ea8000c1e1900 */
[----:B------:R-:W3:Y:S04]  /*08c0*/  @P1 LDG.E R27, desc[UR6][R12.64+0xb4] ;  /* 0x0000b4060c1b1981 */ /* 0x000ee8000c1e1900 */
        /* <DEDUP_REMOVED lines=14> */
[----:B------:R-:W-:-:S03]  /*09b0*/  @P2 LOP3.LUT R8, R8, R29, RZ, 0x3c, !PT ;  /* 0x0000001d08082212 */ /* 0x000fc600078e3cff */
[----:B------:R-:W4:Y:S01]  /*09c0*/  @P3 LDG.E R29, desc[UR6][R12.64+0xdc] ;  /* 0x0000dc060c1d3981 */ /* 0x000f22000c1e1900 */
[----:B---3--:R-:W-:Y:S02]  /*09d0*/  @P0 LOP3.LUT R4, R4, R27, RZ, 0x3c, !PT ;  /* 0x0000001b04040212 */ /* 0x008fe400078e3cff */
[----:B------:R-:W-:Y:S01]  /*09e0*/  LOP3.LUT P0, RZ, R22, 0x8000, RZ, 0xc0, !PT ;  /* 0x0000800016ff7812 */ /* 0x000fe2000780c0ff */
[----:B------:R-:W3:Y:S04]  /*09f0*/  @P2 LDG.E R27, desc[UR6][R12.64+0xcc] ;  /* 0x0000cc060c1b2981 */ /* 0x000ee8000c1e1900 */
[----:B------:R-:W3:Y:S01]  /*0a00*/  @P1 LDG.E R22, desc[UR6][R12.64+0xbc] ;  /* 0x0000bc060c161981 */ /* 0x000ee2000c1e1900 */
[----:B--2---:R-:W-:Y:S02]  /*0a10*/  @P1 LOP3.LUT R2, R2, R19, RZ, 0x3c, !PT ;  /* 0x0000001302021212 */ /* 0x004fe400078e3cff */
[----:B----4-:R-:W-:Y:S01]  /*0a20*/  @P1 LOP3.LUT R4, R4, R25, RZ, 0x3c, !PT ;  /* 0x0000001904041212 */ /* 0x010fe200078e3cff */
[----:B------:R-:W2:Y:S04]  /*0a30*/  @P3 LDG.E R19, desc[UR6][R12.64+0xe8] ;  /* 0x0000e8060c133981 */ /* 0x000ea8000c1e1900 */
[----:B------:R-:W4:Y:S01]  /*0a40*/  @P2 LDG.E R25, desc[UR6][R12.64+0xd4] ;  /* 0x0000d4060c192981 */ /* 0x000f22000c1e1900 */
[----:B------:R-:W-:-:S03]  /*0a50*/  @P3 LOP3.LUT R8, R8, R29, RZ, 0x3c, !PT ;  /* 0x0000001d08083212 */ /* 0x000fc600078e3cff */
[----:B------:R-:W2:Y:S01]  /*0a60*/  @P4 LDG.E R29, desc[UR6][R12.64+0xf0] ;  /* 0x0000f0060c1d4981 */ /* 0x000ea2000c1e1900 */
[----:B------:R-:W-:-:S03]  /*0a70*/  @P1 LOP3.LUT R5, R5, R24, RZ, 0x3c, !PT ;  /* 0x0000001805051212 */ /* 0x000fc600078e3cff */
[----:B------:R-:W2:Y:S04]  /*0a80*/  @P3 LDG.E R24, desc[UR6][R12.64+0xe4] ;  /* 0x0000e4060c183981 */ /* 0x000ea8000c1e1900 */
[----:B------:R-:W2:Y:S01]  /*0a90*/  @P0 LDG.E R26, desc[UR6][R12.64+0x13c] ;  /* 0x00013c060c1a0981 */ /* 0x000ea2000c1e1900 */
[----:B---3--:R-:W-:-:S03]  /*0aa0*/  @P2 LOP3.LUT R2, R2, R27, RZ, 0x3c, !PT ;  /* 0x0000001b02022212 */ /* 0x008fc600078e3cff */
[----:B------:R-:W3:Y:S01]  /*0ab0*/  @P3 LDG.E R27, desc[UR6][R12.64+0xe0] ;  /* 0x0000e0060c1b3981 */ /* 0x000ee2000c1e1900 */
[----:B------:R-:W-:-:S03]  /*0ac0*/  @P1 LOP3.LUT R3, R3, R22, RZ, 0x3c, !PT ;  /* 0x0000001603031212 */ /* 0x000fc600078e3cff */
[----:B------:R-:W3:Y:S01]  /*0ad0*/  @P2 LDG.E R22, desc[UR6][R12.64+0xd8] ;  /* 0x0000d8060c162981 */ /* 0x000ee2000c1e1900 */
[----:B------:R-:W-:-:S03]  /*0ae0*/  @P2 LOP3.LUT R3, R3, R20, RZ, 0x3c, !PT ;  /* 0x0000001403032212 */ /* 0x000fc600078e3cff */
[----:B------:R-:W3:Y:S01]  /*0af0*/  @P3 LDG.E R20, desc[UR6][R12.64+0xec] ;  /* 0x0000ec060c143981 */ /* 0x000ee2000c1e1900 */
[----:B----4-:R-:W-:-:S03]  /*0b00*/  @P2 LOP3.LUT R4, R4, R25, RZ, 0x3c, !PT ;  /* 0x0000001904042212 */ /* 0x010fc600078e3cff */
[----:B------:R-:W4:Y:S01]  /*0b10*/  @P4 LDG.E R25, desc[UR6][R12.64+0xf4] ;  /* 0x0000f4060c194981 */ /* 0x000f22000c1e1900 */
[----:B--2---:R-:W-:-:S03]  /*0b20*/  @P4 LOP3.LUT R8, R8, R29, RZ, 0x3c, !PT ;  /* 0x0000001d08084212 */ /* 0x004fc600078e3cff */
[----:B------:R-:W2:Y:S01]  /*0b30*/  @P5 LDG.E R29, desc[UR6][R12.64+0x104] ;  /* 0x000104060c1d5981 */ /* 0x000ea2000c1e1900 */
[----:B---3--:R-:W-:-:S03]  /*0b40*/  @P3 LOP3.LUT R2, R2, R27, RZ, 0x3c, !PT ;  /* 0x0000001b02023212 */ /* 0x008fc600078e3cff */
[----:B------:R-:W3:Y:S01]  /*0b50*/  @P4 LDG.E R27, desc[UR6][R12.64+0xfc] ;  /* 0x0000fc060c1b4981 */ /* 0x000ee2000c1e1900 */
[----:B------:R-:W-:-:S03]  /*0b60*/  @P2 LOP3.LUT R5, R5, R22, RZ, 0x3c, !PT ;  /* 0x0000001605052212 */ /* 0x000fc600078e3cff */
[----:B------:R-:W3:Y:S01]  /*0b70*/  @P4 LDG.E R22, desc[UR6][R12.64+0xf8] ;  /* 0x0000f8060c164981 */ /* 0x000ee2000c1e1900 */
[----:B------:R-:W-:-:S03]  /*0b80*/  @P3 LOP3.LUT R3, R3, R24, RZ, 0x3c, !PT ;  /* 0x0000001803033212 */ /* 0x000fc600078e3cff */
[----:B------:R-:W3:Y:S01]  /*0b90*/  @P4 LDG.E R24, desc[UR6][R12.64+0x100] ;  /* 0x000100060c184981 */ /* 0x000ee2000c1e1900 */
[----:B------:R-:W-:Y:S02]  /*0ba0*/  @P3 LOP3.LUT R4, R4, R19, RZ, 0x3c, !PT ;  /* 0x0000001304043212 */ /* 0x000fe400078e3cff */
[----:B------:R-:W-:Y:S01]  /*0bb0*/  @P3 LOP3.LUT R5, R5, R20, RZ, 0x3c, !PT ;  /* 0x0000001405053212 */ /* 0x000fe200078e3cff */
[----:B------:R-:W3:Y:S01]  /*0bc0*/  @P5 LDG.E R19, desc[UR6][R12.64+0x108] ;  /* 0x000108060c135981 */ /* 0x000ee2000c1e1900 */
[----:B----4-:R-:W-:-:S03]  /*0bd0*/  @P4 LOP3.LUT R2, R2, R25, RZ, 0x3c, !PT ;  /* 0x0000001902024212 */ /* 0x010fc600078e3cff */
[----:B------:R-:W4:Y:S01]  /*0be0*/  @P5 LDG.E R20, desc[UR6][R12.64+0x10c] ;  /* 0x00010c060c145981 */ /* 0x000f22000c1e1900 */
[----:B--2---:R-:W-:-:S03]  /*0bf0*/  @P5 LOP3.LUT R8, R8, R29, RZ, 0x3c, !PT ;  /* 0x0000001d08085212 */ /* 0x004fc600078e3cff */
        /* <DEDUP_REMOVED lines=14> */
[----:B------:R-:W-:-:S03]  /*0ce0*/  @P5 LOP3.LUT R4, R4, R25, RZ, 0x3c, !PT ;  /* 0x0000001904045212 */ /* 0x000fc600078e3cff */
[----:B------:R-:W2:Y:S01]  /*0cf0*/  @P0 LDG.E R25, desc[UR6][R12.64+0x130] ;  /* 0x000130060c190981 */ /* 0x000ea2000c1e1900 */
[----:B---3--:R-:W-:-:S03]  /*0d00*/  @P6 LOP3.LUT R2, R2, R27, RZ, 0x3c, !PT ;  /* 0x0000001b02026212 */ /* 0x008fc600078e3cff */
[----:B------:R-:W3:Y:S01]  /*0d10*/  @P0 LDG.E R27, desc[UR6][R12.64+0x138] ;  /* 0x000138060c1b0981 */ /* 0x000ee2000c1e1900 */
[----:B------:R-:W-:-:S03]  /*0d20*/  @P5 LOP3.LUT R5, R5, R22, RZ, 0x3c, !PT ;  /* 0x0000001605055212 */ /* 0x000fc600078e3cff */
[----:B------:R-:W3:Y:S01]  /*0d30*/  @P6 LDG.E R22, desc[UR6][R12.64+0x128] ;  /* 0x000128060c166981 */ /* 0x000ee2000c1e1900 */
[----:B------:R-:W-:-:S04]  /*0d40*/  UIADD3 UR4, UPT, UPT, UR4, 0x10, URZ ;  /* 0x0000001004047890 */ /* 0x000fc8000fffe0ff */
[----:B------:R-:W-:Y:S01]  /*0d50*/  UISETP.NE.AND UP0, UPT, UR4, 0x20, UPT ;  /* 0x000000200400788c */ /* 0x000fe2000bf05270 */
[----:B------:R-:W-:Y:S02]  /*0d60*/  @P6 LOP3.LUT R4, R4, R19, RZ, 0x3c, !PT ;  /* 0x0000001304046212 */ /* 0x000fe400078e3cff */
[----:B----4-:R-:W-:Y:S02]  /*0d70*/  @P6 LOP3.LUT R3, R3, R20, RZ, 0x3c, !PT ;  /* 0x0000001403036212 */ /* 0x010fe400078e3cff */
[----:B--2---:R-:W-:Y:S02]  /*0d80*/  @P0 LOP3.LUT R8, R8, R29, RZ, 0x3c, !PT ;  /* 0x0000001d08080212 */ /* 0x004fe400078e3cff */
[----:B------:R-:W-:Y:S02]  /*0d90*/  @P0 LOP3.LUT R3, R3, R24, RZ, 0x3c, !PT ;  /* 0x0000001803030212 */ /* 0x000fe400078e3cff */
[----:B------:R-:W-:Y:S02]  /*0da0*/  @P0 LOP3.LUT R2, R2, R25, RZ, 0x3c, !PT ;  /* 0x0000001902020212 */ /* 0x000fe400078e3cff */
[----:B---3--:R-:W-:-:S02]  /*0db0*/  @P0 LOP3.LUT R4, R4, R27, RZ, 0x3c, !PT ;  /* 0x0000001b04040212 */ /* 0x008fc400078e3cff */
[----:B------:R-:W-:-:S04]  /*0dc0*/  @P6 LOP3.LUT R5, R5, R22, RZ, 0x3c, !PT ;  /* 0x0000001605056212 */ /* 0x000fc800078e3cff */
[----:B------:R-:W-:Y:S01]  /*0dd0*/  @P0 LOP3.LUT R5, R5, R26, RZ, 0x3c, !PT ;  /* 0x0000001a05050212 */ /* 0x000fe200078e3cff */
[----:B------:R-:W-:Y:S06]  /*0de0*/  BRA.U UP0, `(.L_x_150) ;  /* 0xfffffff5004c7547 */ /* 0x000fec000b83ffff */
[----:B------:R-:W-:-:S05]  /*0df0*/  VIADD R15, R15, 0x1 ;  /* 0x000000010f0f7836 */ /* 0x000fca0000000000 */
[----:B------:R-:W-:-:S13]  /*0e00*/  ISETP.NE.AND P0, PT, R15, 0x5, PT ;  /* 0x000000050f00780c */ /* 0x000fda0003f05270 */
[----:B------:R-:W-:Y:S05]  /*0e10*/  @P0 BRA `(.L_x_151) ;  /* 0xfffffff400300947 */ /* 0x000fea000383ffff */
[----:B------:R0:W-:Y:S01]  /*0e20*/  STL [R1+0xe4], R8 ;  /* 0x0000e40801007387 */ /* 0x0001e20000100800 */
[----:B------:R-:W-:-:S03]  /*0e30*/  ISETP.NE.U32.AND P0, PT, R21, 0x1, PT ;  /* 0x000000011500780c */ /* 0x000fc60003f05070 */
[----:B------:R0:W-:Y:S01]  /*0e40*/  STL.64 [R1+0xe8], R2 ;  /* 0x0000e80201007387 */ /* 0x0001e20000100a00 */
[----:B------:R-:W-:-:S03]  /*0e50*/  ISETP.NE.AND.EX P0, PT, RZ, RZ, PT, P0 ;  /* 0x000000ffff00720c */ /* 0x000fc60003f05300 */
[----:B------:R0:W-:Y:S10]  /*0e60*/  STL.64 [R1+0xf0], R4 ;  /* 0x0000f00401007387 */ /* 0x0001f40000100a00 */
[----:B------:R-:W-:Y:S05]  /*0e70*/  @!P0 BRA `(.L_x_149) ;  /* 0x0000001800048947 */ /* 0x000fea0003800000 */
[----:B------:R-:W-:Y:S01]  /*0e80*/  UMOV UR4, URZ ;  /* 0x000000ff00047c82 */ /* 0x000fe20008000000 */
[----:B------:R-:W-:Y:S01]  /*0e90*/  UMOV UR5, URZ ;  /* 0x000000ff00057c82 */ /* 0x000fe20008000000 */
[----:B0-----:R-:W-:Y:S02]  /*0ea0*/  IMAD.MOV.U32 R8, RZ, RZ, RZ ;  /* 0x000000ffff087224 */ /* 0x001fe400078e00ff */
[----:B------:R-:W-:Y:S02]  /*0eb0*/  IMAD.MOV.U32 R15, RZ, RZ, RZ ;  /* 0x000000ffff0f7224 */ /* 0x000fe400078e00ff */
[----:B------:R-:W-:Y:S02]  /*0ec0*/  IMAD.U32 R5, RZ, RZ, UR4 ;  /* 0x00000004ff057e24 */ /* 0x000fe4000f8e00ff */
[----:B------:R-:W-:Y:S02]  /*0ed0*/  IMAD.U32 R4, RZ, RZ, UR5 ;  /* 0x00000005ff047e24 */ /* 0x000fe4000f8e00ff */
[----:B------:R-:W-:-:S02]  /*0ee0*/  IMAD.U32 R3, RZ, RZ, UR4 ;  /* 0x00000004ff037e24 */ /* 0x000fc4000f8e00ff */
[----:B------:R-:W-:-:S07]  /*0ef0*/  IMAD.U32 R2, RZ, RZ, UR5 ;  /* 0x00000005ff027e24 */ /* 0x000fce000f8e00ff */
.L_x_153:
[----:B------:R-:W-:-:S06]  /*0f00*/  IMAD R17, R15, 0x4, R14 ;  /* 0x000000040f117824 */ /* 0x000fcc00078e020e */
[----:B------:R-:W5:Y:S01]  /*0f10*/  LDL R17, [R17+0x4] ;  /* 0x0000040011117983 */ /* 0x000f620000100800 */
[----:B------:R-:W-:Y:S01]  /*0f20*/  IMAD.SHL.U32 R18, R15, 0x20, RZ ;  /* 0x000000200f127824 */ /* 0x000fe200078e00ff */
[----:B------:R-:W-:-:S06]  /*0f30*/  UMOV UR4, URZ ;  /* 0x000000ff00047c82 */ /* 0x000fcc0008000000 */
.L_x_152:
        /* <DEDUP_REMOVED lines=181> */
[----:B------:R-:W-:Y:S05]  /*1a90*/  @P0 BRA `(.L_x_149) ;  /* 0x0000000800fc0947 */ /* 0x000fea0003800000 */
[----:B------:R-:W-:Y:S01]  /*1aa0*/  UMOV UR4, URZ ;  /* 0x000000ff00047c82 */ /* 0x000fe20008000000 */
[----:B------:R-:W-:Y:S01]  /*1ab0*/  UMOV UR5, URZ ;  /* 0x000000ff00057c82 */ /* 0x000fe20008000000 */
[----:B-1----:R-:W-:Y:S02]  /*1ac0*/  IMAD.MOV.U32 R8, RZ, RZ, RZ ;  /* 0x000000ffff087224 */ /* 0x002fe400078e00ff */
[----:B------:R-:W-:Y:S02]  /*1ad0*/  IMAD.MOV.U32 R15, RZ, RZ, RZ ;  /* 0x000000ffff0f7224 */ /* 0x000fe400078e00ff */
[----:B------:R-:W-:Y:S02]  /*1ae0*/  IMAD.U32 R5, RZ, RZ, UR4 ;  /* 0x00000004ff057e24 */ /* 0x000fe4000f8e00ff */
[----:B------:R-:W-:Y:S02]  /*1af0*/  IMAD.U32 R4, RZ, RZ, UR5 ;  /* 0x00000005ff047e24 */ /* 0x000fe4000f8e00ff */
[----:B------:R-:W-:-:S02]  /*1b00*/  IMAD.U32 R3, RZ, RZ, UR4 ;  /* 0x00000004ff037e24 */ /* 0x000fc4000f8e00ff */
[----:B------:R-:W-:-:S07]  /*1b10*/  IMAD.U32 R2, RZ, RZ, UR5 ;  /* 0x00000005ff027e24 */ /* 0x000fce000f8e00ff */
.L_x_155:
[----:B------:R-:W-:-:S06]  /*1b20*/  IMAD R17, R15, 0x4, R14 ;  /* 0x000000040f117824 */ /* 0x000fcc00078e020e */
[----:B------:R-:W5:Y:S01]  /*1b30*/  LDL R17, [R17+0x4] ;  /* 0x0000040011117983 */ /* 0x000f620000100800 */
[----:B------:R-:W-:Y:S01]  /*1b40*/  IMAD.SHL.U32 R18, R15, 0x20, RZ ;  /* 0x000000200f127824 */ /* 0x000fe200078e00ff */
[----:B------:R-:W-:-:S06]  /*1b50*/  UMOV UR4, URZ ;  /* 0x000000ff00047c82 */ /* 0x000fcc0008000000 */
.L_x_154:
        /* <DEDUP_REMOVED lines=8> */
[----:B------:R-:W3:Y:S04]  /*1be0*/  @P1 LDG.E R25, desc[UR6][R12.64+0x14] ;  /* 0x000014060c191981 */ /* 0x000ee8000c1e1900 */
[----:B------:R-:W4:Y:S04]  /*1bf0*/  @!P0 LDG.E R21, desc[UR6][R12.64+0x4] ;  /* 0x000004060c158981 */ /* 0x000f28000c1e1900 */
[----:B------:R-:W4:Y:S04]  /*1c00*/  @P2 LDG.E R27, desc[UR6][R12.64+0x28] ;  /* 0x000028060c1b2981 */ /* 0x000f28000c1e1900 */
[----:B------:R-:W4:Y:S04]  /*1c10*/  @!P0 LDG.E R20, desc[UR6][R12.64+0x8] ;  /* 0x000008060c148981 */ /* 0x000f28000c1e1900 */
[----:B------:R-:W4:Y:S04]  /*1c20*/  @!P0 LDG.E R22, desc[UR6][R12.64+0x10] ;  /* 0x000010060c168981 */ /* 0x000f28000c1e1900 */
[----:B------:R-:W4:Y:S01]  /*1c30*/  @P1 LDG.E R26, desc[UR6][R12.64+0x24] ;  /* 0x000024060c1a1981 */ /* 0x000f22000c1e1900 */
[----:B--2---:R-:W-:-:S03]  /*1c40*/  @!P0 LOP3.LUT R8, R8, R19, RZ, 0x3c, !PT ;  /* 0x0000001308088212 */ /* 0x004fc600078e3cff */
[----:B------:R-:W2:Y:S01]  /*1c50*/  @!P0 LDG.E R19, desc[UR6][R12.64+0xc] ;  /* 0x00000c060c138981 */ /* 0x000ea2000c1e1900 */
[----:B---3--:R-:W-:-:S03]  /*1c60*/  @P1 LOP3.LUT R8, R8, R25, RZ, 0x3c, !PT ;  /* 0x0000001908081212 */ /* 0x008fc600078e3cff */
[----:B------:R-:W3:Y:S01]  /*1c70*/  @P3 LDG.E R25, desc[UR6][R12.64+0x3c] ;  /* 0x00003c060c193981 */ /* 0x000ee2000c1e1900 */
[----:B----4-:R-:W-:-:S03]  /*1c80*/  @!P0 LOP3.LUT R2, R2, R21, RZ, 0x3c, !PT ;  /* 0x0000001502028212 */ /* 0x010fc600078e3cff */
[----:B------:R-:W4:Y:S01]  /*1c90*/  @P1 LDG.E R21, desc[UR6][R12.64+0x18] ;  /* 0x000018060c151981 */ /* 0x000f22000c1e1900 */
[----:B------:R-:W-:-:S03]  /*1ca0*/  @P2 LOP3.LUT R8, R8, R27, RZ, 0x3c, !PT ;  /* 0x0000001b08082212 */ /* 0x000fc600078e3cff */
[----:B------:R-:W4:Y:S01]  /*1cb0*/  @P5 LDG.E R27, desc[UR6][R12.64+0x64] ;  /* 0x000064060c1b5981 */ /* 0x000f22000c1e1900 */
[----:B------:R-:W-:-:S03]  /*1cc0*/  @!P0 LOP3.LUT R3, R3, R20, RZ, 0x3c, !PT ;  /* 0x0000001403038212 */ /* 0x000fc600078e3cff */
[----:B------:R-:W4:Y:S01]  /*1cd0*/  @P1 LDG.E R20, desc[UR6][R12.64+0x1c] ;  /* 0x00001c060c141981 */ /* 0x000f22000c1e1900 */
[----:B------:R-:W-:-:S03]  /*1ce0*/  @!P0 LOP3.LUT R5, R5, R22, RZ, 0x3c, !PT ;  /* 0x0000001605058212 */ /* 0x000fc600078e3cff */
[----:B------:R-:W4:Y:S01]  /*1cf0*/  @P2 LDG.E R22, desc[UR6][R12.64+0x30] ;  /* 0x000030060c162981 */ /* 0x000f22000c1e1900 */
[----:B--2---:R-:W-:-:S03]  /*1d00*/  @!P0 LOP3.LUT R4, R4, R19, RZ, 0x3c, !PT ;  /* 0x0000001304048212 */ /* 0x004fc600078e3cff */
        /* <DEDUP_REMOVED lines=18> */
[----:B------:R-:W-:Y:S01]  /*1e30*/  @P3 LOP3.LUT R3, R3, R20, RZ, 0x3c, !PT ;  /* 0x0000001403033212 */ /* 0x000fe200078e3cff */
[----:B------:R-:W4:Y:S04]  /*1e40*/  @P6 LDG.E R26, desc[UR6][R12.64+0x80] ;  /* 0x000080060c1a6981 */ /* 0x000f28000c1e1900 */
        /* <DEDUP_REMOVED lines=24> */
[----:B------:R-:W4:Y:S01]  /*1fd0*/  @P6 LDG.E R20, desc[UR6][R12.64+0x88] ;  /* 0x000088060c146981 */ /* 0x000f22000c1e1900 */
        /* <DEDUP_REMOVED lines=12> */
[----:B------:R-:W-:Y:S02]  /*20a0*/  @P0 LOP3.LUT R5, R5, R26, RZ, 0x3c, !PT ;  /* 0x0000001a05050212 */ /* 0x000fe400078e3cff */
[----:B--2---:R-:W-:-:S04]  /*20b0*/  @P6 LOP3.LUT R4, R4, R19, RZ, 0x3c, !PT ;  /* 0x0000001304046212 */ /* 0x004fc800078e3cff */
[----:B---3--:R-:W-:Y:S02]  /*20c0*/  @P0 LOP3.LUT R4, R4, R25, RZ, 0x3c, !PT ;  /* 0x0000001904040212 */ /* 0x008fe400078e3cff */
[----:B----4-:R-:W-:Y:S02]  /*20d0*/  @P0 LOP3.LUT R2, R2, R21, RZ, 0x3c, !PT ;  /* 0x0000001502020212 */ /* 0x010fe400078e3cff */
        /* <DEDUP_REMOVED lines=19> */
[----:B------:R-:W-:Y:S02]  /*2210*/  @P0 LOP3.LUT R5, R5, R26, RZ, 0x3c, !PT ;  /* 0x0000001a05050212 */ /* 0x000fe400078e3cff */
[----:B------:R-:W-:Y:S02]  /*2220*/  @P3 LOP3.LUT R8, R8, R29, RZ, 0x3c, !PT ;  /* 0x0000001d08083212 */ /* 0x000fe400078e3cff */
[----:B------:R-:W-:Y:S02]  /*2230*/  @P1 LOP3.LUT R3, R3, R20, RZ, 0x3c, !PT ;  /* 0x0000001403031212 */ /* 0x000fe400078e3cff */
[----:B------:R-:W4:Y:S01]  /*2240*/  @P2 LDG.E R20, desc[UR6][R12.64+0xd8] ;  /* 0x0000d8060c142981 */ /* 0x000f22000c1e1900 */
[----:B--2---:R-:W-:Y:S02]  /*2250*/  @P0 LOP3.LUT R4, R4, R21, RZ, 0x3c, !PT ;  /* 0x0000001504040212 */ /* 0x004fe400078e3cff */
[----:B------:R-:W-:Y:S01]  /*2260*/  LOP3.LUT P0, RZ, R24, 0x8000, RZ, 0xc0, !PT ;  /* 0x0000800018ff7812 */ /* 0x000fe2000780c0ff */
[----:B------:R-:W2:Y:S01]  /*2270*/  @P2 LDG.E R21, desc[UR6][R12.64+0xcc] ;  /* 0x0000cc060c152981 */ /* 0x000ea2000c1e1900 */
[----:B---3--:R-:W-:-:S03]  /*2280*/  @P1 LOP3.LUT R2, R2, R25, RZ, 0x3c, !PT ;  /* 0x0000001902021212 */ /* 0x008fc600078e3cff */
[----:B------:R-:W3:Y:S01]  /*2290*/  @P2 LDG.E R24, desc[UR6][R12.64+0xd0] ;  /* 0x0000d0060c182981 */ /* 0x000ee2000c1e1900 */
[----:B----4-:R-:W-:-:S03]  /*22a0*/  @P4 LOP3.LUT R8, R8, R27, RZ, 0x3c, !PT ;  /* 0x0000001b08084212 */ /* 0x010fc600078e3cff */
[----:B------:R-:W4:Y:S04]  /*22b0*/  @P5 LDG.E R27, desc[UR6][R12.64+0x104] ;  /* 0x000104060c1b5981 */ /* 0x000f28000c1e1900 */
[----:B------:R-:W4:Y:S01]  /*22c0*/  @P2 LDG.E R25, desc[UR6][R12.64+0xd4] ;  /* 0x0000d4060c192981 */ /* 0x000f22000c1e1900 */
[----:B------:R-:W-:Y:S02]  /*22d0*/  @P1 LOP3.LUT R4, R4, R19, RZ, 0x3c, !PT ;  /* 0x0000001304041212 */ /* 0x000fe400078e3cff */
[----:B------:R-:W-:Y:S01]  /*22e0*/  @P1 LOP3.LUT R5, R5, R22, RZ, 0x3c, !PT ;  /* 0x0000001605051212 */ /* 0x000fe200078e3cff */
[----:B------:R-:W4:Y:S04]  /*22f0*/  @P3 LDG.E R19, desc[UR6][R12.64+0xe0] ;  /* 0x0000e0060c133981 */ /* 0x000f28000c1e1900 */
        /* <DEDUP_REMOVED lines=40> */
[----:B------:R-:W-:-:S04]  /*2580*/  UIADD3 UR4, UPT, UPT, UR4, 0x10, URZ ;  /* 0x0000001004047890 */ /* 0x000fc8000fffe0ff */
[----:B------:R-:W-:Y:S01]  /*2590*/  UISETP.NE.AND UP0, UPT, UR4, 0x20, UPT ;  /* 0x000000200400788c */ /* 0x000fe2000bf05270 */
[----:B------:R-:W-:Y:S02]  /*25a0*/  @P6 LOP3.LUT R2, R2, R19, RZ, 0x3c, !PT ;  /* 0x0000001302026212 */ /* 0x000fe400078e3cff */
[----:B------:R-:W-:-:S04]  /*25b0*/  @P6 LOP3.LUT R3, R3, R22, RZ, 0x3c, !PT ;  /* 0x0000001603036212 */ /* 0x000fc800078e3cff */
[----:B------:R-:W-:Y:S02]  /*25c0*/  @P0 LOP3.LUT R3, R3, R20, RZ, 0x3c, !PT ;  /* 0x0000001403030212 */ /* 0x000fe400078e3cff */
[----:B--2---:R-:W-:Y:S02]  /*25d0*/  @P6 LOP3.LUT R4, R4, R21, RZ, 0x3c, !PT ;  /* 0x0000001504046212 */ /* 0x004fe400078e3cff */
[----:B---3--:R-:W-:-:S04]  /*25e0*/  @P6 LOP3.LUT R5, R5, R24, RZ, 0x3c, !PT ;  /* 0x0000001805056212 */ /* 0x008fc800078e3cff */
[----:B------:R-:W-:Y:S02]  /*25f0*/  @P0 LOP3.LUT R5, R5, R26, RZ, 0x3c, !PT ;  /* 0x0000001a05050212 */ /* 0x000fe400078e3cff */
[----:B----4-:R-:W-:Y:S02]  /*2600*/  @P0 LOP3.LUT R4, R4, R27, RZ, 0x3c, !PT ;  /* 0x0000001b04040212 */ /* 0x010fe400078e3cff */
[----:B------:R-:W-:Y:S01]  /*2610*/  @P0 LOP3.LUT R2, R2, R25, RZ, 0x3c, !PT ;  /* 0x0000001902020212 */ /* 0x000fe200078e3cff */
[----:B------:R-:W-:Y:S06]  /*2620*/  BRA.U UP0, `(.L_x_154) ;  /* 0xfffffff5004c7547 */ /* 0x000fec000b83ffff */
[----:B------:R-:W-:-:S05]  /*2630*/  VIADD R15, R15, 0x1 ;  /* 0x000000010f0f7836 */ /* 0x000fca0000000000 */
[----:B------:R-:W-:-:S13]  /*2640*/  ISETP.NE.AND P0, PT, R15, 0x5, PT ;  /* 0x000000050f00780c */ /* 0x000fda0003f05270 */
[----:B------:R-:W-:Y:S05]  /*2650*/  @P0 BRA `(.L_x_155) ;  /* 0xfffffff400300947 */ /* 0x000fea000383ffff */
[----:B------:R2:W-:Y:S04]  /*2660*/  STL [R1+0xe4], R8 ;  /* 0x0000e40801007387 */ /* 0x0005e80000100800 */
[----:B------:R2:W-:Y:S04]  /*2670*/  STL.64 [R1+0xe8], R2 ;  /* 0x0000e80201007387 */ /* 0x0005e80000100a00 */
[----:B------:R2:W-:Y:S02]  /*2680*/  STL.64 [R1+0xf0], R4 ;  /* 0x0000f00401007387 */ /* 0x0005e40000100a00 */
.L_x_149:
[----:B------:R-:W-:Y:S05]  /*2690*/  BSYNC.RECONVERGENT B1 ;  /* 0x0000000000017941 */ /* 0x000fea0003800200 */
.L_x_148:
[----:B------:R-:W-:Y:S01]  /*26a0*/  ISETP.GT.U32.AND P0, PT, R7, 0x3, PT ;  /* 0x000000030700780c */ /* 0x000fe20003f04070 */
[----:B------:R-:W-:Y:S01]  /*26b0*/  VIADD R9, R9, 0x1 ;  /* 0x0000000109097836 */ /* 0x000fe20000000000 */
[--C-:B------:R-:W-:Y:S02]  /*26c0*/  SHF.R.U64 R7, R7, 0x2, R16.reuse ;  /* 0x0000000207077819 */ /* 0x100fe40000001210 */
[----:B------:R-:W-:Y:S02]  /*26d0*/  ISETP.GT.U32.AND.EX P0, PT, R16, RZ, PT, P0 ;  /* 0x000000ff1000720c */ /* 0x000fe40003f04100 */
[----:B------:R-:W-:-:S11]  /*26e0*/  SHF.R.U32.HI R16, RZ, 0x2, R16 ;  /* 0x00000002ff107819 */ /* 0x000fd60000011610 */
[----:B------:R-:W-:Y:S05]  /*26f0*/  @P0 BRA `(.L_x_156) ;  /* 0xffffffd800cc0947 */ /* 0x000fea000383ffff */
.L_x_147:
[----:B------:R-:W-:Y:S05]  /*2700*/  BSYNC.RECONVERGENT B0 ;  /* 0x0000000000007941 */ /* 0x000fea0003800200 */
.L_x_146:
[----:B------:R3:W-:Y:S01]  /*2710*/  STL.64 [R1+0xf8], RZ ;  /* 0x0000f8ff01007387 */ /* 0x0007e20000100a00 */
[----:B------:R-:W-:Y:S02]  /*2720*/  VIADD R7, R1, 0xe8 ;  /* 0x000000e801077836 */ /* 0x000fe40000000000 */
[----:B------:R-:W-:Y:S01]  /*2730*/  IMAD.MOV.U32 R9, RZ, RZ, 0x3198c20f ;  /* 0x3198c20fff097424 */ /* 0x000fe200078e00ff */
[----:B------:R3:W-:Y:S04]  /*2740*/  STL [R1+0x100], RZ ;  /* 0x000100ff01007387 */ /* 0x0007e80000100800 */
[----:B------:R3:W-:Y:S02]  /*2750*/  STL.64 [R1+0x108], RZ ;  /* 0x000108ff01007387 */ /* 0x0007e40000100a00 */
.L_x_229:
[----:B------:R-:W4:Y:S01]  /*2760*/  LDC.64 R10, c[0x0][0x380] ;  /* 0x0000e000ff0a7b82 */ /* 0x000f220000000a00 */
[----:B0-----:R-:W-:Y:S01]  /*2770*/  SHF.R.S32.HI R12, RZ, 0x1f, R0 ;  /* 0x0000001fff0c7819 */ /* 0x001fe20000011400 */
[----:B------:R0:W-:Y:S01]  /*2780*/  STL.64 [R1], RZ ;  /* 0x000000ff01007387 */ /* 0x0001e20000100a00 */
[----:B------:R-:W-:Y:S01]  /*2790*/  ISETP.GE.AND P0, PT, R0, 0x1, PT ;  /* 0x000000010000780c */ /* 0x000fe20003f06270 */
[----:B------:R-:W-:Y:S02]  /*27a0*/  BSSY.RECONVERGENT B0, `(.L_x_157) ;  /* 0x000006b000007945 */ /* 0x000fe40003800200 */
[----:B------:R-:W-:Y:S01]  /*27b0*/  IMAD R13, R12, 0xc8, RZ ;  /* 0x000000c80c0d7824 */ /* 0x000fe200078e02ff */
[----:B------:R0:W-:Y:S01]  /*27c0*/  STL.64 [R1+0x8], RZ ;  /* 0x000008ff01007387 */ /* 0x0001e20000100a00 */
[----:B------:R-:W-:-:S03]  /*27d0*/  IMAD.MOV.U32 R12, RZ, RZ, 0x0 ;  /* 0x00000000ff0c7424 */ /* 0x000fc600078e00ff */
[----:B------:R0:W-:Y:S04]  /*27e0*/  STL.64 [R1+0x10], RZ ;  /* 0x000010ff01007387 */ /* 0x0001e80000100a00 */
[----:B------:R0:W-:Y:S04]  /*27f0*/  STL.64 [R1+0x18], RZ ;  /* 0x000018ff01007387 */ /* 0x0001e80000100a00 */
[----:B------:R0:W-:Y:S04]  /*2800*/  STL.64 [R1+0x20], RZ ;  /* 0x000020ff01007387 */ /* 0x0001e80000100a00 */
[----:B------:R0:W-:Y:S01]  /*2810*/  STL.64 [R1+0x28], RZ ;  /* 0x000028ff01007387 */ /* 0x0001e20000100a00 */
[----:B----4-:R-:W-:-:S03]  /*2820*/  IMAD.WIDE.U32 R10, R0, 0xc8, R10 ;  /* 0x000000c8000a7825 */ /* 0x010fc600078e000a */
[----:B------:R0:W-:Y:S01]  /*2830*/  STL.64 [R1+0x30], RZ ;  /* 0x000030ff01007387 */ /* 0x0001e20000100a00 */
[----:B------:R-:W-:Y:S02]  /*2840*/  IMAD.IADD R11, R11, 0x1, R13 ;  /* 0x000000010b0b7824 */ /* 0x000fe400078e020d */
[----:B------:R-:W-:Y:S01]  /*2850*/  IMAD.MOV.U32 R13, RZ, RZ, 0x3ff00000 ;  /* 0x3ff00000ff0d7424 */ /* 0x000fe200078e00ff */
[----:B------:R0:W-:Y:S04]  /*2860*/  STL.64 [R1+0x38], RZ ;  /* 0x000038ff01007387 */ /* 0x0001e80000100a00 */
[----:B------:R0:W-:Y:S04]  /*2870*/  STG.E.64 desc[UR6][R10.64+0x8], R12 ;  /* 0x0000080c0a007986 */ /* 0x0001e8000c101b06 */
        /* <DEDUP_REMOVED lines=19> */
[----:B------:R0:W-:Y:S04]  /*29b0*/  STL.64 [R1+0x40], RZ ;  /* 0x000040ff01007387 */ /* 0x0001e80000100a00 */
        /* <DEDUP_REMOVED lines=16> */
[----:B------:R0:W-:Y:S04]  /*2ac0*/  STG.E.64 desc[UR6][R10.64], RZ ;  /* 0x000000ff0a007986 */ /* 0x0001e8000c101b06 */
[----:B------:R0:W-:Y:S04]  /*2ad0*/  STG.E.64 desc[UR6][R10.64+0x30], RZ ;  /* 0x000030ff0a007986 */ /* 0x0001e8000c101b06 */
[----:B------:R0:W-:Y:S04]  /*2ae0*/  STG.E.64 desc[UR6][R10.64+0x60], RZ ;  /* 0x000060ff0a007986 */ /* 0x0001e8000c101b06 */
[----:B------:R0:W-:Y:S04]  /*2af0*/  STG.E.64 desc[UR6][R10.64+0x90], RZ ;  /* 0x000090ff0a007986 */ /* 0x0001e8000c101b06 */
[----:B------:R0:W-:Y:S01]  /*2b00*/  STG.E.64 desc[UR6][R10.64+0xc0], RZ ;  /* 0x0000c0ff0a007986 */ /* 0x0001e2000c101b06 */
[----:B------:R-:W-:Y:S05]  /*2b10*/  @!P0 BRA `(.L_x_158) ;  /* 0x0000000000cc8947 */ /* 0x000fea0003800000 */
[----:B------:R-:W-:-:S07]  /*2b20*/  IMAD.MOV.U32 R19, RZ, RZ, RZ ;  /* 0x000000ffff137224 */ /* 0x000fce00078e00ff */
.L_x_161:
[----:B0-----:R-:W-:Y:S01]  /*2b30*/  SHF.R.U32.HI R13, RZ, 0x2, R8 ;  /* 0x00000002ff0d7819 */ /* 0x001fe20000011608 */
[----:B------:R-:W-:Y:S01]  /*2b40*/  BSSY.RECONVERGENT B1, `(.L_x_159) ;  /* 0x0000029000017945 */ /* 0x000fe20003800200 */
[----:B------:R-:W-:Y:S02]  /*2b50*/  SHF.R.U32.HI R15, RZ, 0x2, R2 ;  /* 0x00000002ff0f7819 */ /* 0x000fe40000011602 */
[----:B------:R-:W-:Y:S01]  /*2b60*/  LOP3.LUT R13, R13, R8, RZ, 0x3c, !PT ;  /* 0x000000080d0d7212 */ /* 0x000fe200078e3cff */
[----:B-12---:R-:W-:Y:S01]  /*2b70*/  IMAD.SHL.U32 R8, R5, 0x10, RZ ;  /* 0x0000001005087824 */ /* 0x006fe200078e00ff */
[----:B------:R-:W-:-:S03]  /*2b80*/  LOP3.LUT R15, R15, R2, RZ, 0x3c, !PT ;  /* 0x000000020f0f7212 */ /* 0x000fc600078e3cff */
[----:B------:R-:W-:-:S05]  /*2b90*/  IMAD.SHL.U32 R12, R13, 0x2, RZ ;  /* 0x000000020d0c7824 */ /* 0x000fca00078e00ff */
[----:B------:R-:W-:-:S04]  /*2ba0*/  LOP3.LUT R8, R13, R12, R8, 0x96, !PT ;  /* 0x0000000c0d087212 */ /* 0x000fc800078e9608 */
[----:B------:R-:W-:Y:S01]  /*2bb0*/  LOP3.LUT R18, R8, R5, RZ, 0x3c, !PT ;  /* 0x0000000508127212 */ /* 0x000fe200078e3cff */
[----:B------:R-:W-:-:S03]  /*2bc0*/  IMAD.SHL.U32 R8, R15, 0x2, RZ ;  /* 0x000000020f087824 */ /* 0x000fc600078e00ff */
[C---:B------:R-:W-:Y:S01]  /*2bd0*/  IADD3 R21, PT, PT, R9.reuse, 0x587c5, R18 ;  /* 0x000587c509157810 */ /* 0x040fe20007ffe012 */
[----:B------:R-:W-:Y:S02]  /*2be0*/  IMAD.SHL.U32 R2, R18, 0x10, RZ ;  /* 0x0000001012027824 */ /* 0x000fe400078e00ff */
[----:B------:R-:W-:-:S03]  /*2bf0*/  VIADD R9, R9, 0xb0f8a ;  /* 0x000b0f8a09097836 */ /* 0x000fc60000000000 */
[----:B------:R-:W-:Y:S01]  /*2c00*/  LOP3.LUT R15, R15, R8, R2, 0x96, !PT ;  /* 0x000000080f0f7212 */ /* 0x000fe200078e9602 */
[----:B------:R-:W-:-:S03]  /*2c10*/  IMAD.HI.U32 R2, R21, -0x33333333, RZ ;  /* 0xcccccccd15027827 */ /* 0x000fc600078e00ff */
[----:B------:R-:W-:Y:S02]  /*2c20*/  LOP3.LUT R20, R15, R18, RZ, 0x3c, !PT ;  /* 0x000000120f147212 */ /* 0x000fe400078e3cff */
[----:B------:R-:W-:-:S03]  /*2c30*/  SHF.R.U32.HI R2, RZ, 0x2, R2 ;  /* 0x00000002ff027819 */ /* 0x000fc60000011602 */
[----:B------:R-:W-:Y:S02]  /*2c40*/  IMAD.IADD R8, R20, 0x1, R9 ;  /* 0x0000000114087824 */ /* 0x000fe400078e0209 */
[----:B------:R-:W-:Y:S02]  /*2c50*/  IMAD R21, R2, -0x5, R21 ;  /* 0xfffffffb02157824 */ /* 0x000fe400078e0215 */
[----:B------:R-:W-:-:S05]  /*2c60*/  IMAD.HI.U32 R12, R8, -0x33333333, RZ ;  /* 0xcccccccd080c7827 */ /* 0x000fca00078e00ff */
[----:B------:R-:W-:-:S05]  /*2c70*/  SHF.R.U32.HI R13, RZ, 0x2, R12 ;  /* 0x00000002ff0d7819 */ /* 0x000fca000001160c */
[----:B------:R-:W-:-:S05]  /*2c80*/  IMAD R8, R13, -0x5, R8 ;  /* 0xfffffffb0d087824 */ /* 0x000fca00078e0208 */
[----:B------:R-:W-:-:S13]  /*2c90*/  ISETP.NE.AND P0, PT, R21, R8, PT ;  /* 0x000000081500720c */ /* 0x000fda0003f05270 */
[----:B------:R-:W-:Y:S05]  /*2ca0*/  @!P0 BRA `(.L_x_160) ;  /* 0x0000000000488947 */ /* 0x000fea0003800000 */
[----:B------:R-:W-:-:S04]  /*2cb0*/  IMAD R25, R21, 0x28, R23 ;  /* 0x0000002815197824 */ /* 0x000fc800078e0217 */
[----:B------:R-:W-:-:S05]  /*2cc0*/  IMAD R25, R8, 0x8, R25 ;  /* 0x0000000808197824 */ /* 0x000fca00078e0219 */
[----:B------:R-:W2:Y:S02]  /*2cd0*/  LDL.64 R12, [R25] ;  /* 0x00000000190c7983 */ /* 0x000ea40000100a00 */
[----:B--2---:R-:W-:-:S14]  /*2ce0*/  DSETP.NEU.AND P0, PT, R12, RZ, PT ;  /* 0x000000ff0c00722a */ /* 0x004fdc0003f0d000 */
[----:B------:R-:W-:Y:S05]  /*2cf0*/  @P0 BRA `(.L_x_160) ;  /* 0x0000000000340947 */ /* 0x000fea0003800000 */
[----:B------:R-:W-:-:S04]  /*2d00*/  IMAD.WIDE.U32 R16, R21, 0x28, R10 ;  /* 0x0000002815107825 */ /* 0x000fc800078e000a */
[----:B------:R-:W-:-:S04]  /*2d10*/  IMAD.WIDE.U32 R14, R8, 0x28, R10 ;  /* 0x00000028080e7825 */ /* 0x000fc800078e000a */
[C---:B------:R-:W-:Y:S02]  /*2d20*/  IMAD R2, R8.reuse, 0x28, R23 ;  /* 0x0000002808027824 */ /* 0x040fe400078e0217 */
[----:B------:R-:W-:Y:S02]  /*2d30*/  IMAD.MOV.U32 R12, RZ, RZ, 0x0 ;  /* 0x00000000ff0c7424 */ /* 0x000fe400078e00ff */
[----:B------:R-:W-:Y:S02]  /*2d40*/  IMAD.MOV.U32 R13, RZ, RZ, 0x3ff00000 ;  /* 0x3ff00000ff0d7424 */ /* 0x000fe400078e00ff */
[----:B------:R-:W-:-:S03]  /*2d50*/  IMAD.WIDE.U32 R16, R8, 0x8, R16 ;  /* 0x0000000808107825 */ /* 0x000fc600078e0010 */
[----:B------:R0:W-:Y:S01]  /*2d60*/  STL.64 [R25], R12 ;  /* 0x0000000c19007387 */ /* 0x0001e20000100a00 */
[C---:B------:R-:W-:Y:S02]  /*2d70*/  IMAD R27, R21.reuse, 0x8, R2 ;  /* 0x00000008151b7824 */ /* 0x040fe400078e0202 */
[----:B------:R-:W-:Y:S01]  /*2d80*/  IMAD.WIDE.U32 R14, R21, 0x8, R14 ;  /* 0x00000008150e7825 */ /* 0x000fe200078e000e */
[----:B------:R0:W-:Y:S03]  /*2d90*/  STG.E.64 desc[UR6][R16.64], RZ ;  /* 0x000000ff10007986 */ /* 0x0001e6000c101b06 */
[----:B------:R-:W-:Y:S01]  /*2da0*/  VIADD R19, R19, 0x1 ;  /* 0x0000000113137836 */ /* 0x000fe20000000000 */
[----:B------:R0:W-:Y:S04]  /*2db0*/  STL.64 [R27], R12 ;  /* 0x0000000c1b007387 */ /* 0x0001e80000100a00 */
[----:B------:R0:W-:Y:S02]  /*2dc0*/  STG.E.64 desc[UR6][R14.64], RZ ;  /* 0x000000ff0e007986 */ /* 0x0001e4000c101b06 */
.L_x_160:
[----:B------:R-:W-:Y:S05]  /*2dd0*/  BSYNC.RECONVERGENT B1 ;  /* 0x0000000000017941 */ /* 0x000fea0003800200 */
.L_x_159:
[----:B------:R-:W-:Y:S01]  /*2de0*/  ISETP.GE.AND P0, PT, R19, R0, PT ;  /* 0x000000001300720c */ /* 0x000fe20003f06270 */
[----:B------:R-:W-:Y:S02]  /*2df0*/  IMAD.MOV.U32 R8, RZ, RZ, R3 ;  /* 0x000000ffff087224 */ /* 0x000fe400078e0003 */
[----:B------:R-:W-:Y:S02]  /*2e00*/  IMAD.MOV.U32 R2, RZ, RZ, R4 ;  /* 0x000000ffff027224 */ /* 0x000fe400078e0004 */
[----:B------:R-:W-:Y:S02]  /*2e10*/  IMAD.MOV.U32 R3, RZ, RZ, R5 ;  /* 0x000000ffff037224 */ /* 0x000fe400078e0005 */
[----:B------:R-:W-:Y:S02]  /*2e20*/  IMAD.MOV.U32 R4, RZ, RZ, R18 ;  /* 0x000000ffff047224 */ /* 0x000fe400078e0012 */
[----:B------:R-:W-:-:S04]  /*2e30*/  IMAD.MOV.U32 R5, RZ, RZ, R20 ;  /* 0x000000ffff057224 */ /* 0x000fc800078e0014 */
[----:B------:R-:W-:Y:S05]  /*2e40*/  @!P0 BRA `(.L_x_161) ;  /* 0xfffffffc00388947 */ /* 0x000fea000383ffff */
.L_x_158:
[----:B------:R-:W-:Y:S05]  /*2e50*/  BSYNC.RECONVERGENT B0 ;  /* 0x0000000000007941 */ /* 0x000fea0003800200 */
.L_x_157:
[----:B------:R-:W-:Y:S01]  /*2e60*/  STL.64 [R1], RZ ;  /* 0x000000ff01007387 */ /* 0x000fe20000100a00 */
[----:B0-----:R-:W-:Y:S01]  /*2e70*/  IMAD.MOV.U32 R12, RZ, RZ, -0x1 ;  /* 0xffffffffff0c7424 */ /* 0x001fe200078e00ff */
[----:B------:R-:W-:Y:S01]  /*2e80*/  BSSY.RECONVERGENT B0, `(.L_x_162) ;  /* 0x0000318000007945 */ /* 0x000fe20003800200 */
[----:B------:R-:W-:Y:S01]  /*2e90*/  IMAD.MOV.U32 R13, RZ, RZ, -0x1 ;  /* 0xffffffffff0d7424 */ /* 0x000fe200078e00ff */
[----:B------:R-:W-:Y:S01]  /*2ea0*/  STL.64 [R1+0x8], RZ ;  /* 0x000008ff01007387 */ /* 0x000fe20000100a00 */
[----:B------:R-:W-:Y:S02]  /*2eb0*/  IMAD.MOV.U32 R11, RZ, RZ, -0x1 ;  /* 0xffffffffff0b7424 */ /* 0x000fe400078e00ff */
[----:B------:R-:W-:Y:S01]  /*2ec0*/  IMAD.MOV.U32 R10, RZ, RZ, RZ ;  /* 0x000000ffff0a7224 */ /* 0x000fe200078e00ff */
[----:B------:R-:W-:Y:S04]  /*2ed0*/  STL.64 [R1+0x10], RZ ;  /* 0x000010ff01007387 */ /* 0x000fe80000100a00 */
        /* <DEDUP_REMOVED lines=22> */
[----:B------:R0:W-:Y:S04]  /*3040*/  STL.64 [R1+0xd0], R12 ;  /* 0x0000d00c01007387 */ /* 0x0001e80000100a00 */
[----:B------:R-:W-:Y:S04]  /*3050*/  STL.64 [R1+0xc8], R10 ;  /* 0x0000c80a01007387 */ /* 0x000fe80000100a00 */
[----:B------:R4:W-:Y:S01]  /*3060*/  STL [R1+0xd8], R11 ;  /* 0x0000d80b01007387 */ /* 0x0009e20000100800 */
[----:B0-----:R-:W-:-:S02]  /*3070*/  IMAD.MOV.U32 R13, RZ, RZ, RZ ;  /* 0x000000ffff0d7224 */ /* 0x001fc400078e00ff */
[----:B----4-:R-:W-:-:S07]  /*3080*/  IMAD.MOV.U32 R11, RZ, RZ, RZ ;  /* 0x000000ffff0b7224 */ /* 0x010fce00078e00ff */
.L_x_228:
[----:B------:R-:W-:-:S06]  /*3090*/  IMAD R10, R13, 0x4, R6 ;  /* 0x000000040d0a7824 */ /* 0x000fcc00078e0206 */
[----:B------:R-:W5:Y:S01]  /*30a0*/  LDL R10, [R10] ;  /* 0x000000000a0a7983 */ /* 0x000f620000100800 */
[----:B------:R-:W-:Y:S01]  /*30b0*/  ISETP.GE.AND P1, PT, R11, RZ, PT ;  /* 0x000000ff0b00720c */ /* 0x000fe20003f26270 */
[----:B------:R-:W-:Y:S01]  /*30c0*/  BSSY.RECONVERGENT B1, `(.L_x_163) ;  /* 0x000007d000017945 */ /* 0x000fe20003800200 */
[----:B------:R-:W-:-:S11]  /*30d0*/  PLOP3.LUT P0, PT, PT, PT, PT, 0x80, 0x8 ;  /* 0x000000000008781c */ /* 0x000fd60003f0f070 */
[----:B0-----:R-:W-:Y:S05]  /*30e0*/  @!P1 BRA `(.L_x_164) ;  /* 0x0000000400e89947 */ /* 0x001fea0003800000 */
[C---:B------:R-:W-:Y:S01]  /*30f0*/  ISETP.GE.U32.AND P0, PT, R11.reuse, 0xf, PT ;  /* 0x0000000f0b00780c */ /* 0x040fe20003f06070 */
[----:B------:R-:W-:Y:S01]  /*3100*/  BSSY.RECONVERGENT B2, `(.L_x_165) ;  /* 0x0000035000027945 */ /* 0x000fe20003800200 */
[----:B------:R-:W-:Y:S02]  /*3110*/  VIADD R22, R11, 0x1 ;  /* 0x000000010b167836 */ /* 0x000fe40000000000 */
[----:B------:R-:W-:Y:S02]  /*3120*/  IMAD.MOV.U32 R12, RZ, RZ, RZ ;  /* 0x000000ffff0c7224 */ /* 0x000fe400078e00ff */
[----:B------:R-:W-:-:S07]  /*3130*/  IMAD.MOV.U32 R25, RZ, RZ, RZ ;  /* 0x000000ffff197224 */ /* 0x000fce00078e00ff */
[----:B------:R-:W-:Y:S05]  /*3140*/  @!P0 BRA `(.L_x_166) ;  /* 0x0000000000c08947 */ /* 0x000fea0003800000 */
[----:B------:R-:W-:Y:S01]  /*3150*/  LOP3.LUT R25, R22, 0xfffffff0, RZ, 0xc0, !PT ;  /* 0xfffffff016197812 */ /* 0x000fe200078ec0ff */
[----:B------:R-:W-:Y:S02]  /*3160*/  IMAD.MOV.U32 R12, RZ, RZ, RZ ;  /* 0x000000ffff0c7224 */ /* 0x000fe400078e00ff */
[----:B------:R-:W-:Y:S02]  /*3170*/  IMAD.MOV.U32 R24, RZ, RZ, R7 ;  /* 0x000000ffff187224 */ /* 0x000fe400078e0007 */
[----:B------:R-:W-:-:S07]  /*3180*/  IMAD.MOV R26, RZ, RZ, -R25 ;  /* 0x000000ffff1a7224 */ /* 0x000fce00078e0a19 */
.L_x_167:
[----:B------:R-:W4:Y:S04]  /*3190*/  LDL.64 R18, [R24+-0x20] ;  /* 0xffffe00018127983 */ /* 0x000f280000100a00 */
[----:B------:R-:W2:Y:S04]  /*31a0*/  LDL.64 R20, [R24+-0x18] ;  /* 0xffffe80018147983 */ /* 0x000ea80000100a00 */
[----:B------:R-:W3:Y:S04]  /*31b0*/  LDL.64 R14, [R24+-0x10] ;  /* 0xfffff000180e7983 */ /* 0x000ee80000100a00 */
[----:B------:R-:W3:Y:S01]  /*31c0*/  LDL.64 R16, [R24+-0x8] ;  /* 0xfffff80018107983 */ /* 0x000ee20000100a00 */
[----:B----4-:R-:W-:-:S02]  /*31d0*/  ISETP.NE.AND P6, PT, R18, RZ, PT ;  /* 0x000000ff1200720c */ /* 0x010fc40003fc5270 */
[----:B------:R-:W-:Y:S02]  /*31e0*/  ISETP.NE.AND P0, PT, R19, RZ, PT ;  /* 0x000000ff1300720c */ /* 0x000fe40003f05270 */
[----:B------:R-:W4:Y:S01]  /*31f0*/  LDL.64 R18, [R24] ;  /* 0x0000000018127983 */ /* 0x000f220000100a00 */
[----:B--2---:R-:W-:Y:S02]  /*3200*/  ISETP.NE.AND P1, PT, R20, RZ, PT ;  /* 0x000000ff1400720c */ /* 0x004fe40003f25270 */
[----:B------:R-:W-:Y:S02]  /*3210*/  ISETP.NE.AND P2, PT, R21, RZ, PT ;  /* 0x000000ff1500720c */ /* 0x000fe40003f45270 */
[----:B------:R-:W2:Y:S01]  /*3220*/  LDL.64 R20, [R24+0x8] ;  /* 0x0000080018147983 */ /* 0x000ea20000100a00 */
[----:B---3--:R-:W-:Y:S02]  /*3230*/  ISETP.NE.AND P3, PT, R14, RZ, PT ;  /* 0x000000ff0e00720c */ /* 0x008fe40003f65270 */
[----:B------:R-:W-:-:S02]  /*3240*/  ISETP.NE.AND P4, PT, R15, RZ, PT ;  /* 0x000000ff0f00720c */ /* 0x000fc40003f85270 */
[----:B------:R-:W3:Y:S01]  /*3250*/  LDL.64 R14, [R24+0x10] ;  /* 0x00001000180e7983 */ /* 0x000ee20000100a00 */
[----:B------:R-:W-:Y:S02]  /*3260*/  SEL R12, R12, 0x1, P6 ;  /* 0x000000010c0c7807 */ /* 0x000fe40003000000 */
[----:B------:R-:W-:Y:S02]  /*3270*/  ISETP.NE.AND P5, PT, R16, RZ, PT ;  /* 0x000000ff1000720c */ /* 0x000fe40003fa5270 */
[----:B------:R-:W-:Y:S02]  /*3280*/  ISETP.NE.AND P6, PT, R17, RZ, PT ;  /* 0x000000ff1100720c */ /* 0x000fe40003fc5270 */
[----:B------:R0:W3:Y:S01]  /*3290*/  LDL.64 R16, [R24+0x18] ;  /* 0x0000180018107983 */ /* 0x0000e20000100a00 */
[----:B------:R-:W-:Y:S01]  /*32a0*/  SEL R12, R12, 0x1, P0 ;  /* 0x000000010c0c7807 */ /* 0x000fe20000000000 */
[----:B------:R-:W-:-:S03]  /*32b0*/  VIADD R26, R26, 0x10 ;  /* 0x000000101a1a7836 */ /* 0x000fc60000000000 */
[----:B------:R-:W-:Y:S01]  /*32c0*/  SEL R12, R12, 0x1, P1 ;  /* 0x000000010c0c7807 */ /* 0x000fe20000800000 */
[----:B0-----:R-:W-:-:S03]  /*32d0*/  VIADD R24, R24, 0x40 ;  /* 0x0000004018187836 */ /* 0x001fc60000000000 */
[----:B------:R-:W-:Y:S02]  /*32e0*/  SEL R12, R12, 0x1, P2 ;  /* 0x000000010c0c7807 */ /* 0x000fe40001000000 */
[----:B------:R-:W-:Y:S02]  /*32f0*/  ISETP.NE.AND P2, PT, R26, RZ, PT ;  /* 0x000000ff1a00720c */ /* 0x000fe40003f45270 */
[----:B------:R-:W-:-:S04]  /*3300*/  SEL R12, R12, 0x1, P3 ;  /* 0x000000010c0c7807 */ /* 0x000fc80001800000 */
[----:B------:R-:W-:-:S04]  /*3310*/  SEL R12, R12, 0x1, P4 ;  /* 0x000000010c0c7807 */ /* 0x000fc80002000000 */
[----:B------:R-:W-:-:S04]  /*3320*/  SEL R12, R12, 0x1, P5 ;  /* 0x000000010c0c7807 */ /* 0x000fc80002800000 */
[----:B------:R-:W-:Y:S02]  /*3330*/  SEL R12, R12, 0x1, P6 ;  /* 0x000000010c0c7807 */ /* 0x000fe40003000000 */
[----:B----4-:R-:W-:Y:S02]  /*3340*/  ISETP.NE.AND P0, PT, R18, RZ, PT ;  /* 0x000000ff1200720c */ /* 0x010fe40003f05270 */
[----:B------:R-:W-:Y:S02]  /*3350*/  ISETP.NE.AND P1, PT, R19, RZ, PT ;  /* 0x000000ff1300720c */ /* 0x000fe40003f25270 */
[----:B------:R-:W-:Y:S02]  /*3360*/  SEL R12, R12, 0x1, P0 ;  /* 0x000000010c0c7807 */ /* 0x000fe40000000000 */
[----:B--2---:R-:W-:Y:S02]  /*3370*/  ISETP.NE.AND P0, PT, R20, RZ, PT ;  /* 0x000000ff1400720c */ /* 0x004fe40003f05270 */
[----:B------:R-:W-:-:S02]  /*3380*/  SEL R12, R12, 0x1, P1 ;  /* 0x000000010c0c7807 */ /* 0x000fc40000800000 */
[----:B------:R-:W-:Y:S02]  /*3390*/  ISETP.NE.AND P1, PT, R21, RZ, PT ;  /* 0x000000ff1500720c */ /* 0x000fe40003f25270 */
[----:B------:R-:W-:Y:S02]  /*33a0*/  SEL R12, R12, 0x1, P0 ;  /* 0x000000010c0c7807 */ /* 0x000fe40000000000 */
[----:B---3--:R-:W-:Y:S02]  /*33b0*/  ISETP.NE.AND P0, PT, R14, RZ, PT ;  /* 0x000000ff0e00720c */ /* 0x008fe40003f05270 */
[----:B------:R-:W-:Y:S02]  /*33c0*/  SEL R12, R12, 0x1, P1 ;  /* 0x000000010c0c7807 */ /* 0x000fe40000800000 */
[----:B------:R-:W-:Y:S02]  /*33d0*/  ISETP.NE.AND P1, PT, R15, RZ, PT ;  /* 0x000000ff0f00720c */ /* 0x000fe40003f25270 */
[----:B------:R-:W-:-:S02]  /*33e0*/  SEL R12, R12, 0x1, P0 ;  /* 0x000000010c0c7807 */ /* 0x000fc40000000000 */
[----:B------:R-:W-:Y:S02]  /*33f0*/  ISETP.NE.AND P0, PT, R16, RZ, PT ;  /* 0x000000ff1000720c */ /* 0x000fe40003f05270 */
[----:B------:R-:W-:Y:S02]  /*3400*/  SEL R12, R12, 0x1, P1 ;  /* 0x000000010c0c7807 */ /* 0x000fe40000800000 */
[----:B------:R-:W-:Y:S02]  /*3410*/  ISETP.NE.AND P1, PT, R17, RZ, PT ;  /* 0x000000ff1100720c */ /* 0x000fe40003f25270 */
[----:B------:R-:W-:-:S04]  /*3420*/  SEL R12, R12, 0x1, P0 ;  /* 0x000000010c0c7807 */ /* 0x000fc80000000000 */
[----:B------:R-:W-:Y:S01]  /*3430*/  SEL R12, R12, 0x1, P1 ;  /* 0x000000010c0c7807 */ /* 0x000fe20000800000 */
[----:B------:R-:W-:Y:S06]  /*3440*/  @P2 BRA `(.L_x_167) ;  /* 0xfffffffc00502947 */ /* 0x000fec000383ffff */
.L_x_166:
[----:B------:R-:W-:Y:S05]  /*3450*/  BSYNC.RECONVERGENT B2 ;  /* 0x0000000000027941 */ /* 0x000fea0003800200 */
.L_x_165:
[----:B------:R-:W-:Y:S01]  /*3460*/  LOP3.LUT R14, R22, 0xf, RZ, 0xc0, !PT ;  /* 0x0000000f160e7812 */ /* 0x000fe200078ec0ff */
[----:B------:R-:W-:Y:S03]  /*3470*/  BSSY.RECONVERGENT B2, `(.L_x_168) ;  /* 0x0000040000027945 */ /* 0x000fe60003800200 */
[----:B------:R-:W-:-:S13]  /*3480*/  ISETP.NE.AND P0, PT, R14, RZ, PT ;  /* 0x000000ff0e00720c */ /* 0x000fda0003f05270 */
[----:B------:R-:W-:Y:S05]  /*3490*/  @!P0 BRA `(.L_x_169) ;  /* 0x0000000000f48947 */ /* 0x000fea0003800000 */
[----:B------:R-:W-:Y:S01]  /*34a0*/  ISETP.GE.U32.AND P1, PT, R14, 0x8, PT ;  /* 0x000000080e00780c */ /* 0x000fe20003f26070 */
[----:B------:R-:W-:Y:S01]  /*34b0*/  BSSY.RECONVERGENT B3, `(.L_x_170) ;  /* 0x000001a000037945 */ /* 0x000fe20003800200 */
[----:B------:R-:W-:-:S04]  /*34c0*/  LOP3.LUT R26, R22, 0x7, RZ, 0xc0, !PT ;  /* 0x00000007161a7812 */ /* 0x000fc800078ec0ff */
[----:B------:R-:W-:-:S07]  /*34d0*/  ISETP.NE.AND P0, PT, R26, RZ, PT ;  /* 0x000000ff1a00720c */ /* 0x000fce0003f05270 */
[----:B------:R-:W-:Y:S06]  /*34e0*/  @!P1 BRA `(.L_x_171) ;  /* 0x0000000000589947 */ /* 0x000fec0003800000 */
[----:B------:R-:W-:-:S05]  /*34f0*/  IMAD R24, R25, 0x4, R6 ;  /* 0x0000000419187824 */ /* 0x000fca00078e0206 */
[----:B------:R-:W4:Y:S04]  /*3500*/  LDL.64 R14, [R24] ;  /* 0x00000000180e7983 */ /* 0x000f280000100a00 */
[----:B------:R-:W2:Y:S04]  /*3510*/  LDL.64 R16, [R24+0x8] ;  /* 0x0000080018107983 */ /* 0x000ea80000100a00 */
[----:B------:R-:W3:Y:S04]  /*3520*/  LDL.64 R18, [R24+0x10] ;  /* 0x0000100018127983 */ /* 0x000ee80000100a00 */
[----:B------:R-:W3:Y:S01]  /*3530*/  LDL.64 R20, [R24+0x18] ;  /* 0x0000180018147983 */ /* 0x000ee20000100a00 */
[----:B------:R-:W-:Y:S01]  /*3540*/  VIADD R25, R25, 0x8 ;  /* 0x0000000819197836 */ /* 0x000fe20000000000 */
[----:B----4-:R-:W-:-:S02]  /*3550*/  ISETP.NE.AND P1, PT, R14, RZ, PT ;  /* 0x000000ff0e00720c */ /* 0x010fc40003f25270 */
[----:B------:R-:W-:Y:S02]  /*3560*/  ISETP.NE.AND P2, PT, R15, RZ, PT ;  /* 0x000000ff0f00720c */ /* 0x000fe40003f45270 */
[----:B------:R-:W-:Y:S02]  /*3570*/  SEL R12, R12, 0x1, P1 ;  /* 0x000000010c0c7807 */ /* 0x000fe40000800000 */
[----:B--2---:R-:W-:Y:S02]  /*3580*/  ISETP.NE.AND P1, PT, R16, RZ, PT ;  /* 0x000000ff1000720c */ /* 0x004fe40003f25270 */
[----:B------:R-:W-:Y:S02]  /*3590*/  SEL R12, R12, 0x1, P2 ;  /* 0x000000010c0c7807 */ /* 0x000fe40001000000 */
[----:B------:R-:W-:Y:S02]  /*35a0*/  ISETP.NE.AND P2, PT, R17, RZ, PT ;  /* 0x000000ff1100720c */ /* 0x000fe40003f45270 */
[----:B------:R-:W-:-:S02]  /*35b0*/  SEL R12, R12, 0x1, P1 ;  /* 0x000000010c0c7807 */ /* 0x000fc40000800000 */
[----:B---3--:R-:W-:Y:S02]  /*35c0*/  ISETP.NE.AND P1, PT, R18, RZ, PT ;  /* 0x000000ff1200720c */ /* 0x008fe40003f25270 */
[----:B------:R-:W-:Y:S02]  /*35d0*/  SEL R12, R12, 0x1, P2 ;  /* 0x000000010c0c7807 */ /* 0x000fe40001000000 */
[----:B------:R-:W-:Y:S02]  /*35e0*/  ISETP.NE.AND P2, PT, R19, RZ, PT ;  /* 0x000000ff1300720c */ /* 0x000fe40003f45270 */
[----:B------:R-:W-:Y:S02]  /*35f0*/  SEL R12, R12, 0x1, P1 ;  /* 0x000000010c0c7807 */ /* 0x000fe40000800000 */
[----:B------:R-:W-:Y:S02]  /*3600*/  ISETP.NE.AND P1, PT, R20, RZ, PT ;  /* 0x000000ff1400720c */ /* 0x000fe40003f25270 */
[----:B------:R-:W-:-:S02]  /*3610*/  SEL R12, R12, 0x1, P2 ;  /* 0x000000010c0c7807 */ /* 0x000fc40001000000 */
[----:B------:R-:W-:Y:S02]  /*3620*/  ISETP.NE.AND P2, PT, R21, RZ, PT ;  /* 0x000000ff1500720c */ /* 0x000fe40003f45270 */
[----:B------:R-:W-:-:S04]  /*3630*/  SEL R12, R12, 0x1, P1 ;  /* 0x000000010c0c7807 */ /* 0x000fc80000800000 */
[----:B------:R-:W-:-:S07]  /*3640*/  SEL R12, R12, 0x1, P2 ;  /* 0x000000010c0c7807 */ /* 0x000fce0001000000 */
.L_x_171:
[----:B------:R-:W-:Y:S05]  /*3650*/  BSYNC.RECONVERGENT B3 ;  /* 0x0000000000037941 */ /* 0x000fea0003800200 */
.L_x_170:
        /* <DEDUP_REMOVED lines=8> */
[----:B------:R-:W2:Y:S01]  /*36e0*/  LDL.64 R16, [R18+0x8] ;  /* 0x0000080012107983 */ /* 0x000ea20000100a00 */
[----:B------:R-:W-:Y:S01]  /*36f0*/  VIADD R25, R25, 0x4 ;  /* 0x0000000419197836 */ /* 0x000fe20000000000 */
[----:B----4-:R-:W-:Y:S02]  /*3700*/  ISETP.NE.AND P0, PT, R14, RZ, PT ;  /* 0x000000ff0e00720c */ /* 0x010fe40003f05270 */
[----:B------:R-:W-:Y:S02]  /*3710*/  ISETP.NE.AND P2, PT, R15, RZ, PT ;  /* 0x000000ff0f00720c */ /* 0x000fe40003f45270 */
[----:B------:R-:W-:-:S02]  /*3720*/  SEL R12, R12, 0x1, P0 ;  /* 0x000000010c0c7807 */ /* 0x000fc40000000000 */
[----:B--2---:R-:W-:Y:S02]  /*3730*/  ISETP.NE.AND P0, PT, R16, RZ, PT ;  /* 0x000000ff1000720c */ /* 0x004fe40003f05270 */
[----:B------:R-:W-:Y:S02]  /*3740*/  SEL R12, R12, 0x1, P2 ;  /* 0x000000010c0c7807 */ /* 0x000fe40001000000 */
[----:B------:R-:W-:Y:S02]  /*3750*/  ISETP.NE.AND P2, PT, R17, RZ, PT ;  /* 0x000000ff1100720c */ /* 0x000fe40003f45270 */
[----:B------:R-:W-:-:S04]  /*3760*/  SEL R12, R12, 0x1, P0 ;  /* 0x000000010c0c7807 */ /* 0x000fc80000000000 */
[----:B------:R-:W-:-:S07]  /*3770*/  SEL R12, R12, 0x1, P2 ;  /* 0x000000010c0c7807 */ /* 0x000fce0001000000 */
.L_x_173:
[----:B------:R-:W-:Y:S05]  /*3780*/  BSYNC.RECONVERGENT B3 ;  /* 0x0000000000037941 */ /* 0x000fea0003800200 */
.L_x_172:
[----:B------:R-:W-:Y:S05]  /*3790*/  @!P1 BRA `(.L_x_169) ;  /* 0x0000000000349947 */ /* 0x000fea0003800000 */
[----:B------:R-:W-:-:S05]  /*37a0*/  IMAD R25, R25, 0x4, R6 ;  /* 0x0000000419197824 */ /* 0x000fca00078e0206 */
[----:B------:R-:W4:Y:S01]  /*37b0*/  LDL.64 R14, [R25] ;  /* 0x00000000190e7983 */ /* 0x000f220000100a00 */
[----:B------:R-:W-:Y:S02]  /*37c0*/  ISETP.NE.AND P1, PT, R22, 0x1, PT ;  /* 0x000000011600780c */ /* 0x000fe40003f25270 */
[----:B----4-:R-:W-:-:S04]  /*37d0*/  ISETP.NE.AND P0, PT, R14, RZ, PT ;  /* 0x000000ff0e00720c */ /* 0x010fc80003f05270 */
[----:B------:R-:W-:-:S07]  /*37e0*/  SEL R12, R12, 0x1, P0 ;  /* 0x000000010c0c7807 */ /* 0x000fce0000000000 */
[----:B------:R-:W-:Y:S05]  /*37f0*/  @!P1 BRA `(.L_x_169) ;  /* 0x00000000001c9947 */ /* 0x000fea0003800000 */
[----:B------:R-:W-:Y:S02]  /*3800*/  ISETP.NE.AND P1, PT, R22, 0x2, PT ;  /* 0x000000021600780c */ /* 0x000fe40003f25270 */
[----:B------:R-:W-:-:S04]  /*3810*/  ISETP.NE.AND P0, PT, R15, RZ, PT ;  /* 0x000000ff0f00720c */ /* 0x000fc80003f05270 */
[----:B------:R-:W-:-:S07]  /*3820*/  SEL R12, R12, 0x1, P0 ;  /* 0x000000010c0c7807 */ /* 0x000fce0000000000 */
[----:B------:R-:W-:Y:S05]  /*3830*/  @!P1 BRA `(.L_x_169) ;  /* 0x00000000000c9947 */ /* 0x000fea0003800000 */
[----:B------:R-:W4:Y:S02]  /*3840*/  LDL R25, [R25+0x8] ;  /* 0x0000080019197983 */ /* 0x000f240000100800 */
[----:B----4-:R-:W-:-:S04]  /*3850*/  ISETP.NE.AND P0, PT, R25, RZ, PT ;  /* 0x000000ff1900720c */ /* 0x010fc80003f05270 */
[----:B------:R-:W-:-:S09]  /*3860*/  SEL R12, R12, 0x1, P0 ;  /* 0x000000010c0c7807 */ /* 0x000fd20000000000 */
.L_x_169:
[----:B------:R-:W-:Y:S05]  /*3870*/  BSYNC.RECONVERGENT B2 ;  /* 0x0000000000027941 */ /* 0x000fea0003800200 */
.L_x_168:
[----:B------:R-:W-:-:S13]  /*3880*/  ISETP.EQ.AND P0, PT, R12, RZ, PT ;  /* 0x000000ff0c00720c */ /* 0x000fda0003f02270 */
.L_x_164:
[----:B------:R-:W-:Y:S05]  /*3890*/  BSYNC.RECONVERGENT B1 ;  /* 0x0000000000017941 */ /* 0x000fea0003800200 */
.L_x_163:
[----:B------:R-:W0:Y:S01]  /*38a0*/  LDC.64 R14, c[0x0][0x380] ;  /* 0x0000e000ff0e7b82 */ /* 0x000e220000000a00 */
[----:B------:R-:W-:-:S05]  /*38b0*/  SHF.R.S32.HI R12, RZ, 0x1f, R0 ;  /* 0x0000001fff0c7819 */ /* 0x000fca0000011400 */
[----:B------:R-:W-:Y:S02]  /*38c0*/  IMAD R17, R12, 0xc8, RZ ;  /* 0x000000c80c117824 */ /* 0x000fe400078e02ff */
[----:B0-----:R-:W-:-:S04]  /*38d0*/  IMAD.WIDE.U32 R14, R0, 0xc8, R14 ;  /* 0x000000c8000e7825 */ /* 0x001fc800078e000e */
[----:B------:R-:W-:Y:S02]  /*38e0*/  IMAD.IADD R15, R15, 0x1, R17 ;  /* 0x000000010f0f7824 */ /* 0x000fe400078e0211 */
[----:B-----5:R-:W-:-:S06]  /*38f0*/  IMAD.WIDE R14, R10, 0x28, R14 ;  /* 0x000000280a0e7825 */ /* 0x020fcc00078e020e */
[----:B------:R-:W4:Y:S01]  /*3900*/  LDG.E.64 R14, desc[UR6][R14.64] ;  /* 0x000000060e0e7981 */ /* 0x000f22000c1e1b00 */
[----:B------:R-:W-:Y:S01]  /*3910*/  BSSY.RECONVERGENT B1, `(.L_x_174) ;  /* 0x0000012000017945 */ /* 0x000fe20003800200 */
[----:B------:R-:W-:Y:S01]  /*3920*/  PLOP3.LUT P1, PT, PT, PT, PT, 0x80, 0x8 ;  /* 0x000000000008781c */ /* 0x000fe20003f2f070 */
[----:B----4-:R-:W-:-:S14]  /*3930*/  DSETP.NEU.AND P2, PT, R14, 1, PT ;  /* 0x3ff000000e00742a */ /* 0x010fdc0003f4d000 */
[----:B------:R-:W-:Y:S05]  /*3940*/  @P2 BRA `(.L_x_175) ;  /* 0x0000000000382947 */ /* 0x000fea0003800000 */
[----:B------:R-:W-:-:S05]  /*3950*/  IMAD R19, R10, 0x28, R23 ;  /* 0x000000280a137824 */ /* 0x000fca00078e0217 */
[----:B------:R-:W4:Y:S02]  /*3960*/  LDL.64 R14, [R19] ;  /* 0x00000000130e7983 */ /* 0x000f240000100a00 */
[----:B----4-:R-:W-:-:S14]  /*3970*/  DSETP.NEU.OR P0, PT, R14, RZ, !P0 ;  /* 0x000000ff0e00722a */ /* 0x010fdc000470d400 */
[----:B------:R-:W-:Y:S05]  /*3980*/  @P0 BRA `(.L_x_175) ;  /* 0x0000000000280947 */ /* 0x000fea0003800000 */
[--C-:B------:R-:W-:Y:S02]  /*3990*/  IMAD R16, R11, 0x4, R6.reuse ;  /* 0x000000040b107824 */ /* 0x100fe400078e0206 */
[----:B------:R-:W-:Y:S02]  /*39a0*/  IMAD.MOV.U32 R14, RZ, RZ, 0x0 ;  /* 0x00000000ff0e7424 */ /* 0x000fe400078e00ff */
[----:B------:R-:W-:Y:S01]  /*39b0*/  IMAD.MOV.U32 R15, RZ, RZ, 0x3ff00000 ;  /* 0x3ff00000ff0f7424 */ /* 0x000fe200078e00ff */
[----:B------:R0:W-:Y:S01]  /*39c0*/  STL [R16+0x4], RZ ;  /* 0x000004ff10007387 */ /* 0x0001e20000100800 */
[----:B------:R-:W-:Y:S02]  /*39d0*/  IMAD R17, R10, -0x20, R19 ;  /* 0xffffffe00a117824 */ /* 0x000fe400078e0213 */
[----:B------:R-:W-:Y:S01]  /*39e0*/  IMAD R10, R13, 0x4, R6 ;  /* 0x000000040d0a7824 */ /* 0x000fe200078e0206 */
[----:B------:R0:W-:Y:S04]  /*39f0*/  STL.64 [R19], R14 ;  /* 0x0000000e13007387 */ /* 0x0001e80000100a00 */
[----:B------:R0:W-:Y:S04]  /*3a00*/  STL.64 [R17], R14 ;  /* 0x0000000e11007387 */ /* 0x0001e80000100a00 */
[----:B------:R-:W5:Y:S01]  /*3a10*/  LDL R10, [R10] ;  /* 0x000000000a0a7983 */ /* 0x000f620000100800 */
[----:B------:R-:W-:-:S07]  /*3a20*/  VIADD R11, R11, 0x1 ;  /* 0x000000010b0b7836 */ /* 0x000fce0000000000 */
.L_x_175:
[----:B------:R-:W-:Y:S05]  /*3a30*/  BSYNC.RECONVERGENT B1 ;  /* 0x0000000000017941 */ /* 0x000fea0003800200 */
.L_x_174:
[----:B------:R-:W-:Y:S01]  /*3a40*/  ISETP.GE.AND P0, PT, R11, RZ, PT ;  /* 0x000000ff0b00720c */ /* 0x000fe20003f06270 */
[----:B------:R-:W-:-:S12]  /*3a50*/  BSSY.RECONVERGENT B1, `(.L_x_176) ;  /* 0x000007b000017945 */ /* 0x000fd80003800200 */
[----:B------:R-:W-:Y:S05]  /*3a60*/  @!P0 BRA `(.L_x_177) ;  /* 0x0000000400e48947 */ /* 0x000fea0003800000 */
        /* <DEDUP_REMOVED lines=8> */
[----:B------:R-:W-:-:S07]  /*3af0*/  IMAD.MOV.U32 R26, RZ, RZ, RZ ;  /* 0x000000ffff1a7224 */ /* 0x000fce00078e00ff */
.L_x_180:
[----:B------:R-:W-:-:S05]  /*3b00*/  IMAD R27, R26, 0x4, R6 ;  /* 0x000000041a1b7824 */ /* 0x000fca00078e0206 */
[----:B0-----:R-:W4:Y:S04]  /*3b10*/  LDL.64 R14, [R27] ;  /* 0x000000001b0e7983 */ /* 0x001f280000100a00 */
[----:B------:R-:W2:Y:S04]  /*3b20*/  LDL.64 R20, [R27+0x8] ;  /* 0x000008001b147983 */ /* 0x000ea80000100a00 */
[----:B------:R-:W3:Y:S04]  /*3b30*/  LDL.64 R16, [R27+0x10] ;  /* 0x000010001b107983 */ /* 0x000ee80000100a00 */
[----:B------:R-:W3:Y:S01]  /*3b40*/  LDL.64 R18, [R27+0x18] ;  /* 0x000018001b127983 */ /* 0x000ee20000100a00 */
[----:B----4-:R-:W-:-:S02]  /*3b50*/  ISETP.NE.AND P6, PT, R14, 0x1, PT ;  /* 0x000000010e00780c */ /* 0x010fc40003fc5270 */
[----:B------:R-:W-:Y:S02]  /*3b60*/  ISETP.NE.AND P0, PT, R15, 0x1, PT ;  /* 0x000000010f00780c */ /* 0x000fe40003f05270 */
[----:B------:R-:W4:Y:S01]  /*3b70*/  LDL.64 R14, [R27+0x20] ;  /* 0x000020001b0e7983 */ /* 0x000f220000100a00 */
[----:B--2---:R-:W-:Y:S02]  /*3b80*/  ISETP.NE.AND P1, PT, R20, 0x1, PT ;  /* 0x000000011400780c */ /* 0x004fe40003f25270 */
[----:B------:R-:W-:Y:S02]  /*3b90*/  ISETP.NE.AND P2, PT, R21, 0x1, PT ;  /* 0x000000011500780c */ /* 0x000fe40003f45270 */
[----:B------:R-:W2:Y:S01]  /*3ba0*/  LDL.64 R20, [R27+0x28] ;  /* 0x000028001b147983 */ /* 0x000ea20000100a00 */
[----:B---3--:R-:W-:Y:S02]  /*3bb0*/  ISETP.NE.AND P3, PT, R16, 0x1, PT ;  /* 0x000000011000780c */ /* 0x008fe40003f65270 */
[----:B------:R-:W-:-:S02]  /*3bc0*/  ISETP.NE.AND P4, PT, R17, 0x1, PT ;  /* 0x000000011100780c */ /* 0x000fc40003f85270 */
[----:B------:R-:W3:Y:S01]  /*3bd0*/  LDL.64 R16, [R27+0x30] ;  /* 0x000030001b107983 */ /* 0x000ee20000100a00 */
[----:B------:R-:W-:Y:S02]  /*3be0*/  SEL R22, R22, 0x1, P6 ;  /* 0x0000000116167807 */ /* 0x000fe40003000000 */
[----:B------:R-:W-:Y:S02]  /*3bf0*/  ISETP.NE.AND P5, PT, R18, 0x1, PT ;  /* 0x000000011200780c */ /* 0x000fe40003fa5270 */
[----:B------:R-:W-:Y:S02]  /*3c00*/  ISETP.NE.AND P6, PT, R19, 0x1, PT ;  /* 0x000000011300780c */ /* 0x000fe40003fc5270 */
[----:B------:R-:W3:Y:S01]  /*3c10*/  LDL.64 R18, [R27+0x38] ;  /* 0x000038001b127983 */ /* 0x000ee20000100a00 */
[----:B------:R-:W-:-:S04]  /*3c20*/  SEL R22, R22, 0x1, P0 ;  /* 0x0000000116167807 */ /* 0x000fc80000000000 */
[----:B------:R-:W-:-:S04]  /*3c30*/  SEL R22, R22, 0x1, P1 ;  /* 0x0000000116167807 */ /* 0x000fc80000800000 */
[----:B------:R-:W-:-:S04]  /*3c40*/  SEL R22, R22, 0x1, P2 ;  /* 0x0000000116167807 */ /* 0x000fc80001000000 */
[----:B------:R-:W-:-:S04]  /*3c50*/  SEL R22, R22, 0x1, P3 ;  /* 0x0000000116167807 */ /* 0x000fc80001800000 */
[----:B------:R-:W-:-:S04]  /*3c60*/  SEL R22, R22, 0x1, P4 ;  /* 0x0000000116167807 */ /* 0x000fc80002000000 */
[----:B------:R-:W-:-:S04]  /*3c70*/  SEL R22, R22, 0x1, P5 ;  /* 0x0000000116167807 */ /* 0x000fc80002800000 */
[----:B------:R-:W-:Y:S01]  /*3c80*/  SEL R22, R22, 0x1, P6 ;  /* 0x0000000116167807 */ /* 0x000fe20003000000 */
[----:B------:R-:W-:-:S05]  /*3c90*/  VIADD R26, R26, 0x10 ;  /* 0x000000101a1a7836 */ /* 0x000fca0000000000 */
[----:B------:R-:W-:Y:S02]  /*3ca0*/  ISETP.NE.AND P2, PT, R26, R25, PT ;  /* 0x000000191a00720c */ /* 0x000fe40003f45270 */
[----:B----4-:R-:W-:Y:S02]  /*3cb0*/  ISETP.NE.AND P0, PT, R14, 0x1, PT ;  /* 0x000000010e00780c */ /* 0x010fe40003f05270 */
[----:B------:R-:W-:Y:S02]  /*3cc0*/  ISETP.NE.AND P1, PT, R15, 0x1, PT ;  /* 0x000000010f00780c */ /* 0x000fe40003f25270 */
[----:B------:R-:W-:Y:S02]  /*3cd0*/  SEL R22, R22, 0x1, P0 ;  /* 0x0000000116167807 */ /* 0x000fe40000000000 */
[----:B--2---:R-:W-:Y:S02]  /*3ce0*/  ISETP.NE.AND P0, PT, R20, 0x1, PT ;  /* 0x000000011400780c */ /* 0x004fe40003f05270 */
[----:B------:R-:W-:-:S02]  /*3cf0*/  SEL R22, R22, 0x1, P1 ;  /* 0x0000000116167807 */ /* 0x000fc40000800000 */
[----:B------:R-:W-:Y:S02]  /*3d00*/  ISETP.NE.AND P1, PT, R21, 0x1, PT ;  /* 0x000000011500780c */ /* 0x000fe40003f25270 */
[----:B------:R-:W-:Y:S02]  /*3d10*/  SEL R22, R22, 0x1, P0 ;  /* 0x0000000116167807 */ /* 0x000fe40000000000 */
[----:B---3--:R-:W-:Y:S02]  /*3d20*/  ISETP.NE.AND P0, PT, R16, 0x1, PT ;  /* 0x000000011000780c */ /* 0x008fe40003f05270 */
[----:B------:R-:W-:Y:S02]  /*3d30*/  SEL R22, R22, 0x1, P1 ;  /* 0x0000000116167807 */ /* 0x000fe40000800000 */
[----:B------:R-:W-:Y:S02]  /*3d40*/  ISETP.NE.AND P1, PT, R17, 0x1, PT ;  /* 0x000000011100780c */ /* 0x000fe40003f25270 */
[----:B------:R-:W-:-:S02]  /*3d50*/  SEL R22, R22, 0x1, P0 ;  /* 0x0000000116167807 */ /* 0x000fc40000000000 */
[----:B------:R-:W-:Y:S02]  /*3d60*/  ISETP.NE.AND P0, PT, R18, 0x1, PT ;  /* 0x000000011200780c */ /* 0x000fe40003f05270 */
[----:B------:R-:W-:Y:S02]  /*3d70*/  SEL R22, R22, 0x1, P1 ;  /* 0x0000000116167807 */ /* 0x000fe40000800000 */
[----:B------:R-:W-:Y:S02]  /*3d80*/  ISETP.NE.AND P1, PT, R19, 0x1, PT ;  /* 0x000000011300780c */ /* 0x000fe40003f25270 */
[----:B------:R-:W-:-:S04]  /*3d90*/  SEL R22, R22, 0x1, P0 ;  /* 0x0000000116167807 */ /* 0x000fc80000000000 */
[----:B------:R-:W-:Y:S01]  /*3da0*/  SEL R22, R22, 0x1, P1 ;  /* 0x0000000116167807 */ /* 0x000fe20000800000 */
[----:B------:R-:W-:Y:S06]  /*3db0*/  @P2 BRA `(.L_x_180) ;  /* 0xfffffffc00502947 */ /* 0x000fec000383ffff */
.L_x_179:
[----:B------:R-:W-:Y:S05]  /*3dc0*/  BSYNC.RECONVERGENT B2 ;  /* 0x0000000000027941 */ /* 0x000fea0003800200 */
.L_x_178:
[----:B0-----:R-:W-:Y:S01]  /*3dd0*/  LOP3.LUT R14, R24, 0xf, RZ, 0xc0, !PT ;  /* 0x0000000f180e7812 */ /* 0x001fe200078ec0ff */
        /* <DEDUP_REMOVED lines=14> */
[----:B----4-:R-:W-:-:S02]  /*3ec0*/  ISETP.NE.AND P1, PT, R14, 0x1, PT ;  /* 0x000000010e00780c */ /* 0x010fc40003f25270 */
[----:B------:R-:W-:Y:S02]  /*3ed0*/  ISETP.NE.AND P2, PT, R15, 0x1, PT ;  /* 0x000000010f00780c */ /* 0x000fe40003f45270 */
[----:B------:R-:W-:Y:S02]  /*3ee0*/  SEL R22, R22, 0x1, P1 ;  /* 0x0000000116167807 */ /* 0x000fe40000800000 */
[----:B--2---:R-:W-:Y:S02]  /*3ef0*/  ISETP.NE.AND P1, PT, R16, 0x1, PT ;  /* 0x000000011000780c */ /* 0x004fe40003f25270 */
[----:B------:R-:W-:Y:S02]  /*3f00*/  SEL R22, R22, 0x1, P2 ;  /* 0x0000000116167807 */ /* 0x000fe40001000000 */
[----:B------:R-:W-:Y:S02]  /*3f10*/  ISETP.NE.AND P2, PT, R17, 0x1, PT ;  /* 0x000000011100780c */ /* 0x000fe40003f45270 */
[----:B------:R-:W-:-:S02]  /*3f20*/  SEL R22, R22, 0x1, P1 ;  /* 0x0000000116167807 */ /* 0x000fc40000800000 */
[----:B---3--:R-:W-:Y:S02]  /*3f30*/  ISETP.NE.AND P1, PT, R18, 0x1, PT ;  /* 0x000000011200780c */ /* 0x008fe40003f25270 */
[----:B------:R-:W-:Y:S02]  /*3f40*/  SEL R22, R22, 0x1, P2 ;  /* 0x0000000116167807 */ /* 0x000fe40001000000 */
[----:B------:R-:W-:Y:S02]  /*3f50*/  ISETP.NE.AND P2, PT, R19, 0x1, PT ;  /* 0x000000011300780c */ /* 0x000fe40003f45270 */
[----:B------:R-:W-:Y:S02]  /*3f60*/  SEL R22, R22, 0x1, P1 ;  /* 0x0000000116167807 */ /* 0x000fe40000800000 */
[----:B------:R-:W-:Y:S02]  /*3f70*/  ISETP.NE.AND P1, PT, R20, 0x1, PT ;  /* 0x000000011400780c */ /* 0x000fe40003f25270 */
[----:B------:R-:W-:-:S02]  /*3f80*/  SEL R22, R22, 0x1, P2 ;  /* 0x0000000116167807 */ /* 0x000fc40001000000 */
[----:B------:R-:W-:Y:S02]  /*3f90*/  ISETP.NE.AND P2, PT, R21, 0x1, PT ;  /* 0x000000011500780c */ /* 0x000fe40003f45270 */
[----:B------:R-:W-:-:S04]  /*3fa0*/  SEL R22, R22, 0x1, P1 ;  /* 0x0000000116167807 */ /* 0x000fc80000800000 */
[----:B------:R-:W-:-:S07]  /*3fb0*/  SEL R22, R22, 0x1, P2 ;  /* 0x0000000116167807 */ /* 0x000fce0001000000 */
.L_x_184:
[----:B------:R-:W-:Y:S05]  /*3fc0*/  BSYNC.RECONVERGENT B3 ;  /* 0x0000000000037941 */ /* 0x000fea0003800200 */
.L_x_183:
        /* <DEDUP_REMOVED lines=10> */
[----:B----4-:R-:W-:Y:S02]  /*4070*/  ISETP.NE.AND P0, PT, R14, 0x1, PT ;  /* 0x000000010e00780c */ /* 0x010fe40003f05270 */
[----:B------:R-:W-:Y:S02]  /*4080*/  ISETP.NE.AND P2, PT, R15, 0x1, PT ;  /* 0x000000010f00780c */ /* 0x000fe40003f45270 */
[----:B------:R-:W-:-:S02]  /*4090*/  SEL R22, R22, 0x1, P0 ;  /* 0x0000000116167807 */ /* 0x000fc40000000000 */
[----:B--2---:R-:W-:Y:S02]  /*40a0*/  ISETP.NE.AND P0, PT, R16, 0x1, PT ;  /* 0x000000011000780c */ /* 0x004fe40003f05270 */
[----:B------:R-:W-:Y:S02]  /*40b0*/  SEL R22, R22, 0x1, P2 ;  /* 0x0000000116167807 */ /* 0x000fe40001000000 */
[----:B------:R-:W-:Y:S02]  /*40c0*/  ISETP.NE.AND P2, PT, R17, 0x1, PT ;  /* 0x000000011100780c */ /* 0x000fe40003f45270 */
[----:B------:R-:W-:-:S04]  /*40d0*/  SEL R22, R22, 0x1, P0 ;  /* 0x0000000116167807 */ /* 0x000fc80000000000 */
[----:B------:R-:W-:-:S07]  /*40e0*/  SEL R22, R22, 0x1, P2 ;  /* 0x0000000116167807 */ /* 0x000fce0001000000 */
.L_x_186:
[----:B------:R-:W-:Y:S05]  /*40f0*/  BSYNC.RECONVERGENT B3 ;  /* 0x0000000000037941 */ /* 0x000fea0003800200 */
.L_x_185:
[----:B------:R-:W-:Y:S05]  /*4100*/  @!P1 BRA `(.L_x_182) ;  /* 0x0000000000349947 */ /* 0x000fea0003800000 */
[----:B------:R-:W-:-:S05]  /*4110*/  IMAD R25, R25, 0x4, R6 ;  /* 0x0000000419197824 */ /* 0x000fca00078e0206 */
[----:B------:R-:W4:Y:S01]  /*4120*/  LDL.64 R14, [R25] ;  /* 0x00000000190e7983 */ /* 0x000f220000100a00 */
[----:B------:R-:W-:Y:S02]  /*4130*/  ISETP.NE.AND P1, PT, R24, 0x1, PT ;  /* 0x000000011800780c */ /* 0x000fe40003f25270 */
[----:B----4-:R-:W-:-:S04]  /*4140*/  ISETP.NE.AND P0, PT, R14, 0x1, PT ;  /* 0x000000010e00780c */ /* 0x010fc80003f05270 */
[----:B------:R-:W-:-:S07]  /*4150*/  SEL R22, R22, 0x1, P0 ;  /* 0x0000000116167807 */ /* 0x000fce0000000000 */
[----:B------:R-:W-:Y:S05]  /*4160*/  @!P1 BRA `(.L_x_182) ;  /* 0x00000000001c9947 */ /* 0x000fea0003800000 */
[----:B------:R-:W-:Y:S02]  /*4170*/  ISETP.NE.AND P1, PT, R24, 0x2, PT ;  /* 0x000000021800780c */ /* 0x000fe40003f25270 */
[----:B------:R-:W-:-:S04]  /*4180*/  ISETP.NE.AND P0, PT, R15, 0x1, PT ;  /* 0x000000010f00780c */ /* 0x000fc80003f05270 */
[----:B------:R-:W-:-:S07]  /*4190*/  SEL R22, R22, 0x1, P0 ;  /* 0x0000000116167807 */ /* 0x000fce0000000000 */
[----:B------:R-:W-:Y:S05]  /*41a0*/  @!P1 BRA `(.L_x_182) ;  /* 0x00000000000c9947 */ /* 0x000fea0003800000 */
[----:B------:R-:W4:Y:S02]  /*41b0*/  LDL R25, [R25+0x8] ;  /* 0x0000080019197983 */ /* 0x000f240000100800 */
[----:B----4-:R-:W-:-:S04]  /*41c0*/  ISETP.NE.AND P0, PT, R25, 0x1, PT ;  /* 0x000000011900780c */ /* 0x010fc80003f05270 */
[----:B------:R-:W-:-:S09]  /*41d0*/  SEL R22, R22, 0x1, P0 ;  /* 0x0000000116167807 */ /* 0x000fd20000000000 */
.L_x_182:
[----:B------:R-:W-:Y:S05]  /*41e0*/  BSYNC.RECONVERGENT B2 ;  /* 0x0000000000027941 */ /* 0x000fea0003800200 */
.L_x_181:
[----:B------:R-:W-:-:S13]  /*41f0*/  ISETP.EQ.AND P1, PT, R22, RZ, PT ;  /* 0x000000ff1600720c */ /* 0x000fda0003f22270 */
.L_x_177:
[----:B------:R-:W-:Y:S05]  /*4200*/  BSYNC.RECONVERGENT B1 ;  /* 0x0000000000017941 */ /* 0x000fea0003800200 */
.L_x_176:
[----:B0-----:R-:W0:Y:S01]  /*4210*/  LDC.64 R14, c[0x0][0x380] ;  /* 0x0000e000ff0e7b82 */ /* 0x001e220000000a00 */
        /* <DEDUP_REMOVED lines=10> */
[----:B------:R-:W4:Y:S02]  /*42c0*/  LDL.64 R14, [R19+0x8] ;  /* 0x00000800130e7983 */ /* 0x000f240000100a00 */
[----:B----4-:R-:W-:-:S14]  /*42d0*/  DSETP.NEU.OR P1, PT, R14, RZ, !P1 ;  /* 0x000000ff0e00722a */ /* 0x010fdc0004f2d400 */
[----:B------:R-:W-:Y:S05]  /*42e0*/  @P1 BRA `(.L_x_188) ;  /* 0x00000000002c1947 */ /* 0x000fea0003800000 */
[--C-:B------:R-:W-:Y:S02]  /*42f0*/  IMAD R21, R11, 0x4, R6.reuse ;  /* 0x000000040b157824 */ /* 0x100fe400078e0206 */
[----:B------:R-:W-:Y:S02]  /*4300*/  IMAD.MOV.U32 R16, RZ, RZ, 0x1 ;  /* 0x00000001ff107424 */ /* 0x000fe400078e00ff */
[----:B------:R-:W-:Y:S02]  /*4310*/  IMAD.MOV.U32 R14, RZ, RZ, 0x0 ;  /* 0x00000000ff0e7424 */ /* 0x000fe400078e00ff */
[----:B------:R-:W-:Y:S01]  /*4320*/  IMAD.MOV.U32 R15, RZ, RZ, 0x3ff00000 ;  /* 0x3ff00000ff0f7424 */ /* 0x000fe200078e00ff */
[----:B------:R0:W-:Y:S01]  /*4330*/  STL [R21+0x4], R16 ;  /* 0x0000041015007387 */ /* 0x0001e20000100800 */
[----:B------:R-:W-:Y:S02]  /*4340*/  IMAD R17, R10, -0x20, R19 ;  /* 0xffffffe00a117824 */ /* 0x000fe400078e0213 */
[----:B------:R-:W-:Y:S01]  /*4350*/  IMAD R10, R13, 0x4, R6 ;  /* 0x000000040d0a7824 */ /* 0x000fe200078e0206 */
[----:B------:R0:W-:Y:S04]  /*4360*/  STL.64 [R19+0x8], R14 ;  /* 0x0000080e13007387 */ /* 0x0001e80000100a00 */
[----:B------:R0:W-:Y:S04]  /*4370*/  STL.64 [R17+0x28], R14 ;  /* 0x0000280e11007387 */ /* 0x0001e80000100a00 */
[----:B------:R-:W5:Y:S01]  /*4380*/  LDL R10, [R10] ;  /* 0x000000000a0a7983 */ /* 0x000f620000100800 */
[----:B------:R-:W-:-:S07]  /*4390*/  VIADD R11, R11, 0x1 ;  /* 0x000000010b0b7836 */ /* 0x000fce0000000000 */
.L_x_188:
[----:B------:R-:W-:Y:S05]  /*43a0*/  BSYNC.RECONVERGENT B1 ;  /* 0x0000000000017941 */ /* 0x000fea0003800200 */
.L_x_187:
        /* <DEDUP_REMOVED lines=12> */
.L_x_193:
        /* <DEDUP_REMOVED lines=44> */
.L_x_192:
[----:B------:R-:W-:Y:S05]  /*4730*/  BSYNC.RECONVERGENT B2 ;  /* 0x0000000000027941 */ /* 0x000fea0003800200 */
.L_x_191:
        /* <DEDUP_REMOVED lines=31> */
.L_x_197:
[----:B------:R-:W-:Y:S05]  /*4930*/  BSYNC.RECONVERGENT B3 ;  /* 0x0000000000037941 */ /* 0x000fea0003800200 */
.L_x_196:
        /* <DEDUP_REMOVED lines=18> */
.L_x_199:
[----:B------:R-:W-:Y:S05]  /*4a60*/  BSYNC.RECONVERGENT B3 ;  /* 0x0000000000037941 */ /* 0x000fea0003800200 */
.L_x_198:
        /* <DEDUP_REMOVED lines=14> */
.L_x_195:
[----:B------:R-:W-:Y:S05]  /*4b50*/  BSYNC.RECONVERGENT B2 ;  /* 0x0000000000027941 */ /* 0x000fea0003800200 */
.L_x_194:
[----:B------:R-:W-:-:S13]  /*4b60*/  ISETP.EQ.AND P0, PT, R22, RZ, PT ;  /* 0x000000ff1600720c */ /* 0x000fda0003f02270 */
.L_x_190:
[----:B------:R-:W-:Y:S05]  /*4b70*/  BSYNC.RECONVERGENT B1 ;  /* 0x0000000000017941 */ /* 0x000fea0003800200 */
.L_x_189:
        /* <DEDUP_REMOVED lines=25> */
.L_x_201:
[----:B------:R-:W-:Y:S05]  /*4d10*/  BSYNC.RECONVERGENT B1 ;  /* 0x0000000000017941 */ /* 0x000fea0003800200 */
.L_x_200:
        /* <DEDUP_REMOVED lines=12> */
.L_x_206:
        /* <DEDUP_REMOVED lines=44> */
.L_x_205:
[----:B------:R-:W-:Y:S05]  /*50a0*/  BSYNC.RECONVERGENT B2 ;  /* 0x0000000000027941 */ /* 0x000fea0003800200 */
.L_x_204:
        /* <DEDUP_REMOVED lines=31> */
.L_x_210:
[----:B------:R-:W-:Y:S05]  /*52a0*/  BSYNC.RECONVERGENT B3 ;  /* 0x0000000000037941 */ /* 0x000fea0003800200 */
.L_x_209:
        /* <DEDUP_REMOVED lines=18> */
.L_x_212:
[----:B------:R-:W-:Y:S05]  /*53d0*/  BSYNC.RECONVERGENT B3 ;  /* 0x0000000000037941 */ /* 0x000fea0003800200 */
.L_x_211:
        /* <DEDUP_REMOVED lines=14> */
.L_x_208:
[----:B------:R-:W-:Y:S05]  /*54c0*/  BSYNC.RECONVERGENT B2 ;  /* 0x0000000000027941 */ /* 0x000fea0003800200 */
.L_x_207:
[----:B------:R-:W-:-:S13]  /*54d0*/  ISETP.EQ.AND P1, PT, R22, RZ, PT ;  /* 0x000000ff1600720c */ /* 0x000fda0003f22270 */
.L_x_203:
[----:B------:R-:W-:Y:S05]  /*54e0*/  BSYNC.RECONVERGENT B1 ;  /* 0x0000000000017941 */ /* 0x000fea0003800200 */
.L_x_202:
        /* <DEDUP_REMOVED lines=25> */
.L_x_214:
[----:B------:R-:W-:Y:S05]  /*5680*/  BSYNC.RECONVERGENT B1 ;  /* 0x0000000000017941 */ /* 0x000fea0003800200 */
.L_x_213:
        /* <DEDUP_REMOVED lines=12> */
.L_x_219:
        /* <DEDUP_REMOVED lines=44> */
.L_x_218:
[----:B------:R-:W-:Y:S05]  /*5a10*/  BSYNC.RECONVERGENT B2 ;  /* 0x0000000000027941 */ /* 0x000fea0003800200 */
.L_x_217:
        /* <DEDUP_REMOVED lines=31> */
.L_x_223:
[----:B------:R-:W-:Y:S05]  /*5c10*/  BSYNC.RECONVERGENT B3 ;  /* 0x0000000000037941 */ /* 0x000fea0003800200 */
.L_x_222:
        /* <DEDUP_REMOVED lines=18> */
.L_x_225:
[----:B------:R-:W-:Y:S05]  /*5d40*/  BSYNC.RECONVERGENT B3 ;  /* 0x0000000000037941 */ /* 0x000fea0003800200 */
.L_x_224:
        /* <DEDUP_REMOVED lines=14> */
.L_x_221:
[----:B------:R-:W-:Y:S05]  /*5e30*/  BSYNC.RECONVERGENT B2 ;  /* 0x0000000000027941 */ /* 0x000fea0003800200 */
.L_x_220:
[----:B------:R-:W-:-:S13]  /*5e40*/  ISETP.EQ.AND P0, PT, R22, RZ, PT ;  /* 0x000000ff1600720c */ /* 0x000fda0003f02270 */
.L_x_216:
[----:B------:R-:W-:Y:S05]  /*5e50*/  BSYNC.RECONVERGENT B1 ;  /* 0x0000000000017941 */ /* 0x000fea0003800200 */
.L_x_215:
[----:B0-----:R-:W0:Y:S01]  /*5e60*/  LDC.64 R14, c[0x0][0x380] ;  /* 0x0000e000ff0e7b82 */ /* 0x001e220000000a00 */
[----:B------:R-:W-:Y:S02]  /*5e70*/  IMAD R17, R12, 0xc8, RZ ;  /* 0x000000c80c117824 */ /* 0x000fe400078e02ff */
[----:B0-----:R-:W-:-:S04]  /*5e80*/  IMAD.WIDE.U32 R14, R0, 0xc8, R14 ;  /* 0x000000c8000e7825 */ /* 0x001fc800078e000e */
[----:B------:R-:W-:Y:S02]  /*5e90*/  IMAD.IADD R15, R15, 0x1, R17 ;  /* 0x000000010f0f7824 */ /* 0x000fe400078e0211 */
[----:B-----5:R-:W-:-:S06]  /*5ea0*/  IMAD.WIDE R14, R10, 0x28, R14 ;  /* 0x000000280a0e7825 */ /* 0x020fcc00078e020e */
[----:B------:R-:W4:Y:S01]  /*5eb0*/  LDG.E.64 R14, desc[UR6][R14.64+0x20] ;  /* 0x000020060e0e7981 */ /* 0x000f22000c1e1b00 */
[----:B------:R-:W-:Y:S01]  /*5ec0*/  BSSY.RECONVERGENT B1, `(.L_x_226) ;  /* 0x0000010000017945 */ /* 0x000fe20003800200 */
[----:B----4-:R-:W-:-:S14]  /*5ed0*/  DSETP.NEU.AND P1, PT, R14, 1, PT ;  /* 0x3ff000000e00742a */ /* 0x010fdc0003f2d000 */
[----:B------:R-:W-:Y:S05]  /*5ee0*/  @P1 BRA `(.L_x_227) ;  /* 0x0000000000341947 */ /* 0x000fea0003800000 */
[----:B------:R-:W-:-:S05]  /*5ef0*/  IMAD R19, R10, 0x28, R23 ;  /* 0x000000280a137824 */ /* 0x000fca00078e0217 */
[----:B------:R-:W4:Y:S02]  /*5f00*/  LDL.64 R14, [R19+0x20] ;  /* 0x00002000130e7983 */ /* 0x000f240000100a00 */
[----:B----4-:R-:W-:-:S14]  /*5f10*/  DSETP.NEU.OR P0, PT, R14, RZ, !P0 ;  /* 0x000000ff0e00722a */ /* 0x010fdc000470d400 */
[C---:B------:R-:W-:Y:S02]  /*5f20*/  @!P0 IMAD R21, R11.reuse, 0x4, R6 ;  /* 0x000000040b158824 */ /* 0x040fe400078e0206 */
[----:B------:R-:W-:Y:S02]  /*5f30*/  @!P0 IMAD.MOV.U32 R12, RZ, RZ, 0x4 ;  /* 0x00000004ff0c8424 */ /* 0x000fe400078e00ff */
[----:B------:R-:W-:Y:S02]  /*5f40*/  @!P0 IMAD.MOV.U32 R14, RZ, RZ, 0x0 ;  /* 0x00000000ff0e8424 */ /* 0x000fe400078e00ff */
[----:B------:R-:W-:Y:S01]  /*5f50*/  @!P0 IMAD.MOV.U32 R15, RZ, RZ, 0x3ff00000 ;  /* 0x3ff00000ff0f8424 */ /* 0x000fe200078e00ff */
[----:B------:R0:W-:Y:S01]  /*5f60*/  @!P0 STL [R21+0x4], R12 ;  /* 0x0000040c15008387 */ /* 0x0001e20000100800 */
[----:B------:R-:W-:Y:S02]  /*5f70*/  @!P0 IMAD R17, R10, -0x20, R19 ;  /* 0xffffffe00a118824 */ /* 0x000fe400078e0213 */
[----:B------:R-:W-:Y:S01]  /*5f80*/  @!P0 VIADD R10, R11, 0x1 ;  /* 0x000000010b0a8836 */ /* 0x000fe20000000000 */
[----:B------:R0:W-:Y:S03]  /*5f90*/  @!P0 STL.64 [R19+0x20], R14 ;  /* 0x0000200e13008387 */ /* 0x0001e60000100a00 */
[----:B------:R-:W-:Y:S01]  /*5fa0*/  @!P0 IMAD.MOV.U32 R11, RZ, RZ, R10 ;  /* 0x000000ffff0b8224 */ /* 0x000fe200078e000a */
[----:B------:R0:W-:Y:S06]  /*5fb0*/  @!P0 STL.64 [R17+0xa0], R14 ;  /* 0x0000a00e11008387 */ /* 0x0001ec0000100a00 */
.L_x_227:
[----:B------:R-:W-:Y:S05]  /*5fc0*/  BSYNC.RECONVERGENT B1 ;  /* 0x0000000000017941 */ /* 0x000fea0003800200 */
.L_x_226:
[C---:B------:R-:W-:Y:S01]  /*5fd0*/  ISETP.GE.AND P0, PT, R13.reuse, R11, PT ;  /* 0x0000000b0d00720c */ /* 0x040fe20003f06270 */
[----:B------:R-:W-:-:S12]  /*5fe0*/  VIADD R13, R13, 0x1 ;  /* 0x000000010d0d7836 */ /* 0x000fd80000000000 */
[----:B------:R-:W-:Y:S05]  /*5ff0*/  @!P0 BRA `(.L_x_228) ;  /* 0xffffffd000248947 */ /* 0x000fea000383ffff */
[----:B------:R-:W-:Y:S05]  /*6000*/  BSYNC.RECONVERGENT B0 ;  /* 0x0000000000007941 */ /* 0x000fea0003800200 */
.L_x_162:
[----:B------:R-:W-:-:S13]  /*6010*/  ISETP.NE.AND P0, PT, R11, 0x4, PT ;  /* 0x000000040b00780c */ /* 0x000fda0003f05270 */
[----:B------:R-:W-:Y:S05]  /*6020*/  @P0 BRA `(.L_x_229) ;  /* 0xffffffc400cc0947 */ /* 0x000fea000383ffff */
[----:B------:R-:W-:Y:S05]  /*6030*/  EXIT ;  /* 0x000000000000794d */ /* 0x000fea0003800000 */
.L_x_230:
        /* <DEDUP_REMOVED lines=12> */
.L_x_277:


//--------------------- .text._Z11check_g_memP10global_mem --------------------------
	.section	.text._Z11check_g_memP10global_mem,"ax",@progbits
	.align	128
        .global         _Z11check_g_memP10global_mem
        .type           _Z11check_g_memP10global_mem,@function
        .size           _Z11check_g_memP10global_mem,(.L_x_278 - _Z11check_g_memP10global_mem)
        .other          _Z11check_g_memP10global_mem,@"STO_CUDA_ENTRY STV_DEFAULT"
_Z11check_g_memP10global_mem:
.text._Z11check_g_memP10global_mem:
[----:B------:R-:W0:Y:S01]  /*0000*/  LDC R1, c[0x0][0x37c] ;  /* 0x0000df00ff017b82 */ /* 0x000e220000000800 */
[----:B------:R-:W-:Y:S01]  /*0010*/  MOV R2, 0x0 ;  /* 0x0000000000027802 */ /* 0x000fe20000000f00 */
[----:B------:R-:W1:Y:S01]  /*0020*/  LDCU UR4, c[0x0][0x2f8] ;  /* 0x00005f00ff0477ac */ /* 0x000e620008000800 */
[----:B0-----:R-:W-:Y:S01]  /*0030*/  VIADD R1, R1, 0xfffffff0 ;  /* 0xfffffff001017836 */ /* 0x001fe20000000000 */
[----:B------:R-:W-:-:S04]  /*0040*/  CS2R R6, SRZ ;  /* 0x0000000000067805 */ /* 0x000fc8000001ff00 */
[----:B------:R0:W2:Y:S01]  /*0050*/  LDC.64 R8, c[0x4][R2] ;  /* 0x0100000002087b82 */ /* 0x0000a20000000a00 */
[----:B------:R-:W3:Y:S01]  /*0060*/  LDCU.64 UR6, c[0x4][0x70] ;  /* 0x01000e00ff0677ac */ /* 0x000ee20008000a00 */
[----:B------:R-:W4:Y:S01]  /*0070*/  LDCU UR5, c[0x0][0x2fc] ;  /* 0x00005f80ff0577ac */ /* 0x000f220008000800 */
[----:B------:R-:W0:Y:S01]  /*0080*/  LDCU.64 UR36, c[0x0][0x358] ;  /* 0x00006b00ff2477ac */ /* 0x000e220008000a00 */
[----:B-1----:R-:W-:Y:S01]  /*0090*/  IADD3 R16, P0, PT, R1, UR4, RZ ;  /* 0x0000000401107c10 */ /* 0x002fe2000ff1e0ff */
[----:B---3--:R-:W-:Y:S01]  /*00a0*/  IMAD.U32 R4, RZ, RZ, UR6 ;  /* 0x00000006ff047e24 */ /* 0x008fe2000f8e00ff */
[----:B------:R-:W-:-:S03]  /*00b0*/  MOV R5, UR7 ;  /* 0x0000000700057c02 */ /* 0x000fc60008000f00 */
[----:B0---4-:R-:W-:-:S08]  /*00c0*/  IMAD.X R17, RZ, RZ, UR5, P0 ;  /* 0x00000005ff117e24 */ /* 0x011fd000080e06ff */
[----:B------:R-:W-:-:S07]  /*00d0*/  LEPC R20, `(.L_x_231) ;  /* 0x000000001014794e */ /* 0x000fce0000000000 */
[----:B--2---:R-:W-:Y:S05]  /*00e0*/  CALL.ABS.NOINC R8 ;  /* 0x0000000008007343 */ /* 0x004fea0003c00000 */
.L_x_231:
[----:B------:R-:W0:Y:S01]  /*00f0*/  LDC.64 R8, c[0x0][0x380] ;  /* 0x0000e000ff087b82 */ /* 0x000e220000000a00 */
[----:B------:R-:W1:Y:S01]  /*0100*/  LDCU.64 UR4, c[0x4][0x78] ;  /* 0x01000f00ff0477ac */ /* 0x000e620008000a00 */
[----:B0-----:R-:W2:Y:S06]  /*0110*/  LDG.E.64 R8, desc[UR36][R8.64+0x8] ;  /* 0x0000082408087981 */ /* 0x001eac000c1e1b00 */
[----:B------:R0:W3:Y:S01]  /*0120*/  LDC.64 R10, c[0x4][R2] ;  /* 0x01000000020a7b82 */ /* 0x0000e20000000a00 */
[----:B-1----:R-:W-:Y:S01]  /*0130*/  IMAD.U32 R4, RZ, RZ, UR4 ;  /* 0x00000004ff047e24 */ /* 0x002fe2000f8e00ff */
[----:B------:R-:W-:Y:S01]  /*0140*/  MOV R5, UR5 ;  /* 0x0000000500057c02 */ /* 0x000fe20008000f00 */
[----:B------:R-:W-:-:S02]  /*0150*/  IMAD.MOV.U32 R6, RZ, RZ, R16 ;  /* 0x000000ffff067224 */ /* 0x000fc400078e0010 */
[----:B------:R-:W-:Y:S01]  /*0160*/  IMAD.MOV.U32 R7, RZ, RZ, R17 ;  /* 0x000000ffff077224 */ /* 0x000fe200078e0011 */
[----:B--23--:R0:W-:Y:S06]  /*0170*/  STL.64 [R1], R8 ;  /* 0x0000000801007387 */ /* 0x00c1ec0000100a00 */
[----:B------:R-:W-:-:S07]  /*0180*/  LEPC R20, `(.L_x_232) ;  /* 0x000000001014794e */ /* 0x000fce0000000000 */
[----:B0-----:R-:W-:Y:S05]  /*0190*/  CALL.ABS.NOINC R10 ;  /* 0x000000000a007343 */ /* 0x001fea0003c00000 */
.L_x_232:
[----:B------:R-:W0:Y:S01]  /*01a0*/  LDC.64 R8, c[0x0][0x380] ;  /* 0x0000e000ff087b82 */ /* 0x000e220000000a00 */
[----:B------:R-:W1:Y:S01]  /*01b0*/  LDCU.64 UR4, c[0x4][0x80] ;  /* 0x01001000ff0477ac */ /* 0x000e620008000a00 */
[----:B0-----:R-:W2:Y:S06]  /*01c0*/  LDG.E.64 R8, desc[UR36][R8.64+0x10] ;  /* 0x0000102408087981 */ /* 0x001eac000c1e1b00 */
[----:B------:R0:W3:Y:S01]  /*01d0*/  LDC.64 R10, c[0x4][R2] ;  /* 0x01000000020a7b82 */ /* 0x0000e20000000a00 */
[----:B-1----:R-:W-:Y:S01]  /*01e0*/  MOV R4, UR4 ;  /* 0x0000000400047c02 */ /* 0x002fe20008000f00 */
[----:B------:R-:W-:Y:S01]  /*01f0*/  IMAD.U32 R5, RZ, RZ, UR5 ;  /* 0x00000005ff057e24 */ /* 0x000fe2000f8e00ff */
[----:B------:R-:W-:Y:S01]  /*0200*/  MOV R7, R17 ;  /* 0x0000001100077202 */ /* 0x000fe20000000f00 */
[----:B------:R-:W-:Y:S01]  /*0210*/  IMAD.MOV.U32 R6, RZ, RZ, R16 ;  /* 0x000000ffff067224 */ /* 0x000fe200078e0010 */
[----:B--23--:R0:W-:Y:S06]  /*0220*/  STL.64 [R1], R8 ;  /* 0x0000000801007387 */ /* 0x00c1ec0000100a00 */
[----:B------:R-:W-:-:S07]  /*0230*/  LEPC R20, `(.L_x_233) ;  /* 0x000000001014794e */ /* 0x000fce0000000000 */
[----:B0-----:R-:W-:Y:S05]  /*0240*/  CALL.ABS.NOINC R10 ;  /* 0x000000000a007343 */ /* 0x001fea0003c00000 */
.L_x_233:
[----:B------:R-:W0:Y:S01]  /*0250*/  LDC.64 R8, c[0x0][0x380] ;  /* 0x0000e000ff087b82 */ /* 0x000e220000000a00 */
[----:B------:R-:W1:Y:S01]  /*0260*/  LDCU.64 UR4, c[0x4][0x88] ;  /* 0x01001100ff0477ac */ /* 0x000e620008000a00 */
[----:B0-----:R-:W2:Y:S06]  /*0270*/  LDG.E.64 R8, desc[UR36][R8.64+0x18] ;  /* 0x0000182408087981 */ /* 0x001eac000c1e1b00 */
[----:B------:R0:W3:Y:S01]  /*0280*/  LDC.64 R10, c[0x4][R2] ;  /* 0x01000000020a7b82 */ /* 0x0000e20000000a00 */
[----:B-1----:R-:W-:Y:S01]  /*0290*/  IMAD.U32 R4, RZ, RZ, UR4 ;  /* 0x00000004ff047e24 */ /* 0x002fe2000f8e00ff */
[----:B------:R-:W-:Y:S01]  /*02a0*/  MOV R6, R16 ;  /* 0x0000001000067202 */ /* 0x000fe20000000f00 */
[----:B------:R-:W-:-:S02]  /*02b0*/  IMAD.U32 R5, RZ, RZ, UR5 ;  /* 0x00000005ff057e24 */ /* 0x000fc4000f8e00ff */
[----:B------:R-:W-:Y:S01]  /*02c0*/  IMAD.MOV.U32 R7, RZ, RZ, R17 ;  /* 0x000000ffff077224 */ /* 0x000fe200078e0011 */
[----:B--23--:R0:W-:Y:S06]  /*02d0*/  STL.64 [R1], R8 ;  /* 0x0000000801007387 */ /* 0x00c1ec0000100a00 */
[----:B------:R-:W-:-:S07]  /*02e0*/  LEPC R20, `(.L_x_234) ;  /* 0x000000001014794e */ /* 0x000fce0000000000 */
[----:B0-----:R-:W-:Y:S05]  /*02f0*/  CALL.ABS.NOINC R10 ;  /* 0x000000000a007343 */ /* 0x001fea0003c00000 */
.L_x_234:
        /* <DEDUP_REMOVED lines=11> */
.L_x_235:
        /* <DEDUP_REMOVED lines=11> */
.L_x_236:
        /* <DEDUP_REMOVED lines=11> */
.L_x_237:
[----:B------:R-:W0:Y:S01]  /*0510*/  LDC.64 R8, c[0x0][0x380] ;  /* 0x0000e000ff087b82 */ /* 0x000e220000000a00 */
[----:B------:R-:W1:Y:S01]  /*0520*/  LDCU.64 UR4, c[0x4][0xa8] ;  /* 0x01001500ff0477ac */ /* 0x000e620008000a00 */
[----:B0-----:R-:W2:Y:S06]  /*0530*/  LDG.E.64 R8, desc[UR36][R8.64+0x38] ;  /* 0x0000382408087981 */ /* 0x001eac000c1e1b00 */
[----:B------:R0:W3:Y:S01]  /*0540*/  LDC.64 R10, c[0x4][R2] ;  /* 0x01000000020a7b82 */ /* 0x0000e20000000a00 */
[----:B-1----:R-:W-:Y:S01]  /*0550*/  IMAD.U32 R4, RZ, RZ, UR4 ;  /* 0x00000004ff047e24 */ /* 0x002fe2000f8e00ff */
[----:B------:R-:W-:Y:S01]  /*0560*/  MOV R5, UR5 ;  /* 0x0000000500057c02 */ /* 0x000fe20008000f00 */
[----:B------:R-:W-:Y:S01]  /*0570*/  IMAD.MOV.U32 R6, RZ, RZ, R16 ;  /* 0x000000ffff067224 */ /* 0x000fe200078e0010 */
[----:B------:R-:W-:Y:S01]  /*0580*/  MOV R7, R17 ;  /* 0x0000001100077202 */ /* 0x000fe20000000f00 */
[----:B--23--:R0:W-:Y:S06]  /*0590*/  STL.64 [R1], R8 ;  /* 0x0000000801007387 */ /* 0x00c1ec0000100a00 */
[----:B------:R-:W-:-:S07]  /*05a0*/  LEPC R20, `(.L_x_238) ;  /* 0x000000001014794e */ /* 0x000fce0000000000 */
[----:B0-----:R-:W-:Y:S05]  /*05b0*/  CALL.ABS.NOINC R10 ;  /* 0x000000000a007343 */ /* 0x001fea0003c00000 */
.L_x_238:
[----:B------:R-:W0:Y:S01]  /*05c0*/  LDC.64 R12, c[0x0][0x380] ;  /* 0x0000e000ff0c7b82 */ /* 0x000e220000000a00 */
[----:B------:R-:W1:Y:S01]  /*05d0*/  LDCU.64 UR4, c[0x4][0xb0] ;  /* 0x01001600ff0477ac */ /* 0x000e620008000a00 */
[----:B0-----:R-:W2:Y:S04]  /*05e0*/  LDG.E R0, desc[UR36][R12.64+0x4] ;  /* 0x000004240c007981 */ /* 0x001ea8000c1e1900 */
[----:B------:R-:W3:Y:S02]  /*05f0*/  LDG.E R3, desc[UR36][R12.64] ;  /* 0x000000240c037981 */ /* 0x000ee4000c1e1900 */
[----:B------:R0:W4:Y:S01]  /*0600*/  LDC.64 R14, c[0x4][R2] ;  /* 0x01000000020e7b82 */ /* 0x0001220000000a00 */
[----:B-1----:R-:W-:Y:S01]  /*0610*/  IMAD.U32 R4, RZ, RZ, UR4 ;  /* 0x00000004ff047e24 */ /* 0x002fe2000f8e00ff */
[----:B------:R-:W-:Y:S01]  /*0620*/  MOV R5, UR5 ;  /* 0x0000000500057c02 */ /* 0x000fe20008000f00 */
[----:B------:R-:W-:Y:S01]  /*0630*/  IMAD.MOV.U32 R6, RZ, RZ, R16 ;  /* 0x000000ffff067224 */ /* 0x000fe200078e0010 */
[----:B------:R-:W-:Y:S01]  /*0640*/  MOV R7, R17 ;  /* 0x0000001100077202 */ /* 0x000fe20000000f00 */
[----:B--2---:R-:W-:Y:S08]  /*0650*/  I2F.F64 R10, R0 ;  /* 0x00000000000a7312 */ /* 0x004ff00000201c00 */
[----:B---3--:R-:W1:Y:S02]  /*0660*/  I2F.F64 R8, R3 ;  /* 0x0000000300087312 */ /* 0x008e640000201c00 */
[----:B-1--4-:R0:W-:Y:S02]  /*0670*/  STL.128 [R1], R8 ;  /* 0x0000000801007387 */ /* 0x0121e40000100c00 */
[----:B------:R-:W-:-:S07]  /*0680*/  LEPC R20, `(.L_x_239) ;  /* 0x000000001014794e */ /* 0x000fce0000000000 */
[----:B0-----:R-:W-:Y:S05]  /*0690*/  CALL.ABS.NOINC R14 ;  /* 0x000000000e007343 */ /* 0x001fea0003c00000 */
.L_x_239:
[----:B------:R-:W-:Y:S05]  /*06a0*/  EXIT ;  /* 0x000000000000794d */ /* 0x000fea0003800000 */
.L_x_240:
        /* <DEDUP_REMOVED lines=13> */
.L_x_278:


//--------------------- .text._Z13check_weightsPA5_A5_d --------------------------
	.section	.text._Z13check_weightsPA5_A5_d,"ax",@progbits
	.align	128
        .global         _Z13check_weightsPA5_A5_d
        .type           _Z13check_weightsPA5_A5_d,@function
        .size           _Z13check_weightsPA5_A5_d,(.L_x_279 - _Z13check_weightsPA5_A5_d)
        .other          _Z13check_weightsPA5_A5_d,@"STO_CUDA_ENTRY STV_DEFAULT"
_Z13check_weightsPA5_A5_d:
.text._Z13check_weightsPA5_A5_d:
        /* <DEDUP_REMOVED lines=8> */
[----:B-1----:R-:W-:Y:S01]  /*0080*/  IADD3 R18, P0, PT, R1, UR4, RZ ;  /* 0x0000000401127c10 */ /* 0x002fe2000ff1e0ff */
[----:B---3--:R-:W-:Y:S02]  /*0090*/  IMAD.U32 R4, RZ, RZ, UR6 ;  /* 0x00000006ff047e24 */ /* 0x008fe4000f8e00ff */
[----:B------:R-:W-:Y:S02]  /*00a0*/  IMAD.U32 R5, RZ, RZ, UR7 ;  /* 0x00000007ff057e24 */ /* 0x000fe4000f8e00ff */
[----:B0---4-:R-:W-:-:S08]  /*00b0*/  IMAD.X R19, RZ, RZ, UR5, P0 ;  /* 0x00000005ff137e24 */ /* 0x011fd000080e06ff */
[----:B------:R-:W-:-:S07]  /*00c0*/  LEPC R20, `(.L_x_241) ;  /* 0x000000001014794e */ /* 0x000fce0000000000 */
[----:B--2---:R-:W-:Y:S05]  /*00d0*/  CALL.ABS.NOINC R8 ;  /* 0x0000000008007343 */ /* 0x004fea0003c00000 */
.L_x_241:
[----:B------:R0:W-:Y:S01]  /*00e0*/  STL.64 [R1], RZ ;  /* 0x000000ff01007387 */ /* 0x0001e20000100a00 */
[----:B------:R0:W1:Y:S01]  /*00f0*/  LDC.64 R8, c[0x4][R2] ;  /* 0x0100000002087b82 */ /* 0x0000620000000a00 */
[----:B------:R-:W2:Y:S01]  /*0100*/  LDCU.64 UR4, c[0x4][0x50] ;  /* 0x01000a00ff0477ac */ /* 0x000ea20008000a00 */
[----:B------:R-:W-:Y:S02]  /*0110*/  IMAD.MOV.U32 R6, RZ, RZ, R18 ;  /* 0x000000ffff067224 */ /* 0x000fe400078e0012 */
[----:B------:R-:W-:-:S04]  /*0120*/  IMAD.MOV.U32 R7, RZ, RZ, R19 ;  /* 0x000000ffff077224 */ /* 0x000fc800078e0013 */
[----:B------:R-:W3:Y:S01]  /*0130*/  LDC.64 R16, c[0x0][0x358] ;  /* 0x0000d600ff107b82 */ /* 0x000ee20000000a00 */
[----:B--2---:R-:W-:Y:S02]  /*0140*/  IMAD.U32 R4, RZ, RZ, UR4 ;  /* 0x00000004ff047e24 */ /* 0x004fe4000f8e00ff */
[----:B0-----:R-:W-:-:S07]  /*0150*/  IMAD.U32 R5, RZ, RZ, UR5 ;  /* 0x00000005ff057e24 */ /* 0x001fce000f8e00ff */
[----:B------:R-:W-:-:S07]  /*0160*/  LEPC R20, `(.L_x_242) ;  /* 0x000000001014794e */ /* 0x000fce0000000000 */
[----:B-1-3--:R-:W-:Y:S05]  /*0170*/  CALL.ABS.NOINC R8 ;  /* 0x0000000008007343 */ /* 0x00afea0003c00000 */
.L_x_242:
[----:B------:R-:W0:Y:S01]  /*0180*/  LDC.64 R8, c[0x0][0x380] ;  /* 0x0000e000ff087b82 */ /* 0x000e220000000a00 */
[----:B------:R-:W-:Y:S02]  /*0190*/  R2UR UR4, R16 ;  /* 0x00000000100472ca */ /* 0x000fe400000e0000 */
[----:B------:R-:W-:-:S13]  /*01a0*/  R2UR UR5, R17 ;  /* 0x00000000110572ca */ /* 0x000fda00000e0000 */
[----:B0-----:R-:W2:Y:S01]  /*01b0*/  LDG.E.64 R8, desc[UR4][R8.64] ;  /* 0x0000000408087981 */ /* 0x001ea2000c1e1b00 */
[----:B------:R0:W1:Y:S01]  /*01c0*/  LDC.64 R10, c[0x4][R2] ;  /* 0x01000000020a7b82 */ /* 0x0000620000000a00 */
[----:B------:R-:W3:Y:S01]  /*01d0*/  LDCU.64 UR4, c[0x4][0x58] ;  /* 0x01000b00ff0477ac */ /* 0x000ee20008000a00 */
[----:B------:R-:W-:Y:S02]  /*01e0*/  IMAD.MOV.U32 R6, RZ, RZ, R18 ;  /* 0x000000ffff067224 */ /* 0x000fe400078e0012 */
[----:B------:R-:W-:Y:S01]  /*01f0*/  IMAD.MOV.U32 R7, RZ, RZ, R19 ;  /* 0x000000ffff077224 */ /* 0x000fe200078e0013 */
[----:B---3--:R-:W-:Y:S01]  /*0200*/  MOV R4, UR4 ;  /* 0x0000000400047c02 */ /* 0x008fe20008000f00 */
[----:B------:R-:W-:Y:S01]  /*0210*/  IMAD.U32 R5, RZ, RZ, UR5 ;  /* 0x00000005ff057e24 */ /* 0x000fe2000f8e00ff */
[----:B-12---:R0:W-:Y:S06]  /*0220*/  STL.64 [R1], R8 ;  /* 0x0000000801007387 */ /* 0x0061ec0000100a00 */
[----:B------:R-:W-:-:S07]  /*0230*/  LEPC R20, `(.L_x_243) ;  /* 0x000000001014794e */ /* 0x000fce0000000000 */
[----:B0-----:R-:W-:Y:S05]  /*0240*/  CALL.ABS.NOINC R10 ;  /* 0x000000000a007343 */ /* 0x001fea0003c00000 */
.L_x_243:
[----:B------:R-:W0:Y:S01]  /*0250*/  LDC.64 R8, c[0x0][0x380] ;  /* 0x0000e000ff087b82 */ /* 0x000e220000000a00 */
[----:B------:R-:W-:Y:S02]  /*0260*/  R2UR UR4, R16 ;  /* 0x00000000100472ca */ /* 0x000fe400000e0000 */
[----:B------:R-:W-:-:S13]  /*0270*/  R2UR UR5, R17 ;  /* 0x00000000110572ca */ /* 0x000fda00000e0000 */
[----:B0-----:R-:W2:Y:S01]  /*0280*/  LDG.E.64 R8, desc[UR4][R8.64+0x8] ;  /* 0x0000080408087981 */ /* 0x001ea2000c1e1b00 */
[----:B------:R0:W1:Y:S01]  /*0290*/  LDC.64 R10, c[0x4][R2] ;  /* 0x01000000020a7b82 */ /* 0x0000620000000a00 */
[----:B------:R-:W3:Y:S01]  /*02a0*/  LDCU.64 UR4, c[0x4][0x58] ;  /* 0x01000b00ff0477ac */ /* 0x000ee20008000a00 */
[----:B------:R-:W-:Y:S02]  /*02b0*/  IMAD.MOV.U32 R6, RZ, RZ, R18 ;  /* 0x000000ffff067224 */ /* 0x000fe400078e0012 */
[----:B------:R-:W-:Y:S02]  /*02c0*/  IMAD.MOV.U32 R7, RZ, RZ, R19 ;  /* 0x000000ffff077224 */ /* 0x000fe400078e0013 */
[----:B---3--:R-:W-:Y:S02]  /*02d0*/  IMAD.U32 R4, RZ, RZ, UR4 ;  /* 0x00000004ff047e24 */ /* 0x008fe4000f8e00ff */
[----:B------:R-:W-:Y:S01]  /*02e0*/  IMAD.U32 R5, RZ, RZ, UR5 ;  /* 0x00000005ff057e24 */ /* 0x000fe2000f8e00ff */
[----:B-12---:R0:W-:Y:S06]  /*02f0*/  STL.64 [R1], R8 ;  /* 0x0000000801007387 */ /* 0x0061ec0000100a00 */
[----:B------:R-:W-:-:S07]  /*0300*/  LEPC R20, `(.L_x_244) ;  /* 0x000000001014794e */ /* 0x000fce0000000000 */
[----:B0-----:R-:W-:Y:S05]  /*0310*/  CALL.ABS.NOINC R10 ;  /* 0x000000000a007343 */ /* 0x001fea0003c00000 */
.L_x_244:
        /* <DEDUP_REMOVED lines=13> */
.L_x_245:
        /* <DEDUP_REMOVED lines=13> */
.L_x_246:
        /* <DEDUP_REMOVED lines=13> */
.L_x_247:
[----:B------:R0:W1:Y:S01]  /*0590*/  LDC.64 R8, c[0x4][R2] ;  /* 0x0100000002087b82 */ /* 0x0000620000000a00 */
[----:B------:R-:W2:Y:S01]  /*05a0*/  LDCU.64 UR4, c[0x4][0x60] ;  /* 0x01000c00ff0477ac */ /* 0x000ea20008000a00 */
[----:B------:R-:W-:Y:S01]  /*05b0*/  CS2R R6, SRZ ;  /* 0x0000000000067805 */ /* 0x000fe2000001ff00 */
[----:B--2---:R-:W-:Y:S02]  /*05c0*/  IMAD.U32 R4, RZ, RZ, UR4 ;  /* 0x00000004ff047e24 */ /* 0x004fe4000f8e00ff */
[----:B0-----:R-:W-:-:S07]  /*05d0*/  IMAD.U32 R5, RZ, RZ, UR5 ;  /* 0x00000005ff057e24 */ /* 0x001fce000f8e00ff */
[----:B------:R-:W-:-:S07]  /*05e0*/  LEPC R20, `(.L_x_248) ;  /* 0x000000001014794e */ /* 0x000fce0000000000 */
[----:B-1----:R-:W-:Y:S05]  /*05f0*/  CALL.ABS.NOINC R8 ;  /* 0x0000000008007343 */ /* 0x002fea0003c00000 */
.L_x_248:
[----:B------:R-:W0:Y:S01]  /*0600*/  LDC.64 R8, c[0x0][0x380] ;  /* 0x0000e000ff087b82 */ /* 0x000e220000000a00 */
[----:B------:R-:W-:Y:S02]  /*0610*/  R2UR UR4, R16 ;  /* 0x00000000100472ca */ /* 0x000fe400000e0000 */
[----:B------:R-:W-:-:S13]  /*0620*/  R2UR UR5, R17 ;  /* 0x00000000110572ca */ /* 0x000fda00000e0000 */
[----:B0-----:R-:W2:Y:S01]  /*0630*/  LDG.E.64 R8, desc[UR4][R8.64+0x28] ;  /* 0x0000280408087981 */ /* 0x001ea2000c1e1b00 */
[----:B------:R0:W1:Y:S01]  /*0640*/  LDC.64 R10, c[0x4][R2] ;  /* 0x01000000020a7b82 */ /* 0x0000620000000a00 */
[----:B------:R-:W3:Y:S01]  /*0650*/  LDCU.64 UR4, c[0x4][0x58] ;  /* 0x01000b00ff0477ac */ /* 0x000ee20008000a00 */
[----:B------:R-:W-:Y:S01]  /*0660*/  MOV R6, R18 ;  /* 0x0000001200067202 */ /* 0x000fe20000000f00 */
[----:B------:R-:W-:Y:S02]  /*0670*/  IMAD.MOV.U32 R7, RZ, RZ, R19 ;  /* 0x000000ffff077224 */ /* 0x000fe400078e0013 */
[----:B---3--:R-:W-:Y:S02]  /*0680*/  IMAD.U32 R4, RZ, RZ, UR4 ;  /* 0x00000004ff047e24 */ /* 0x008fe4000f8e00ff */
[----:B------:R-:W-:Y:S01]  /*0690*/  IMAD.U32 R5, RZ, RZ, UR5 ;  /* 0x00000005ff057e24 */ /* 0x000fe2000f8e00ff */
[----:B-12---:R0:W-:Y:S06]  /*06a0*/  STL.64 [R1], R8 ;  /* 0x0000000801007387 */ /* 0x0061ec0000100a00 */
[----:B------:R-:W-:-:S07]  /*06b0*/  LEPC R20, `(.L_x_249) ;  /* 0x000000001014794e */ /* 0x000fce0000000000 */
[----:B0-----:R-:W-:Y:S05]  /*06c0*/  CALL.ABS.NOINC R10 ;  /* 0x000000000a007343 */ /* 0x001fea0003c00000 */
.L_x_249:
        /* <DEDUP_REMOVED lines=13> */
.L_x_250:
        /* <DEDUP_REMOVED lines=13> */
.L_x_251:
        /* <DEDUP_REMOVED lines=13> */
.L_x_252:
        /* <DEDUP_REMOVED lines=13> */
.L_x_253:
[----:B------:R0:W1:Y:S01]  /*0a10*/  LDC.64 R8, c[0x4][R2] ;  /* 0x0100000002087b82 */ /* 0x0000620000000a00 */
[----:B------:R-:W2:Y:S01]  /*0a20*/  LDCU.64 UR4, c[0x4][0x60] ;  /* 0x01000c00ff0477ac */ /* 0x000ea20008000a00 */
[----:B------:R-:W-:Y:S01]  /*0a30*/  CS2R R6, SRZ ;  /* 0x0000000000067805 */ /* 0x000fe2000001ff00 */
[----:B--2---:R-:W-:Y:S02]  /*0a40*/  IMAD.U32 R4, RZ, RZ, UR4 ;  /* 0x00000004ff047e24 */ /* 0x004fe4000f8e00ff */
[----:B0-----:R-:W-:-:S07]  /*0a50*/  IMAD.U32 R5, RZ, RZ, UR5 ;  /* 0x00000005ff057e24 */ /* 0x001fce000f8e00ff */
[----:B------:R-:W-:-:S07]  /*0a60*/  LEPC R20, `(.L_x_254) ;  /* 0x000000001014794e */ /* 0x000fce0000000000 */
[----:B-1----:R-:W-:Y:S05]  /*0a70*/  CALL.ABS.NOINC R8 ;  /* 0x0000000008007343 */ /* 0x002fea0003c00000 */
.L_x_254:
        /* <DEDUP_REMOVED lines=13> */
.L_x_255:
        /* <DEDUP_REMOVED lines=13> */
.L_x_256:
        /* <DEDUP_REMOVED lines=13> */
.L_x_257:
        /* <DEDUP_REMOVED lines=13> */
.L_x_258:
        /* <DEDUP_REMOVED lines=13> */
.L_x_259:
[----:B------:R0:W1:Y:S01]  /*0e90*/  LDC.64 R8, c[0x4][R2] ;  /* 0x0100000002087b82 */ /* 0x0000620000000a00 */
[----:B------:R-:W2:Y:S01]  /*0ea0*/  LDCU.64 UR4, c[0x4][0x60] ;  /* 0x01000c00ff0477ac */ /* 0x000ea20008000a00 */
[----:B------:R-:W-:Y:S02]  /*0eb0*/  CS2R R6, SRZ ;  /* 0x0000000000067805 */ /* 0x000fe4000001ff00 */
[----:B--2---:R-:W-:Y:S01]  /*0ec0*/  MOV R4, UR4 ;  /* 0x0000000400047c02 */ /* 0x004fe20008000f00 */
[----:B0-----:R-:W-:-:S07]  /*0ed0*/  IMAD.U32 R5, RZ, RZ, UR5 ;  /* 0x00000005ff057e24 */ /* 0x001fce000f8e00ff */
[----:B------:R-:W-:-:S07]  /*0ee0*/  LEPC R20, `(.L_x_260) ;  /* 0x000000001014794e */ /* 0x000fce0000000000 */
[----:B-1----:R-:W-:Y:S05]  /*0ef0*/  CALL.ABS.NOINC R8 ;  /* 0x0000000008007343 */ /* 0x002fea0003c00000 */
.L_x_260:
        /* <DEDUP_REMOVED lines=13> */
.L_x_261:
        /* <DEDUP_REMOVED lines=8> */
[----:B---3--:R-:W-:Y:S01]  /*1050*/  IMAD.U32 R4, RZ, RZ, UR4 ;  /* 0x00000004ff047e24 */ /* 0x008fe2000f8e00ff */
[----:B------:R-:W-:Y:S01]  /*1060*/  MOV R5, UR5 ;  /* 0x0000000500057c02 */ /* 0x000fe20008000f00 */
[----:B-12---:R0:W-:Y:S06]  /*1070*/  STL.64 [R1], R8 ;  /* 0x0000000801007387 */ /* 0x0061ec0000100a00 */
[----:B------:R-:W-:-:S07]  /*1080*/  LEPC R20, `(.L_x_262) ;  /* 0x000000001014794e */ /* 0x000fce0000000000 */
[----:B0-----:R-:W-:Y:S05]  /*1090*/  CALL.ABS.NOINC R10 ;  /* 0x000000000a007343 */ /* 0x001fea0003c00000 */
.L_x_262:
        /* <DEDUP_REMOVED lines=13> */
.L_x_263:
        /* <DEDUP_REMOVED lines=13> */
.L_x_264:
[----:B------:R-:W0:Y:S01]  /*1240*/  LDC.64 R8, c[0x0][0x380] ;  /* 0x0000e000ff087b82 */ /* 0x000e220000000a00 */
[----:B------:R-:W-:Y:S02]  /*1250*/  R2UR UR4, R16 ;  /* 0x00000000100472ca */ /* 0x000fe400000e0000 */
[----:B------:R-:W-:-:S13]  /*1260*/  R2UR UR5, R17 ;  /* 0x00000000110572ca */ /* 0x000fda00000e0000 */
[----:B0-----:R-:W2:Y:S01]  /*1270*/  LDG.E.64 R8, desc[UR4][R8.64+0x98] ;  /* 0x0000980408087981 */ /* 0x001ea2000c1e1b00 */
[----:B------:R0:W1:Y:S01]  /*1280*/  LDC.64 R10, c[0x4][R2] ;  /* 0x01000000020a7b82 */ /* 0x0000620000000a00 */
[----:B------:R-:W3:Y:S01]  /*1290*/  LDCU.64 UR4, c[0x4][0x58] ;  /* 0x01000b00ff0477ac */ /* 0x000ee20008000a00 */
[----:B------:R-:W-:Y:S01]  /*12a0*/  IMAD.MOV.U32 R6, RZ, RZ, R18 ;  /* 0x000000ffff067224 */ /* 0x000fe200078e0012 */
[----:B------:R-:W-:Y:S01]  /*12b0*/  MOV R7, R19 ;  /* 0x0000001300077202 */ /* 0x000fe20000000f00 */
[----:B---3--:R-:W-:Y:S02]  /*12c0*/  IMAD.U32 R4, RZ, RZ, UR4 ;  /* 0x00000004ff047e24 */ /* 0x008fe4000f8e00ff */
[----:B------:R-:W-:Y:S01]  /*12d0*/  IMAD.U32 R5, RZ, RZ, UR5 ;  /* 0x00000005ff057e24 */ /* 0x000fe2000f8e00ff */
[----:B-12---:R0:W-:Y:S06]  /*12e0*/  STL.64 [R1], R8 ;  /* 0x0000000801007387 */ /* 0x0061ec0000100a00 */
[----:B------:R-:W-:-:S07]  /*12f0*/  LEPC R20, `(.L_x_265) ;  /* 0x000000001014794e */ /* 0x000fce0000000000 */
[----:B0-----:R-:W-:Y:S05]  /*1300*/  CALL.ABS.NOINC R10 ;  /* 0x000000000a007343 */ /* 0x001fea0003c00000 */
.L_x_265:
[----:B------:R0:W1:Y:S01]  /*1310*/  LDC.64 R8, c[0x4][R2] ;  /* 0x0100000002087b82 */ /* 0x0000620000000a00 */
[----:B------:R-:W2:Y:S01]  /*1320*/  LDCU.64 UR4, c[0x4][0x60] ;  /* 0x01000c00ff0477ac */ /* 0x000ea20008000a00 */
[----:B------:R-:W-:Y:S01]  /*1330*/  CS2R R6, SRZ ;  /* 0x0000000000067805 */ /* 0x000fe2000001ff00 */
[----:B--2---:R-:W-:Y:S02]  /*1340*/  IMAD.U32 R4, RZ, RZ, UR4 ;  /* 0x00000004ff047e24 */ /* 0x004fe4000f8e00ff */
[----:B0-----:R-:W-:-:S07]  /*1350*/  IMAD.U32 R5, RZ, RZ, UR5 ;  /* 0x00000005ff057e24 */ /* 0x001fce000f8e00ff */
[----:B------:R-:W-:-:S07]  /*1360*/  LEPC R20, `(.L_x_266) ;  /* 0x000000001014794e */ /* 0x000fce0000000000 */
[----:B-1----:R-:W-:Y:S05]  /*1370*/  CALL.ABS.NOINC R8 ;  /* 0x0000000008007343 */ /* 0x002fea0003c00000 */
.L_x_266:
        /* <DEDUP_REMOVED lines=13> */
.L_x_267:
        /* <DEDUP_REMOVED lines=13> */
.L_x_268:
        /* <DEDUP_REMOVED lines=13> */
.L_x_269:
        /* <DEDUP_REMOVED lines=13> */
.L_x_270:
        /* <DEDUP_REMOVED lines=13> */
.L_x_271:
[----:B------:R0:W1:Y:S01]  /*1790*/  LDC.64 R8, c[0x4][R2] ;  /* 0x0100000002087b82 */ /* 0x0000620000000a00 */
[----:B------:R-:W2:Y:S01]  /*17a0*/  LDCU.64 UR4, c[0x4][0x60] ;  /* 0x01000c00ff0477ac */ /* 0x000ea20008000a00 */
[----:B------:R-:W-:Y:S01]  /*17b0*/  CS2R R6, SRZ ;  /* 0x0000000000067805 */ /* 0x000fe2000001ff00 */
[----:B--2---:R-:W-:Y:S02]  /*17c0*/  IMAD.U32 R4, RZ, RZ, UR4 ;  /* 0x00000004ff047e24 */ /* 0x004fe4000f8e00ff */
[----:B0-----:R-:W-:-:S07]  /*17d0*/  IMAD.U32 R5, RZ, RZ, UR5 ;  /* 0x00000005ff057e24 */ /* 0x001fce000f8e00ff */
[----:B------:R-:W-:-:S07]  /*17e0*/  LEPC R20, `(.L_x_272) ;  /* 0x000000001014794e */ /* 0x000fce0000000000 */
[----:B-1----:R-:W-:Y:S05]  /*17f0*/  CALL.ABS.NOINC R8 ;  /* 0x0000000008007343 */ /* 0x002fea0003c00000 */
.L_x_272:
[----:B------:R-:W0:Y:S01]  /*1800*/  LDC.64 R2, c[0x4][R2] ;  /* 0x0100000002027b82 */ /* 0x000e220000000a00 */
[----:B------:R-:W1:Y:S01]  /*1810*/  LDCU.64 UR4, c[0x4][0x68] ;  /* 0x01000d00ff0477ac */ /* 0x000e620008000a00 */
[----:B------:R-:W-:Y:S01]  /*1820*/  CS2R R6, SRZ ;  /* 0x0000000000067805 */ /* 0x000fe2000001ff00 */
[----:B-1----:R-:W-:Y:S02]  /*1830*/  IMAD.U32 R4, RZ, RZ, UR4 ;  /* 0x00000004ff047e24 */ /* 0x002fe4000f8e00ff */
[----:B------:R-:W-:-:S07]  /*1840*/  IMAD.U32 R5, RZ, RZ, UR5 ;  /* 0x00000005ff057e24 */ /* 0x000fce000f8e00ff */
[----:B------:R-:W-:-:S07]  /*1850*/  LEPC R20, `(.L_x_273) ;  /* 0x000000001014794e */ /* 0x000fce0000000000 */
[----:B0-----:R-:W-:Y:S05]  /*1860*/  CALL.ABS.NOINC R2 ;  /* 0x0000000002007343 */ /* 0x001fea0003c00000 */
.L_x_273:
[----:B------:R-:W-:Y:S05]  /*1870*/  EXIT ;  /* 0x000000000000794d */ /* 0x000fea0003800000 */
.L_x_274:
        /* <DEDUP_REMOVED lines=16> */
.L_x_279:


//--------------------- .nv.global.init           --------------------------
	.section	.nv.global.init,"aw",@progbits
	.align	4
.nv.global.init:
	.type		mrg32k3aM1SubSeq,@object
	.size		mrg32k3aM1SubSeq,(mrg32k3aM2SubSeq - mrg32k3aM1SubSeq)
mrg32k3aM1SubSeq:
        /*0000*/ 	.byte	0x0b, 0xcc, 0xee, 0x04, 0x73, 0x29, 0x8b, 0x6f, 0xf6, 0x53, 0x03, 0xf6, 0x23, 0xf6, 0xea, 0xda
        /* <DEDUP_REMOVED lines=125> */
	.type		mrg32k3aM2SubSeq,@object
	.size		mrg32k3aM2SubSeq,(mrg32k3aM1 - mrg32k3aM2SubSeq)
mrg32k3aM2SubSeq:
        /* <DEDUP_REMOVED lines=126> */
	.type		mrg32k3aM1,@object
	.size		mrg32k3aM1,(mrg32k3aM1Seq - mrg32k3aM1)
mrg32k3aM1:
        /* <DEDUP_REMOVED lines=144> */
	.type		mrg32k3aM1Seq,@object
	.size		mrg32k3aM1Seq,(mrg32k3aM2 - mrg32k3aM1Seq)
mrg32k3aM1Seq:
        /* <DEDUP_REMOVED lines=144> */
	.type		mrg32k3aM2,@object
	.size		mrg32k3aM2,(mrg32k3aM2Seq - mrg32k3aM2)
mrg32k3aM2:
        /* <DEDUP_REMOVED lines=144> */
	.type		mrg32k3aM2Seq,@object
	.size		mrg32k3aM2Seq,(precalc_xorwow_matrix - mrg32k3aM2Seq)
mrg32k3aM2Seq:
        /* <DEDUP_REMOVED lines=144> */
	.type		precalc_xorwow_matrix,@object
	.size		precalc_xorwow_matrix,(precalc_xorwow_offset_matrix - precalc_xorwow_matrix)
precalc_xorwow_matrix:
        /* <DEDUP_REMOVED lines=6400> */
	.type		precalc_xorwow_offset_matrix,@object
	.size		precalc_xorwow_offset_matrix,($str$4 - precalc_xorwow_offset_matrix)
precalc_xorwow_offset_matrix:
        /* <DEDUP_REMOVED lines=6400> */
	.type		$str$4,@object
	.size		$str$4,($str$3 - $str$4)
$str$4:
        /*353c0*/ 	.byte	0x0a, 0x00
	.type		$str$3,@object
	.size		$str$3,($str$14 - $str$3)
$str$3:
        /*353c2*/ 	.byte	0x0a, 0x09, 0x00
	.type		$str$14,@object
	.size		$str$14,($str$15 - $str$14)
$str$14:
        /*353c5*/ 	.byte	0x25, 0x6c, 0x66, 0x09, 0x00
	.type		$str$15,@object
	.size		$str$15,($str$2 - $str$15)
$str$15:
        /*353ca*/ 	.byte	0x25, 0x6c, 0x66, 0x20, 0x00
	.type		$str$2,@object
	.size		$str$2,($str$10 - $str$2)
$str$2:
        /*353cf*/ 	.byte	0x25, 0x2e, 0x32, 0x6c, 0x66, 0x20, 0x00
	.type		$str$10,@object
	.size		$str$10,($str$11 - $str$10)
$str$10:
        /*353d6*/ 	.byte	0x61, 0x20, 0x3d, 0x20, 0x25, 0x6c, 0x66, 0x0a, 0x00
	.type		$str$11,@object
	.size		$str$11,($str$6 - $str$11)
$str$11:
        /*353df*/ 	.byte	0x62, 0x20, 0x3d, 0x20, 0x25, 0x6c, 0x66, 0x0a, 0x00
	.type		$str$6,@object
	.size		$str$6,($str$8 - $str$6)
$str$6:
        /*353e8*/ 	.byte	0x64, 0x74, 0x20, 0x3d, 0x20, 0x25, 0x6c, 0x66, 0x0a, 0x00
	.type		$str$8,@object
	.size		$str$8,($str$12 - $str$8)
$str$8:
        /*353f2*/ 	.byte	0x76, 0x74, 0x68, 0x20, 0x3d, 0x20, 0x25, 0x6c, 0x66, 0x0a, 0x00
	.type		$str$12,@object
	.size		$str$12,($str$9 - $str$12)
$str$12:
        /*353fd*/ 	.byte	0x74, 0x6f, 0x6c, 0x20, 0x3d, 0x20, 0x25, 0x6c, 0x66, 0x0a, 0x00
	.type		$str$9,@object
	.size		$str$9,($str$7 - $str$9)
$str$9:
        /*35408*/ 	.byte	0x76, 0x72, 0x65, 0x73, 0x65, 0x74, 0x20, 0x3d, 0x20, 0x25, 0x6c, 0x66, 0x0a, 0x00
	.type		$str$7,@object
	.size		$str$7,($str$16 - $str$7)
$str$7:
        /*35416*/ 	.byte	0x65, 0x70, 0x73, 0x69, 0x6c, 0x6f, 0x6e, 0x20, 0x3d, 0x20, 0x25, 0x6c, 0x66, 0x0a, 0x00
	.type		$str$16,@object
	.size		$str$16,($str$5 - $str$16)
$str$16:
        /*35425*/ 	.byte	0x6e, 0x65, 0x75, 0x72, 0x6f, 0x6e, 0x20, 0x69, 0x6e, 0x2d, 0x73, 0x79, 0x6e, 0x63, 0x09, 0x00
	.type		$str$5,@object
	.size		$str$5,($str - $str$5)
$str$5:
        /*35435*/ 	.byte	0x68, 0x69, 0x5f, 0x63, 0x68, 0x65, 0x63, 0x6b, 0x5f, 0x67, 0x5f, 0x6d, 0x65, 0x6d, 0x0a, 0x00
	.type		$str,@object
	.size		$str,($str$1 - $str)
$str:
        /*35445*/ 	.byte	0x68, 0x69, 0x5f, 0x63, 0x68, 0x65, 0x63, 0x6b, 0x5f, 0x77, 0x65, 0x69, 0x67, 0x68, 0x74, 0x73
        /*35455*/ 	.byte	0x0a, 0x00
	.type		$str$1,@object
	.size		$str$1,($str$13 - $str$1)
$str$1:
        /*35457*/ 	.byte	0x0a, 0x6e, 0x4c, 0x20, 0x3d, 0x20, 0x25, 0x64, 0x09, 0x6e, 0x67, 0x20, 0x3d, 0x20, 0x25, 0x64
        /*35467*/ 	.byte	0x0a, 0x09, 0x00
	.type		$str$13,@object
	.size		$str$13,(.L_22 - $str$13)
$str$13:
        /*3546a*/ 	.byte	0x73, 0x75, 0x6d, 0x31, 0x20, 0x3d, 0x20, 0x25, 0x6c, 0x66, 0x0a, 0x73, 0x75, 0x6d, 0x32, 0x20
        /*3547a*/ 	.byte	0x3d, 0x20, 0x25, 0x6c, 0x66, 0x0a, 0x00
.L_22:


//--------------------- .nv.shared.reserved.0     --------------------------
	.section	.nv.shared.reserved.0,"aw",@nobits
	.weak		__nv_reservedSMEM_offset_0_alias
	.size		__nv_reservedSMEM_offset_0_alias, 0, 64
	.other		__nv_reservedSMEM_offset_0_alias,@"STO_CUDA_RESERVED_SHARED STV_DEFAULT"
__nv_reservedSMEM_offset_0_alias:
	.zero		0
	.zero		64


//--------------------- .nv.constant0._Z8simulateP17simulation_resultP10global_memPA5_A5_d --------------------------
	.section	.nv.constant0._Z8simulateP17simulation_resultP10global_memPA5_A5_d,"a",@progbits
	.sectionflags	@""
	.align	4
.nv.constant0._Z8simulateP17simulation_resultP10global_memPA5_A5_d:
	.zero		920


//--------------------- .nv.constant0._Z13store_weightsPA5_A5_d --------------------------
	.section	.nv.constant0._Z13store_weightsPA5_A5_d,"a",@progbits
	.sectionflags	@""
	.align	4
.nv.constant0._Z13store_weightsPA5_A5_d:
	.zero		904


//--------------------- .nv.constant0._Z11check_g_memP10global_mem --------------------------
	.section	.nv.constant0._Z11check_g_memP10global_mem,"a",@progbits
	.sectionflags	@""
	.align	4
.nv.constant0._Z11check_g_memP10global_mem:
	.zero		904


//--------------------- .nv.constant0._Z13check_weightsPA5_A5_d --------------------------
	.section	.nv.constant0._Z13check_weightsPA5_A5_d,"a",@progbits
	.sectionflags	@""
	.align	4
.nv.constant0._Z13check_weightsPA5_A5_d:
	.zero		904


//--------------------- SYMBOLS --------------------------

	.type		.nv.reservedSmem.offset0,@object
	.size		.nv.reservedSmem.offset0,0x4
	.type		vprintf,@function
